// auto-generated by cutlass_sweep.gemm — config: {"arch": "sm_100", "cluster_m": 4, "cluster_n": 2, "dtype": "mxfp4", "dtype_b": "mxfp4", "layout": "nt", "stages": 0, "tile_k": 128, "tile_m": 128, "tile_n": 128}
#include "cutlass/cutlass.h"
#include "cutlass/gemm/collective/collective_builder.hpp"
#include "cutlass/gemm/device/gemm_universal_adapter.h"
#include "cutlass/gemm/kernel/gemm_universal.hpp"
#include "cutlass/epilogue/collective/collective_builder.hpp"

using ElemA = cutlass::mx_float4_t<cutlass::float_e2m1_t>;
using ElemB = cutlass::mx_float4_t<cutlass::float_e2m1_t>;
using ElemCD = cutlass::bfloat16_t;
using Acc  = float;
using TileShape    = cute::Shape<cute::_128, cute::_128, cute::_128>;
using ClusterShape = cute::Shape<cute::_4, cute::_2, cute::_1>;

using CollectiveEpilogue = typename cutlass::epilogue::collective::CollectiveBuilder<
    cutlass::arch::Sm100, cutlass::arch::OpClassTensorOp,
    TileShape, ClusterShape,
    cutlass::epilogue::collective::EpilogueTileAuto,
    Acc, Acc,
    ElemCD, cutlass::layout::RowMajor, 128 / cutlass::sizeof_bits<ElemCD>::value,
    ElemCD, cutlass::layout::RowMajor, 128 / cutlass::sizeof_bits<ElemCD>::value,
    cutlass::epilogue::collective::EpilogueScheduleAuto
  >::CollectiveOp;

using CollectiveMainloop = typename cutlass::gemm::collective::CollectiveBuilder<
    cutlass::arch::Sm100, cutlass::arch::OpClassBlockScaledTensorOp,
    ElemA, cutlass::layout::RowMajor, 32,
    ElemB, cutlass::layout::ColumnMajor, 32,
    Acc,
    TileShape, ClusterShape,
    cutlass::gemm::collective::StageCountAutoCarveout<static_cast<int>(sizeof(typename CollectiveEpilogue::SharedStorage))>,
    cutlass::gemm::collective::KernelScheduleAuto
  >::CollectiveOp;

using GemmKernel = cutlass::gemm::kernel::GemmUniversal<
    cute::Shape<int,int,int,int>,
    CollectiveMainloop,
    CollectiveEpilogue
>;
using Gemm = cutlass::gemm::device::GemmUniversalAdapter<GemmKernel>;

// Force the device kernel symbol into the cubin without needing a host main.
auto* _anchor = &cutlass::device_kernel<GemmKernel>;


// ===== COMPILED SASS (sm_100a) =====

	.target	sm_100a

	.elftype	@"ET_EXEC"


//--------------------- .note.nv.tkinfo           --------------------------
	.section	.note.nv.tkinfo,"",@"SHT_NOTE"
	.sectionflags	@"SHF_NOTE_NV_TKINFO"
	.tkinfo
        /*0018*/ 	.word	0x00000002
        /*0030*/ 	.string	""
        /*0030*/ 	.string	"ptxas"
        /*0030*/ 	.string	"Cuda compilation tools, release 13.0, V13.0.88"
        /*0030*/ 	.string	"Build cuda_13.0.r13.0/compiler.36424714_0"
        /*0030*/ 	.string	"-arch sm_100a -m 64 "



//--------------------- .note.nv.cuinfo           --------------------------
	.section	.note.nv.cuinfo,"",@"SHT_NOTE"
	.sectionflags	@"SHF_NOTE_NV_CUINFO"
        /*0018*/ 	.short	0x0002
        /*001a*/ 	.short	0x0064
        /*001c*/ 	.short	0x0082
	.zero		2


//--------------------- .nv.info                  --------------------------
	.section	.nv.info,"",@"SHT_CUDA_INFO"
	.align	4


	//----- nvinfo : EIATTR_REGCOUNT
	.align		4
        /*0000*/ 	.byte	0x04, 0x2f
        /*0002*/ 	.short	(.L_19 - .L_18)
	.align		4
.L_18:
        /*0004*/ 	.word	index@(_ZN7cutlass13device_kernelINS_4gemm6kernel13GemmUniversalIN4cute5tupleIJiiiiEEENS1_10collective13CollectiveMmaINS1_46MainloopSm100TmaUmmaWarpSpecializedBlockScaledILi12ELi2ELi2ENS5_IJNS4_1CILi4EEENSA_ILi2EEENSA_ILi1EEEEEEEENS5_IJNSA_ILi128EEESG_SG_EEENS5_IJNS_12float_e2m1_tENS_13float_ue8m0_tEEEENS5_IJNS5_IJlSD_lEEENS4_6LayoutINS5_IJNS5_IJNS5_IJNSA_ILi32EEESB_EEEiEEESP_NS5_IJSD_iEEEEEENS5_IJNS5_IJNS5_IJNSA_ILi16EEESB_EEEiEEENS5_IJNS5_IJNSA_ILi0EEESD_EEENSA_ILi512EEEEEENS5_IJSV_iEEEEEEEEEEESK_S12_NS4_8TiledMMAINS4_8MMA_AtomIJNS4_17SM100_MMA_MXF4_SSISI_SI_fSJ_Li128ELi128ELi32ELNS4_4UMMA5MajorE0ELS17_0ELNS16_7ScaleInE0ELS18_0EEEEEENSM_INS5_IJSD_SD_SD_EEENS5_IJSV_SV_SV_EEEEENS5_IJNS4_10UnderscoreES1E_S1E_EEEEENS5_IJNS4_23SM90_TMA_LOAD_MULTICASTES1H_EEENS5_IJNS4_14ComposedLayoutINS4_7SwizzleILi2ELi4ELi3EEENS4_18smem_ptr_flag_bitsILi4EEENSM_INS5_IJNSA_ILi8EEESG_EEENS5_IJSG_SD_EEEEEEENSM_INS5_IJNS5_IJNS5_IJSO_SD_EEENS5_IJSN_SC_EEEEEESD_NS5_IJSC_SD_EEEEEENS5_IJNS5_IJNS5_IJST_SX_EEESW_EEESV_NS5_IJSC_SX_EEEEEEEEEEEvNS4_8identityES1I_S23_vS24_EENS_8epilogue10collective18CollectiveEpilogueINS26_23Sm100TmaWarpSpecializedILi4ELi2ELi16ELb1ELb0EEEJNS5_IJNSA_ILi64EEESG_SG_EEENS5_IJNSM_IS2B_SD_EENSM_INS5_IJSS_SC_EEENS5_IJSD_S2B_EEEEEEEENS_10bfloat16_tESL_S2I_SL_NS26_6fusion15FusionCallbacksIS2A_NS2J_17LinearCombinationIS2I_fS2I_fLNS_15FloatRoundStyleE2EEES2C_S2H_JEEENS4_5SM1004TMEM4LOAD26SM100_TMEM_LOAD_32dp32b16xENS4_13SM90_TMA_LOADENS1J_INS1K_ILi1ELi4ELi3EEENS1M_ILi16EEENSM_INS5_IJS1O_SS_EEENS5_IJSS_SD_EEEEEEENS4_39AutoVectorizingCopyWithAssumedAlignmentILi128EEENS4_14SM90_TMA_STOREES2Z_S31_S31_EEEvvEEEEvNT_6ParamsE)
        /*0008*/ 	.word	0x0000007a


	//----- nvinfo : EIATTR_FRAME_SIZE
	.align		4
.L_19:
        /*000c*/ 	.byte	0x04, 0x11
        /*000e*/ 	.short	(.L_21 - .L_20)
	.align		4
.L_20:
        /*0010*/ 	.word	index@($__internal_2_$__cuda_sm10x_tcgen05_guardrail_trap_unallocated_columns_being_dealloced)
        /*0014*/ 	.word	0x00000000


	//----- nvinfo : EIATTR_FRAME_SIZE
	.align		4
.L_21:
        /*0018*/ 	.byte	0x04, 0x11
        /*001a*/ 	.short	(.L_23 - .L_22)
	.align		4
.L_22:
        /*001c*/ 	.word	index@($__internal_1_$__cuda_sm10x_tcgen05_guardrail_trap_phase_invalid_during_alloc)
        /*0020*/ 	.word	0x00000000


	//----- nvinfo : EIATTR_FRAME_SIZE
	.align		4
.L_23:
        /*0024*/ 	.byte	0x04, 0x11
        /*0026*/ 	.short	(.L_25 - .L_24)
	.align		4
.L_24:
        /*0028*/ 	.word	index@($__internal_0_$__cuda_sm10x_tcgen05_guardrail_trap_col_being_dealloced_not_returned_by_alloc)
        /*002c*/ 	.word	0x00000000


	//----- nvinfo : EIATTR_FRAME_SIZE
	.align		4
.L_25:
        /*0030*/ 	.byte	0x04, 0x11
        /*0032*/ 	.short	(.L_27 - .L_26)
	.align		4
.L_26:
        /*0034*/ 	.word	index@(_ZN7cutlass13device_kernelINS_4gemm6kernel13GemmUniversalIN4cute5tupleIJiiiiEEENS1_10collective13CollectiveMmaINS1_46MainloopSm100TmaUmmaWarpSpecializedBlockScaledILi12ELi2ELi2ENS5_IJNS4_1CILi4EEENSA_ILi2EEENSA_ILi1EEEEEEEENS5_IJNSA_ILi128EEESG_SG_EEENS5_IJNS_12float_e2m1_tENS_13float_ue8m0_tEEEENS5_IJNS5_IJlSD_lEEENS4_6LayoutINS5_IJNS5_IJNS5_IJNSA_ILi32EEESB_EEEiEEESP_NS5_IJSD_iEEEEEENS5_IJNS5_IJNS5_IJNSA_ILi16EEESB_EEEiEEENS5_IJNS5_IJNSA_ILi0EEESD_EEENSA_ILi512EEEEEENS5_IJSV_iEEEEEEEEEEESK_S12_NS4_8TiledMMAINS4_8MMA_AtomIJNS4_17SM100_MMA_MXF4_SSISI_SI_fSJ_Li128ELi128ELi32ELNS4_4UMMA5MajorE0ELS17_0ELNS16_7ScaleInE0ELS18_0EEEEEENSM_INS5_IJSD_SD_SD_EEENS5_IJSV_SV_SV_EEEEENS5_IJNS4_10UnderscoreES1E_S1E_EEEEENS5_IJNS4_23SM90_TMA_LOAD_MULTICASTES1H_EEENS5_IJNS4_14ComposedLayoutINS4_7SwizzleILi2ELi4ELi3EEENS4_18smem_ptr_flag_bitsILi4EEENSM_INS5_IJNSA_ILi8EEESG_EEENS5_IJSG_SD_EEEEEEENSM_INS5_IJNS5_IJNS5_IJSO_SD_EEENS5_IJSN_SC_EEEEEESD_NS5_IJSC_SD_EEEEEENS5_IJNS5_IJNS5_IJST_SX_EEESW_EEESV_NS5_IJSC_SX_EEEEEEEEEEEvNS4_8identityES1I_S23_vS24_EENS_8epilogue10collective18CollectiveEpilogueINS26_23Sm100TmaWarpSpecializedILi4ELi2ELi16ELb1ELb0EEEJNS5_IJNSA_ILi64EEESG_SG_EEENS5_IJNSM_IS2B_SD_EENSM_INS5_IJSS_SC_EEENS5_IJSD_S2B_EEEEEEEENS_10bfloat16_tESL_S2I_SL_NS26_6fusion15FusionCallbacksIS2A_NS2J_17LinearCombinationIS2I_fS2I_fLNS_15FloatRoundStyleE2EEES2C_S2H_JEEENS4_5SM1004TMEM4LOAD26SM100_TMEM_LOAD_32dp32b16xENS4_13SM90_TMA_LOADENS1J_INS1K_ILi1ELi4ELi3EEENS1M_ILi16EEENSM_INS5_IJS1O_SS_EEENS5_IJSS_SD_EEEEEEENS4_39AutoVectorizingCopyWithAssumedAlignmentILi128EEENS4_14SM90_TMA_STOREES2Z_S31_S31_EEEvvEEEEvNT_6ParamsE)
        /*0038*/ 	.word	0x00000000


	//----- nvinfo : EIATTR_MIN_STACK_SIZE
	.align		4
.L_27:
        /*003c*/ 	.byte	0x04, 0x12
        /*003e*/ 	.short	(.L_29 - .L_28)
	.align		4
.L_28:
        /*0040*/ 	.word	index@(_ZN7cutlass13device_kernelINS_4gemm6kernel13GemmUniversalIN4cute5tupleIJiiiiEEENS1_10collective13CollectiveMmaINS1_46MainloopSm100TmaUmmaWarpSpecializedBlockScaledILi12ELi2ELi2ENS5_IJNS4_1CILi4EEENSA_ILi2EEENSA_ILi1EEEEEEEENS5_IJNSA_ILi128EEESG_SG_EEENS5_IJNS_12float_e2m1_tENS_13float_ue8m0_tEEEENS5_IJNS5_IJlSD_lEEENS4_6LayoutINS5_IJNS5_IJNS5_IJNSA_ILi32EEESB_EEEiEEESP_NS5_IJSD_iEEEEEENS5_IJNS5_IJNS5_IJNSA_ILi16EEESB_EEEiEEENS5_IJNS5_IJNSA_ILi0EEESD_EEENSA_ILi512EEEEEENS5_IJSV_iEEEEEEEEEEESK_S12_NS4_8TiledMMAINS4_8MMA_AtomIJNS4_17SM100_MMA_MXF4_SSISI_SI_fSJ_Li128ELi128ELi32ELNS4_4UMMA5MajorE0ELS17_0ELNS16_7ScaleInE0ELS18_0EEEEEENSM_INS5_IJSD_SD_SD_EEENS5_IJSV_SV_SV_EEEEENS5_IJNS4_10UnderscoreES1E_S1E_EEEEENS5_IJNS4_23SM90_TMA_LOAD_MULTICASTES1H_EEENS5_IJNS4_14ComposedLayoutINS4_7SwizzleILi2ELi4ELi3EEENS4_18smem_ptr_flag_bitsILi4EEENSM_INS5_IJNSA_ILi8EEESG_EEENS5_IJSG_SD_EEEEEEENSM_INS5_IJNS5_IJNS5_IJSO_SD_EEENS5_IJSN_SC_EEEEEESD_NS5_IJSC_SD_EEEEEENS5_IJNS5_IJNS5_IJST_SX_EEESW_EEESV_NS5_IJSC_SX_EEEEEEEEEEEvNS4_8identityES1I_S23_vS24_EENS_8epilogue10collective18CollectiveEpilogueINS26_23Sm100TmaWarpSpecializedILi4ELi2ELi16ELb1ELb0EEEJNS5_IJNSA_ILi64EEESG_SG_EEENS5_IJNSM_IS2B_SD_EENSM_INS5_IJSS_SC_EEENS5_IJSD_S2B_EEEEEEEENS_10bfloat16_tESL_S2I_SL_NS26_6fusion15FusionCallbacksIS2A_NS2J_17LinearCombinationIS2I_fS2I_fLNS_15FloatRoundStyleE2EEES2C_S2H_JEEENS4_5SM1004TMEM4LOAD26SM100_TMEM_LOAD_32dp32b16xENS4_13SM90_TMA_LOADENS1J_INS1K_ILi1ELi4ELi3EEENS1M_ILi16EEENSM_INS5_IJS1O_SS_EEENS5_IJSS_SD_EEEEEEENS4_39AutoVectorizingCopyWithAssumedAlignmentILi128EEENS4_14SM90_TMA_STOREES2Z_S31_S31_EEEvvEEEEvNT_6ParamsE)
        /*0044*/ 	.word	0x00000000
.L_29:


//--------------------- .nv.compat                --------------------------
	.section	.nv.compat,"",@"SHT_CUDA_COMPAT_INFO"
	.align	4
        /*0000*/ 	.byte	0x02, 0x09, 0x01, 0x00, 0x02, 0x02, 0x02, 0x00, 0x02, 0x05, 0x05, 0x00, 0x03, 0x07, 0x01, 0x01
        /*0010*/ 	.byte	0x02, 0x03, 0x01, 0x00, 0x02, 0x06, 0x01, 0x00, 0x04, 0x0b, 0x08, 0x00, 0x09, 0x00, 0x00, 0x00
        /*0020*/ 	.byte	0x00, 0x00, 0x00, 0x00


//--------------------- .nv.info._ZN7cutlass13device_kernelINS_4gemm6kernel13GemmUniversalIN4cute5tupleIJiiiiEEENS1_10collective13CollectiveMmaINS1_46MainloopSm100TmaUmmaWarpSpecializedBlockScaledILi12ELi2ELi2ENS5_IJNS4_1CILi4EEENSA_ILi2EEENSA_ILi1EEEEEEEENS5_IJNSA_ILi128EEESG_SG_EEENS5_IJNS_12float_e2m1_tENS_13float_ue8m0_tEEEENS5_IJNS5_IJlSD_lEEENS4_6LayoutINS5_IJNS5_IJNS5_IJNSA_ILi32EEESB_EEEiEEESP_NS5_IJSD_iEEEEEENS5_IJNS5_IJNS5_IJNSA_ILi16EEESB_EEEiEEENS5_IJNS5_IJNSA_ILi0EEESD_EEENSA_ILi512EEEEEENS5_IJSV_iEEEEEEEEEEESK_S12_NS4_8TiledMMAINS4_8MMA_AtomIJNS4_17SM100_MMA_MXF4_SSISI_SI_fSJ_Li128ELi128ELi32ELNS4_4UMMA5MajorE0ELS17_0ELNS16_7ScaleInE0ELS18_0EEEEEENSM_INS5_IJSD_SD_SD_EEENS5_IJSV_SV_SV_EEEEENS5_IJNS4_10UnderscoreES1E_S1E_EEEEENS5_IJNS4_23SM90_TMA_LOAD_MULTICASTES1H_EEENS5_IJNS4_14ComposedLayoutINS4_7SwizzleILi2ELi4ELi3EEENS4_18smem_ptr_flag_bitsILi4EEENSM_INS5_IJNSA_ILi8EEESG_EEENS5_IJSG_SD_EEEEEEENSM_INS5_IJNS5_IJNS5_IJSO_SD_EEENS5_IJSN_SC_EEEEEESD_NS5_IJSC_SD_EEEEEENS5_IJNS5_IJNS5_IJST_SX_EEESW_EEESV_NS5_IJSC_SX_EEEEEEEEEEEvNS4_8identityES1I_S23_vS24_EENS_8epilogue10collective18CollectiveEpilogueINS26_23Sm100TmaWarpSpecializedILi4ELi2ELi16ELb1ELb0EEEJNS5_IJNSA_ILi64EEESG_SG_EEENS5_IJNSM_IS2B_SD_EENSM_INS5_IJSS_SC_EEENS5_IJSD_S2B_EEEEEEEENS_10bfloat16_tESL_S2I_SL_NS26_6fusion15FusionCallbacksIS2A_NS2J_17LinearCombinationIS2I_fS2I_fLNS_15FloatRoundStyleE2EEES2C_S2H_JEEENS4_5SM1004TMEM4LOAD26SM100_TMEM_LOAD_32dp32b16xENS4_13SM90_TMA_LOADENS1J_INS1K_ILi1ELi4ELi3EEENS1M_ILi16EEENSM_INS5_IJS1O_SS_EEENS5_IJSS_SD_EEEEEEENS4_39AutoVectorizingCopyWithAssumedAlignmentILi128EEENS4_14SM90_TMA_STOREES2Z_S31_S31_EEEvvEEEEvNT_6ParamsE --------------------------
	.section	.nv.info._ZN7cutlass13device_kernelINS_4gemm6kernel13GemmUniversalIN4cute5tupleIJiiiiEEENS1_10collective13CollectiveMmaINS1_46MainloopSm100TmaUmmaWarpSpecializedBlockScaledILi12ELi2ELi2ENS5_IJNS4_1CILi4EEENSA_ILi2EEENSA_ILi1EEEEEEEENS5_IJNSA_ILi128EEESG_SG_EEENS5_IJNS_12float_e2m1_tENS_13float_ue8m0_tEEEENS5_IJNS5_IJlSD_lEEENS4_6LayoutINS5_IJNS5_IJNS5_IJNSA_ILi32EEESB_EEEiEEESP_NS5_IJSD_iEEEEEENS5_IJNS5_IJNS5_IJNSA_ILi16EEESB_EEEiEEENS5_IJNS5_IJNSA_ILi0EEESD_EEENSA_ILi512EEEEEENS5_IJSV_iEEEEEEEEEEESK_S12_NS4_8TiledMMAINS4_8MMA_AtomIJNS4_17SM100_MMA_MXF4_SSISI_SI_fSJ_Li128ELi128ELi32ELNS4_4UMMA5MajorE0ELS17_0ELNS16_7ScaleInE0ELS18_0EEEEEENSM_INS5_IJSD_SD_SD_EEENS5_IJSV_SV_SV_EEEEENS5_IJNS4_10UnderscoreES1E_S1E_EEEEENS5_IJNS4_23SM90_TMA_LOAD_MULTICASTES1H_EEENS5_IJNS4_14ComposedLayoutINS4_7SwizzleILi2ELi4ELi3EEENS4_18smem_ptr_flag_bitsILi4EEENSM_INS5_IJNSA_ILi8EEESG_EEENS5_IJSG_SD_EEEEEEENSM_INS5_IJNS5_IJNS5_IJSO_SD_EEENS5_IJSN_SC_EEEEEESD_NS5_IJSC_SD_EEEEEENS5_IJNS5_IJNS5_IJST_SX_EEESW_EEESV_NS5_IJSC_SX_EEEEEEEEEEEvNS4_8identityES1I_S23_vS24_EENS_8epilogue10collective18CollectiveEpilogueINS26_23Sm100TmaWarpSpecializedILi4ELi2ELi16ELb1ELb0EEEJNS5_IJNSA_ILi64EEESG_SG_EEENS5_IJNSM_IS2B_SD_EENSM_INS5_IJSS_SC_EEENS5_IJSD_S2B_EEEEEEEENS_10bfloat16_tESL_S2I_SL_NS26_6fusion15FusionCallbacksIS2A_NS2J_17LinearCombinationIS2I_fS2I_fLNS_15FloatRoundStyleE2EEES2C_S2H_JEEENS4_5SM1004TMEM4LOAD26SM100_TMEM_LOAD_32dp32b16xENS4_13SM90_TMA_LOADENS1J_INS1K_ILi1ELi4ELi3EEENS1M_ILi16EEENSM_INS5_IJS1O_SS_EEENS5_IJSS_SD_EEEEEEENS4_39AutoVectorizingCopyWithAssumedAlignmentILi128EEENS4_14SM90_TMA_STOREES2Z_S31_S31_EEEvvEEEEvNT_6ParamsE,"",@"SHT_CUDA_INFO"
	.sectionflags	@""
	.align	4


	//----- nvinfo : EIATTR_CUDA_API_VERSION
	.align		4
        /*0000*/ 	.byte	0x04, 0x37
        /*0002*/ 	.short	(.L_31 - .L_30)
.L_30:
        /*0004*/ 	.word	0x00000082


	//----- nvinfo : EIATTR_KPARAM_INFO
	.align		4
.L_31:
        /*0008*/ 	.byte	0x04, 0x17
        /*000a*/ 	.short	(.L_33 - .L_32)
.L_32:
        /*000c*/ 	.word	0x00000000
        /*0010*/ 	.short	0x0000
        /*0012*/ 	.short	0x0000
        /*0014*/ 	.byte	0x00, 0xf0, 0x01, 0x30


	//----- nvinfo : EIATTR_AT_ENTRY_FRAGMENTS
	.align		4
.L_33:
        /*0018*/ 	.byte	0x04, 0x4f
        /*001a*/ 	.short	(.L_35 - .L_34)


	//   ....[0]....
.L_34:
        /*001c*/ 	.word	0x00000006


	//----- nvinfo : EIATTR_RESERVED_SMEM_USED
	.align		4
.L_35:
        /*0020*/ 	.byte	0x01, 0x41
	.zero		2


	//----- nvinfo : EIATTR_SPARSE_MMA_MASK
	.align		4
        /*0024*/ 	.byte	0x03, 0x50
        /*0026*/ 	.short	0x0000


	//----- nvinfo : EIATTR_TCGEN05_1CTA_USED
	.align		4
        /*0028*/ 	.byte	0x01, 0x51
	.zero		2


	//----- nvinfo : EIATTR_MAXREG_COUNT
	.align		4
        /*002c*/ 	.byte	0x03, 0x1b
        /*002e*/ 	.short	0x00ff


	//----- nvinfo : EIATTR_NUM_BARRIERS
	.align		4
        /*0030*/ 	.byte	0x02, 0x4c
        /*0032*/ 	.byte	0x07
	.zero		1


	//----- nvinfo : EIATTR_EXTERNS
	.align		4
        /*0034*/ 	.byte	0x04, 0x0f
        /*0036*/ 	.short	(.L_37 - .L_36)


	//   ....[0]....
	.align		4
.L_36:
        /*0038*/ 	.word	index@(__assertfail)


	//----- nvinfo : EIATTR_MERCURY_ISA_VERSION
	.align		4
.L_37:
        /*003c*/ 	.byte	0x03, 0x5f
        /*003e*/ 	.short	0x0101


	//----- nvinfo : EIATTR_INT_WARP_WIDE_INSTR_OFFSETS
	.align		4
        /*0040*/ 	.byte	0x04, 0x31
        /*0042*/ 	.short	(.L_39 - .L_38)


	//   ....[0]....
.L_38:
        /*0044*/ 	.word	0x00002740


	//   ....[1]....
        /*0048*/ 	.word	0x00004620


	//   ....[2]....
        /*004c*/ 	.word	0x00004650


	//   ....[3]....
        /*0050*/ 	.word	0x000046a0


	//   ....[4]....
        /*0054*/ 	.word	0x00004f50


	//   ....[5]....
        /*0058*/ 	.word	0x00004f70


	//   ....[6]....
        /*005c*/ 	.word	0x00004fd0


	//   ....[7]....
        /*0060*/ 	.word	0x00005110


	//   ....[8]....
        /*0064*/ 	.word	0x00005130


	//   ....[9]....
        /*0068*/ 	.word	0x000051f0


	//   ....[10]....
        /*006c*/ 	.word	0x000052f0


	//   ....[11]....
        /*0070*/ 	.word	0x00005330


	//   ....[12]....
        /*0074*/ 	.word	0x000053c0


	//   ....[13]....
        /*0078*/ 	.word	0x000054c0


	//   ....[14]....
        /*007c*/ 	.word	0x000054e0


	//   ....[15]....
        /*0080*/ 	.word	0x000055b0


	//   ....[16]....
        /*0084*/ 	.word	0x000056b0


	//   ....[17]....
        /*0088*/ 	.word	0x000056f0


	//   ....[18]....
        /*008c*/ 	.word	0x000057b0


	//   ....[19]....
        /*0090*/ 	.word	0x00005890


	//   ....[20]....
        /*0094*/ 	.word	0x000058b0


	//   ....[21]....
        /*0098*/ 	.word	0x00005990


	//   ....[22]....
        /*009c*/ 	.word	0x00005a70


	//   ....[23]....
        /*00a0*/ 	.word	0x00005ae0


	//   ....[24]....
        /*00a4*/ 	.word	0x00005bb0


	//   ....[25]....
        /*00a8*/ 	.word	0x00005d40


	//   ....[26]....
        /*00ac*/ 	.word	0x00005d50


	//   ....[27]....
        /*00b0*/ 	.word	0x00005e60


	//----- nvinfo : EIATTR_COOP_GROUP_MASK_REGIDS
	.align		4
.L_39:
        /*00b4*/ 	.byte	0x04, 0x29
        /*00b6*/ 	.short	(.L_41 - .L_40)


	//   ....[0]....
.L_40:
        /*00b8*/ 	.word	0xffffffff


	//   ....[1]....
        /*00bc*/ 	.word	0xffffffff


	//   ....[2]....
        /*00c0*/ 	.word	0xffffffff


	//   ....[3]....
        /*00c4*/ 	.word	0xffffffff


	//   ....[4]....
        /*00c8*/ 	.word	0xffffffff


	//   ....[5]....
        /*00cc*/ 	.word	0xffffffff


	//   ....[6]....
        /*00d0*/ 	.word	0xffffffff


	//   ....[7]....
        /*00d4*/ 	.word	0xffffffff


	//   ....[8]....
        /*00d8*/ 	.word	0xffffffff


	//   ....[9]....
        /*00dc*/ 	.word	0xffffffff


	//   ....[10]....
        /*00e0*/ 	.word	0xffffffff


	//   ....[11]....
        /*00e4*/ 	.word	0xffffffff


	//   ....[12]....
        /*00e8*/ 	.word	0xffffffff


	//   ....[13]....
        /*00ec*/ 	.word	0xffffffff


	//----- nvinfo : EIATTR_COOP_GROUP_INSTR_OFFSETS
	.align		4
.L_41:
        /*00f0*/ 	.byte	0x04, 0x28
        /*00f2*/ 	.short	(.L_43 - .L_42)


	//   ....[0]....
.L_42:
        /*00f4*/ 	.word	0x00000090


	//   ....[1]....
        /*00f8*/ 	.word	0x00000530


	//   ....[2]....
        /*00fc*/ 	.word	0x00000810


	//   ....[3]....
        /*0100*/ 	.word	0x000009b0


	//   ....[4]....
        /*0104*/ 	.word	0x00000ab0


	//   ....[5]....
        /*0108*/ 	.word	0x00000c20


	//   ....[6]....
        /*010c*/ 	.word	0x00000d80


	//   ....[7]....
        /*0110*/ 	.word	0x00000f30


	//   ....[8]....
        /*0114*/ 	.word	0x00002620


	//   ....[9]....
        /*0118*/ 	.word	0x00003890


	//   ....[10]....
        /*011c*/ 	.word	0x00003aa0


	//   ....[11]....
        /*0120*/ 	.word	0x00003ad0


	//   ....[12]....
        /*0124*/ 	.word	0x00004510


	//   ....[13]....
        /*0128*/ 	.word	0x00004740


	//----- nvinfo : EIATTR_VRC_CTA_INIT_COUNT
	.align		4
.L_43:
        /*012c*/ 	.byte	0x02, 0x4a
        /*012e*/ 	.byte	0x80
	.zero		1


	//----- nvinfo : EIATTR_SYSCALL_OFFSETS
	.align		4
        /*0130*/ 	.byte	0x04, 0x46
        /*0132*/ 	.short	(.L_45 - .L_44)


	//   ....[0]....
.L_44:
        /*0134*/ 	.word	0x00006940


	//   ....[1]....
        /*0138*/ 	.word	0x00006a30


	//   ....[2]....
        /*013c*/ 	.word	0x00007320


	//   ....[3]....
        /*0140*/ 	.word	0x00007490


	//   ....[4]....
        /*0144*/ 	.word	0x000081b0


	//   ....[5]....
        /*0148*/ 	.word	0x00008320


	//   ....[6]....
        /*014c*/ 	.word	0x00009030


	//   ....[7]....
        /*0150*/ 	.word	0x000091a0


	//   ....[8]....
        /*0154*/ 	.word	0x00009ee0


	//   ....[9]....
        /*0158*/ 	.word	0x0000a050


	//   ....[10]....
        /*015c*/ 	.word	0x0000ada0


	//   ....[11]....
        /*0160*/ 	.word	0x0000af10


	//   ....[12]....
        /*0164*/ 	.word	0x0000bc70


	//   ....[13]....
        /*0168*/ 	.word	0x0000bde0


	//   ....[14]....
        /*016c*/ 	.word	0x0000cb30


	//   ....[15]....
        /*0170*/ 	.word	0x0000cca0


	//   ....[16]....
        /*0174*/ 	.word	0x0000d990


	//   ....[17]....
        /*0178*/ 	.word	0x0000db00


	//----- nvinfo : EIATTR_MBARRIER_INSTR_OFFSETS
	.align		4
.L_45:
        /*017c*/ 	.byte	0x04, 0x39
        /*017e*/ 	.short	(.L_47 - .L_46)


	//   ....[0]....
.L_46:
        /*0180*/ 	.word	0x00000670
        /*0184*/ 	.word	0x000000ff
        /*0188*/ 	.word	0x00000000
        /*018c*/ 	.short	0x0100
        /*018e*/ 	.byte	0x07
	.zero		1


	//   ....[1]....
        /*0190*/ 	.word	0x00000680
        /*0194*/ 	.word	0x000000ff
        /*0198*/ 	.word	0x00000060
        /*019c*/ 	.short	0x0100
        /*019e*/ 	.byte	0x07
	.zero		1


	//   ....[2]....
        /*01a0*/ 	.word	0x00000690
        /*01a4*/ 	.word	0x000000ff
        /*01a8*/ 	.word	0x00000008
        /*01ac*/ 	.short	0x0100
        /*01ae*/ 	.byte	0x07
	.zero		1


	//   ....[3]....
        /*01b0*/ 	.word	0x000006a0
        /*01b4*/ 	.word	0x000000ff
        /*01b8*/ 	.word	0x00000068
        /*01bc*/ 	.short	0x0100
        /*01be*/ 	.byte	0x07
	.zero		1


	//   ....[4]....
        /*01c0*/ 	.word	0x000006b0
        /*01c4*/ 	.word	0x000000ff
        /*01c8*/ 	.word	0x00000010
        /*01cc*/ 	.short	0x0100
        /*01ce*/ 	.byte	0x07
	.zero		1


	//   ....[5]....
        /*01d0*/ 	.word	0x000006c0
        /*01d4*/ 	.word	0x000000ff
        /*01d8*/ 	.word	0x00000070
        /*01dc*/ 	.short	0x0100
        /*01de*/ 	.byte	0x07
	.zero		1


	//   ....[6]....
        /*01e0*/ 	.word	0x000006d0
        /*01e4*/ 	.word	0x000000ff
        /*01e8*/ 	.word	0x00000018
        /*01ec*/ 	.short	0x0100
        /*01ee*/ 	.byte	0x07
	.zero		1


	//   ....[7]....
        /*01f0*/ 	.word	0x000006e0
        /*01f4*/ 	.word	0x000000ff
        /*01f8*/ 	.word	0x00000078
        /*01fc*/ 	.short	0x0100
        /*01fe*/ 	.byte	0x07
	.zero		1


	//   ....[8]....
        /*0200*/ 	.word	0x000006f0
        /*0204*/ 	.word	0x000000ff
        /*0208*/ 	.word	0x00000020
        /*020c*/ 	.short	0x0100
        /*020e*/ 	.byte	0x07
	.zero		1


	//   ....[9]....
        /*0210*/ 	.word	0x00000700
        /*0214*/ 	.word	0x000000ff
        /*0218*/ 	.word	0x00000080
        /*021c*/ 	.short	0x0100
        /*021e*/ 	.byte	0x07
	.zero		1


	//   ....[10]....
        /*0220*/ 	.word	0x00000710
        /*0224*/ 	.word	0x000000ff
        /*0228*/ 	.word	0x00000028
        /*022c*/ 	.short	0x0100
        /*022e*/ 	.byte	0x07
	.zero		1


	//   ....[11]....
        /*0230*/ 	.word	0x00000720
        /*0234*/ 	.word	0x000000ff
        /*0238*/ 	.word	0x00000088
        /*023c*/ 	.short	0x0100
        /*023e*/ 	.byte	0x07
	.zero		1


	//   ....[12]....
        /*0240*/ 	.word	0x00000730
        /*0244*/ 	.word	0x000000ff
        /*0248*/ 	.word	0x00000030
        /*024c*/ 	.short	0x0100
        /*024e*/ 	.byte	0x07
	.zero		1


	//   ....[13]....
        /*0250*/ 	.word	0x00000740
        /*0254*/ 	.word	0x000000ff
        /*0258*/ 	.word	0x00000090
        /*025c*/ 	.short	0x0100
        /*025e*/ 	.byte	0x07
	.zero		1


	//   ....[14]....
        /*0260*/ 	.word	0x00000750
        /*0264*/ 	.word	0x000000ff
        /*0268*/ 	.word	0x00000038
        /*026c*/ 	.short	0x0100
        /*026e*/ 	.byte	0x07
	.zero		1


	//   ....[15]....
        /*0270*/ 	.word	0x00000760
        /*0274*/ 	.word	0x000000ff
        /*0278*/ 	.word	0x00000098
        /*027c*/ 	.short	0x0100
        /*027e*/ 	.byte	0x07
	.zero		1


	//   ....[16]....
        /*0280*/ 	.word	0x00000770
        /*0284*/ 	.word	0x000000ff
        /*0288*/ 	.word	0x00000040
        /*028c*/ 	.short	0x0100
        /*028e*/ 	.byte	0x07
	.zero		1


	//   ....[17]....
        /*0290*/ 	.word	0x00000780
        /*0294*/ 	.word	0x000000ff
        /*0298*/ 	.word	0x000000a0
        /*029c*/ 	.short	0x0100
        /*029e*/ 	.byte	0x07
	.zero		1


	//   ....[18]....
        /*02a0*/ 	.word	0x00000790
        /*02a4*/ 	.word	0x000000ff
        /*02a8*/ 	.word	0x00000048
        /*02ac*/ 	.short	0x0100
        /*02ae*/ 	.byte	0x07
	.zero		1


	//   ....[19]....
        /*02b0*/ 	.word	0x000007a0
        /*02b4*/ 	.word	0x000000ff
        /*02b8*/ 	.word	0x000000a8
        /*02bc*/ 	.short	0x0100
        /*02be*/ 	.byte	0x07
	.zero		1


	//   ....[20]....
        /*02c0*/ 	.word	0x000007b0
        /*02c4*/ 	.word	0x000000ff
        /*02c8*/ 	.word	0x00000050
        /*02cc*/ 	.short	0x0100
        /*02ce*/ 	.byte	0x07
	.zero		1


	//   ....[21]....
        /*02d0*/ 	.word	0x000007c0
        /*02d4*/ 	.word	0x000000ff
        /*02d8*/ 	.word	0x000000b0
        /*02dc*/ 	.short	0x0100
        /*02de*/ 	.byte	0x07
	.zero		1


	//   ....[22]....
        /*02e0*/ 	.word	0x000007d0
        /*02e4*/ 	.word	0x000000ff
        /*02e8*/ 	.word	0x00000058
        /*02ec*/ 	.short	0x0100
        /*02ee*/ 	.byte	0x07
	.zero		1


	//   ....[23]....
        /*02f0*/ 	.word	0x000007e0
        /*02f4*/ 	.word	0x000000ff
        /*02f8*/ 	.word	0x000000b8
        /*02fc*/ 	.short	0x0100
        /*02fe*/ 	.byte	0x07
	.zero		1


	//   ....[24]....
        /*0300*/ 	.word	0x00000920
        /*0304*/ 	.word	0x000000ff
        /*0308*/ 	.word	0x000000c0
        /*030c*/ 	.short	0x0100
        /*030e*/ 	.byte	0x07
	.zero		1


	//   ....[25]....
        /*0310*/ 	.word	0x00000930
        /*0314*/ 	.word	0x000000ff
        /*0318*/ 	.word	0x000000e0
        /*031c*/ 	.short	0x0100
        /*031e*/ 	.byte	0x07
	.zero		1


	//   ....[26]....
        /*0320*/ 	.word	0x00000940
        /*0324*/ 	.word	0x000000ff
        /*0328*/ 	.word	0x000000c8
        /*032c*/ 	.short	0x0100
        /*032e*/ 	.byte	0x07
	.zero		1


	//   ....[27]....
        /*0330*/ 	.word	0x00000950
        /*0334*/ 	.word	0x000000ff
        /*0338*/ 	.word	0x000000e8
        /*033c*/ 	.short	0x0100
        /*033e*/ 	.byte	0x07
	.zero		1


	//   ....[28]....
        /*0340*/ 	.word	0x00000960
        /*0344*/ 	.word	0x000000ff
        /*0348*/ 	.word	0x000000d0
        /*034c*/ 	.short	0x0100
        /*034e*/ 	.byte	0x07
	.zero		1


	//   ....[29]....
        /*0350*/ 	.word	0x00000970
        /*0354*/ 	.word	0x000000ff
        /*0358*/ 	.word	0x000000f0
        /*035c*/ 	.short	0x0100
        /*035e*/ 	.byte	0x07
	.zero		1


	//   ....[30]....
        /*0360*/ 	.word	0x00000980
        /*0364*/ 	.word	0x000000ff
        /*0368*/ 	.word	0x000000d8
        /*036c*/ 	.short	0x0100
        /*036e*/ 	.byte	0x07
	.zero		1


	//   ....[31]....
        /*0370*/ 	.word	0x00000990
        /*0374*/ 	.word	0x000000ff
        /*0378*/ 	.word	0x000000f8
        /*037c*/ 	.short	0x0100
        /*037e*/ 	.byte	0x07
	.zero		1


	//   ....[32]....
        /*0380*/ 	.word	0x00000a80
        /*0384*/ 	.word	0x000000ff
        /*0388*/ 	.word	0x00000100
        /*038c*/ 	.short	0x0100
        /*038e*/ 	.byte	0x06
	.zero		1


	//   ....[33]....
        /*0390*/ 	.word	0x00000a90
        /*0394*/ 	.word	0x000000ff
        /*0398*/ 	.word	0x00000108
        /*039c*/ 	.short	0x0100
        /*039e*/ 	.byte	0x06
	.zero		1


	//   ....[34]....
        /*03a0*/ 	.word	0x00000bd0
        /*03a4*/ 	.word	0x000000ff
        /*03a8*/ 	.word	0x00000110
        /*03ac*/ 	.short	0x0100
        /*03ae*/ 	.byte	0x06
	.zero		1


	//   ....[35]....
        /*03b0*/ 	.word	0x00000be0
        /*03b4*/ 	.word	0x000000ff
        /*03b8*/ 	.word	0x00000120
        /*03bc*/ 	.short	0x0100
        /*03be*/ 	.byte	0x06
	.zero		1


	//   ....[36]....
        /*03c0*/ 	.word	0x00000bf0
        /*03c4*/ 	.word	0x000000ff
        /*03c8*/ 	.word	0x00000118
        /*03cc*/ 	.short	0x0100
        /*03ce*/ 	.byte	0x06
	.zero		1


	//   ....[37]....
        /*03d0*/ 	.word	0x00000c00
        /*03d4*/ 	.word	0x000000ff
        /*03d8*/ 	.word	0x00000128
        /*03dc*/ 	.short	0x0100
        /*03de*/ 	.byte	0x06
	.zero		1


	//   ....[38]....
        /*03e0*/ 	.word	0x00000d30
        /*03e4*/ 	.word	0x000000ff
        /*03e8*/ 	.word	0x00000130
        /*03ec*/ 	.short	0x0100
        /*03ee*/ 	.byte	0x07
	.zero		1


	//   ....[39]....
        /*03f0*/ 	.word	0x00000d40
        /*03f4*/ 	.word	0x000000ff
        /*03f8*/ 	.word	0x00000140
        /*03fc*/ 	.short	0x0100
        /*03fe*/ 	.byte	0x07
	.zero		1


	//   ....[40]....
        /*0400*/ 	.word	0x00000d50
        /*0404*/ 	.word	0x000000ff
        /*0408*/ 	.word	0x00000138
        /*040c*/ 	.short	0x0100
        /*040e*/ 	.byte	0x07
	.zero		1


	//   ....[41]....
        /*0410*/ 	.word	0x00000d60
        /*0414*/ 	.word	0x000000ff
        /*0418*/ 	.word	0x00000148
        /*041c*/ 	.short	0x0100
        /*041e*/ 	.byte	0x07
	.zero		1


	//   ....[42]....
        /*0420*/ 	.word	0x00000e50
        /*0424*/ 	.word	0x000000ff
        /*0428*/ 	.word	0x00000150
        /*042c*/ 	.short	0x0100
        /*042e*/ 	.byte	0x06
	.zero		1


	//   ....[43]....
        /*0430*/ 	.word	0x00000e60
        /*0434*/ 	.word	0x000000ff
        /*0438*/ 	.word	0x00000160
        /*043c*/ 	.short	0x0100
        /*043e*/ 	.byte	0x06
	.zero		1


	//   ....[44]....
        /*0440*/ 	.word	0x00000e70
        /*0444*/ 	.word	0x000000ff
        /*0448*/ 	.word	0x00000158
        /*044c*/ 	.short	0x0100
        /*044e*/ 	.byte	0x06
	.zero		1


	//   ....[45]....
        /*0450*/ 	.word	0x00000e80
        /*0454*/ 	.word	0x000000ff
        /*0458*/ 	.word	0x00000168
        /*045c*/ 	.short	0x0100
        /*045e*/ 	.byte	0x06
	.zero		1


	//   ....[46]....
        /*0460*/ 	.word	0x00001bb0
        /*0464*/ 	.word	0x00000002
        /*0468*/ 	.word	0x00000160
        /*046c*/ 	.short	0x010a
        /*046e*/ 	.byte	0xff
	.zero		1


	//   ....[47]....
        /*0470*/ 	.word	0x00001be0
        /*0474*/ 	.word	0x00000002
        /*0478*/ 	.word	0x00000150
        /*047c*/ 	.short	0x0101
        /*047e*/ 	.byte	0xff
	.zero		1


	//   ....[48]....
        /*0480*/ 	.word	0x00001cc0
        /*0484*/ 	.word	0x000000ff
        /*0488*/ 	.word	0x00000060
        /*048c*/ 	.short	0x010a
        /*048e*/ 	.byte	0x08
	.zero		1


	//   ....[49]....
        /*0490*/ 	.word	0x00001d40
        /*0494*/ 	.word	0x000000ff
        /*0498*/ 	.word	0x00000060
        /*049c*/ 	.short	0x010a
        /*049e*/ 	.byte	0x29
	.zero		1


	//   ....[50]....
        /*04a0*/ 	.word	0x00001e80
        /*04a4*/ 	.word	0x000000ff
        /*04a8*/ 	.word	0x00000060
        /*04ac*/ 	.short	0x010a
        /*04ae*/ 	.byte	0x08
	.zero		1


	//   ....[51]....
        /*04b0*/ 	.word	0x00002160
        /*04b4*/ 	.word	0x000000ff
        /*04b8*/ 	.word	0x00000108
        /*04bc*/ 	.short	0x0101
        /*04be*/ 	.byte	0x04
	.zero		1


	//   ....[52]....
        /*04c0*/ 	.word	0x00002180
        /*04c4*/ 	.word	0x000000ff
        /*04c8*/ 	.word	0x00000060
        /*04cc*/ 	.short	0x010a
        /*04ce*/ 	.byte	0x08
	.zero		1


	//   ....[53]....
        /*04d0*/ 	.word	0x00002200
        /*04d4*/ 	.word	0x000000ff
        /*04d8*/ 	.word	0x00000060
        /*04dc*/ 	.short	0x010a
        /*04de*/ 	.byte	0x29
	.zero		1


	//   ....[54]....
        /*04e0*/ 	.word	0x00002340
        /*04e4*/ 	.word	0x000000ff
        /*04e8*/ 	.word	0x00000060
        /*04ec*/ 	.short	0x010a
        /*04ee*/ 	.byte	0x08
	.zero		1


	//   ....[55]....
        /*04f0*/ 	.word	0x00002650
        /*04f4*/ 	.word	0x00000002
        /*04f8*/ 	.word	0x00000110
        /*04fc*/ 	.short	0x010a
        /*04fe*/ 	.byte	0xff
	.zero		1


	//   ....[56]....
        /*0500*/ 	.word	0x00002710
        /*0504*/ 	.word	0x00000002
        /*0508*/ 	.word	0x00000000
        /*050c*/ 	.short	0x0101
        /*050e*/ 	.byte	0xff
	.zero		1


	//   ....[57]....
        /*0510*/ 	.word	0x00002c90
        /*0514*/ 	.word	0x000000ff
        /*0518*/ 	.word	0x00000000
        /*051c*/ 	.short	0x010a
        /*051e*/ 	.byte	0x05
	.zero		1


	//   ....[58]....
        /*0520*/ 	.word	0x00002d20
        /*0524*/ 	.word	0x000000ff
        /*0528*/ 	.word	0x00000000
        /*052c*/ 	.short	0x010a
        /*052e*/ 	.byte	0x05
	.zero		1


	//   ....[59]....
        /*0530*/ 	.word	0x00002db0
        /*0534*/ 	.word	0x000000ff
        /*0538*/ 	.word	0x00000000
        /*053c*/ 	.short	0x010a
        /*053e*/ 	.byte	0x05
	.zero		1


	//   ....[60]....
        /*0540*/ 	.word	0x00002e40
        /*0544*/ 	.word	0x000000ff
        /*0548*/ 	.word	0x00000000
        /*054c*/ 	.short	0x010a
        /*054e*/ 	.byte	0x05
	.zero		1


	//   ....[61]....
        /*0550*/ 	.word	0x00002ed0
        /*0554*/ 	.word	0x000000ff
        /*0558*/ 	.word	0x00000000
        /*055c*/ 	.short	0x010a
        /*055e*/ 	.byte	0x05
	.zero		1


	//   ....[62]....
        /*0560*/ 	.word	0x00002f60
        /*0564*/ 	.word	0x000000ff
        /*0568*/ 	.word	0x00000000
        /*056c*/ 	.short	0x010a
        /*056e*/ 	.byte	0x05
	.zero		1


	//   ....[63]....
        /*0570*/ 	.word	0x00002ff0
        /*0574*/ 	.word	0x000000ff
        /*0578*/ 	.word	0x00000000
        /*057c*/ 	.short	0x010a
        /*057e*/ 	.byte	0x05
	.zero		1


	//   ....[64]....
        /*0580*/ 	.word	0x00003080
        /*0584*/ 	.word	0x000000ff
        /*0588*/ 	.word	0x00000000
        /*058c*/ 	.short	0x010a
        /*058e*/ 	.byte	0x05
	.zero		1


	//   ....[65]....
        /*0590*/ 	.word	0x00003110
        /*0594*/ 	.word	0x000000ff
        /*0598*/ 	.word	0x00000000
        /*059c*/ 	.short	0x010a
        /*059e*/ 	.byte	0x05
	.zero		1


	//   ....[66]....
        /*05a0*/ 	.word	0x000031a0
        /*05a4*/ 	.word	0x000000ff
        /*05a8*/ 	.word	0x00000000
        /*05ac*/ 	.short	0x010a
        /*05ae*/ 	.byte	0x05
	.zero		1


	//   ....[67]....
        /*05b0*/ 	.word	0x00003230
        /*05b4*/ 	.word	0x000000ff
        /*05b8*/ 	.word	0x00000000
        /*05bc*/ 	.short	0x010a
        /*05be*/ 	.byte	0x05
	.zero		1


	//   ....[68]....
        /*05c0*/ 	.word	0x000032d0
        /*05c4*/ 	.word	0x00000000
        /*05c8*/ 	.word	0x00000000
        /*05cc*/ 	.short	0x010a
        /*05ce*/ 	.byte	0xff
	.zero		1


	//   ....[69]....
        /*05d0*/ 	.word	0x000033f0
        /*05d4*/ 	.word	0x00000000
        /*05d8*/ 	.word	0x00000150
        /*05dc*/ 	.short	0x010a
        /*05de*/ 	.byte	0xff
	.zero		1


	//   ....[70]....
        /*05e0*/ 	.word	0x00003460
        /*05e4*/ 	.word	0x00000000
        /*05e8*/ 	.word	0x00000000
        /*05ec*/ 	.short	0x0101
        /*05ee*/ 	.byte	0xff
	.zero		1


	//   ....[71]....
        /*05f0*/ 	.word	0x00003480
        /*05f4*/ 	.word	0x000000ff
        /*05f8*/ 	.word	0x00000120
        /*05fc*/ 	.short	0x010a
        /*05fe*/ 	.byte	0x05
	.zero		1


	//   ....[72]....
        /*0600*/ 	.word	0x000035a0
        /*0604*/ 	.word	0x00000000
        /*0608*/ 	.word	0x00000110
        /*060c*/ 	.short	0x010a
        /*060e*/ 	.byte	0xff
	.zero		1


	//   ....[73]....
        /*0610*/ 	.word	0x000036a0
        /*0614*/ 	.word	0x00000000
        /*0618*/ 	.word	0x00000000
        /*061c*/ 	.short	0x0101
        /*061e*/ 	.byte	0xff
	.zero		1


	//   ....[74]....
        /*0620*/ 	.word	0x00003730
        /*0624*/ 	.word	0x000000ff
        /*0628*/ 	.word	0x00000120
        /*062c*/ 	.short	0x0106
        /*062e*/ 	.byte	0x05
	.zero		1


	//   ....[75]....
        /*0630*/ 	.word	0x00003750
        /*0634*/ 	.word	0x000000ff
        /*0638*/ 	.word	0x00000120
        /*063c*/ 	.short	0x010a
        /*063e*/ 	.byte	0x05
	.zero		1


	//   ....[76]....
        /*0640*/ 	.word	0x000037e0
        /*0644*/ 	.word	0x000000ff
        /*0648*/ 	.word	0x00000120
        /*064c*/ 	.short	0x0106
        /*064e*/ 	.byte	0x04
	.zero		1


	//   ....[77]....
        /*0650*/ 	.word	0x00003820
        /*0654*/ 	.word	0x00000000
        /*0658*/ 	.word	0x00000120
        /*065c*/ 	.short	0x010a
        /*065e*/ 	.byte	0xff
	.zero		1


	//   ....[78]....
        /*0660*/ 	.word	0x00003eb0
        /*0664*/ 	.word	0x00000000
        /*0668*/ 	.word	0x00000110
        /*066c*/ 	.short	0x010a
        /*066e*/ 	.byte	0xff
	.zero		1


	//   ....[79]....
        /*0670*/ 	.word	0x00003fc0
        /*0674*/ 	.word	0x00000003
        /*0678*/ 	.word	0x00000000
        /*067c*/ 	.short	0x0101
        /*067e*/ 	.byte	0xff
	.zero		1


	//   ....[80]....
        /*0680*/ 	.word	0x00003fd0
        /*0684*/ 	.word	0x000000ff
        /*0688*/ 	.word	0x00000000
        /*068c*/ 	.short	0x010a
        /*068e*/ 	.byte	0x0a
	.zero		1


	//   ....[81]....
        /*0690*/ 	.word	0x00003ff0
        /*0694*/ 	.word	0x000000ff
        /*0698*/ 	.word	0x00000140
        /*069c*/ 	.short	0x010a
        /*069e*/ 	.byte	0x0b
	.zero		1


	//   ....[82]....
        /*06a0*/ 	.word	0x000040c0
        /*06a4*/ 	.word	0x000000ff
        /*06a8*/ 	.word	0x00000000
        /*06ac*/ 	.short	0x010a
        /*06ae*/ 	.byte	0x0a
	.zero		1


	//   ....[83]....
        /*06b0*/ 	.word	0x000041f0
        /*06b4*/ 	.word	0x000000ff
        /*06b8*/ 	.word	0x00000000
        /*06bc*/ 	.short	0x010a
        /*06be*/ 	.byte	0x1e
	.zero		1


	//   ....[84]....
        /*06c0*/ 	.word	0x00004460
        /*06c4*/ 	.word	0x000000ff
        /*06c8*/ 	.word	0x00000000
        /*06cc*/ 	.short	0x010a
        /*06ce*/ 	.byte	0x05
	.zero		1


	//   ....[85]....
        /*06d0*/ 	.word	0x000044f0
        /*06d4*/ 	.word	0x000000ff
        /*06d8*/ 	.word	0x00000000
        /*06dc*/ 	.short	0x010a
        /*06de*/ 	.byte	0x06
	.zero		1


	//   ....[86]....
        /*06e0*/ 	.word	0x00004900
        /*06e4*/ 	.word	0x00000000
        /*06e8*/ 	.word	0x00000110
        /*06ec*/ 	.short	0x010a
        /*06ee*/ 	.byte	0xff
	.zero		1


	//   ....[87]....
        /*06f0*/ 	.word	0x00004a40
        /*06f4*/ 	.word	0x00000000
        /*06f8*/ 	.word	0x00000000
        /*06fc*/ 	.short	0x0101
        /*06fe*/ 	.byte	0xff
	.zero		1


	//   ....[88]....
        /*0700*/ 	.word	0x00004d60
        /*0704*/ 	.word	0x000000ff
        /*0708*/ 	.word	0x00000108
        /*070c*/ 	.short	0x010a
        /*070e*/ 	.byte	0x05
	.zero		1


	//   ....[89]....
        /*0710*/ 	.word	0x00004ed0
        /*0714*/ 	.word	0x000000ff
        /*0718*/ 	.word	0x000000e0
        /*071c*/ 	.short	0x010a
        /*071e*/ 	.byte	0x05
	.zero		1


	//   ....[90]....
        /*0720*/ 	.word	0x000050c0
        /*0724*/ 	.word	0x000000ff
        /*0728*/ 	.word	0x000000c0
        /*072c*/ 	.short	0x010b
        /*072e*/ 	.byte	0x05
	.zero		1


	//   ....[91]....
        /*0730*/ 	.word	0x000050d0
        /*0734*/ 	.word	0x000000ff
        /*0738*/ 	.word	0x00000000
        /*073c*/ 	.short	0x0101
        /*073e*/ 	.byte	0x0e
	.zero		1


	//   ....[92]....
        /*0740*/ 	.word	0x000050e0
        /*0744*/ 	.word	0x000000ff
        /*0748*/ 	.word	0x000000e8
        /*074c*/ 	.short	0x010a
        /*074e*/ 	.byte	0x05
	.zero		1


	//   ....[93]....
        /*0750*/ 	.word	0x000052a0
        /*0754*/ 	.word	0x000000ff
        /*0758*/ 	.word	0x000000c8
        /*075c*/ 	.short	0x010b
        /*075e*/ 	.byte	0x05
	.zero		1


	//   ....[94]....
        /*0760*/ 	.word	0x000052b0
        /*0764*/ 	.word	0x000000ff
        /*0768*/ 	.word	0x00000000
        /*076c*/ 	.short	0x0101
        /*076e*/ 	.byte	0x0d
	.zero		1


	//   ....[95]....
        /*0770*/ 	.word	0x000052c0
        /*0774*/ 	.word	0x000000ff
        /*0778*/ 	.word	0x000000f0
        /*077c*/ 	.short	0x010a
        /*077e*/ 	.byte	0x05
	.zero		1


	//   ....[96]....
        /*0780*/ 	.word	0x00005470
        /*0784*/ 	.word	0x000000ff
        /*0788*/ 	.word	0x000000d0
        /*078c*/ 	.short	0x010b
        /*078e*/ 	.byte	0x05
	.zero		1


	//   ....[97]....
        /*0790*/ 	.word	0x00005480
        /*0794*/ 	.word	0x000000ff
        /*0798*/ 	.word	0x00000000
        /*079c*/ 	.short	0x0101
        /*079e*/ 	.byte	0x07
	.zero		1


	//   ....[98]....
        /*07a0*/ 	.word	0x00005490
        /*07a4*/ 	.word	0x000000ff
        /*07a8*/ 	.word	0x000000f8
        /*07ac*/ 	.short	0x010a
        /*07ae*/ 	.byte	0x05
	.zero		1


	//   ....[99]....
        /*07b0*/ 	.word	0x00005660
        /*07b4*/ 	.word	0x000000ff
        /*07b8*/ 	.word	0x000000d8
        /*07bc*/ 	.short	0x010b
        /*07be*/ 	.byte	0x05
	.zero		1


	//   ....[100]....
        /*07c0*/ 	.word	0x00005670
        /*07c4*/ 	.word	0x000000ff
        /*07c8*/ 	.word	0x00000000
        /*07cc*/ 	.short	0x0101
        /*07ce*/ 	.byte	0x06
	.zero		1


	//   ....[101]....
        /*07d0*/ 	.word	0x00005680
        /*07d4*/ 	.word	0x000000ff
        /*07d8*/ 	.word	0x000000e0
        /*07dc*/ 	.short	0x010a
        /*07de*/ 	.byte	0x05
	.zero		1


	//   ....[102]....
        /*07e0*/ 	.word	0x00005840
        /*07e4*/ 	.word	0x000000ff
        /*07e8*/ 	.word	0x000000c0
        /*07ec*/ 	.short	0x010b
        /*07ee*/ 	.byte	0x05
	.zero		1


	//   ....[103]....
        /*07f0*/ 	.word	0x00005850
        /*07f4*/ 	.word	0x000000ff
        /*07f8*/ 	.word	0x00000000
        /*07fc*/ 	.short	0x0101
        /*07fe*/ 	.byte	0x0e
	.zero		1


	//   ....[104]....
        /*0800*/ 	.word	0x00005860
        /*0804*/ 	.word	0x000000ff
        /*0808*/ 	.word	0x000000e8
        /*080c*/ 	.short	0x010a
        /*080e*/ 	.byte	0x05
	.zero		1


	//   ....[105]....
        /*0810*/ 	.word	0x00005a10
        /*0814*/ 	.word	0x000000ff
        /*0818*/ 	.word	0x000000c8
        /*081c*/ 	.short	0x010b
        /*081e*/ 	.byte	0x05
	.zero		1


	//   ....[106]....
        /*0820*/ 	.word	0x00005a20
        /*0824*/ 	.word	0x000000ff
        /*0828*/ 	.word	0x00000000
        /*082c*/ 	.short	0x0101
        /*082e*/ 	.byte	0x0d
	.zero		1


	//   ....[107]....
        /*0830*/ 	.word	0x00005a30
        /*0834*/ 	.word	0x000000ff
        /*0838*/ 	.word	0x000000f0
        /*083c*/ 	.short	0x010a
        /*083e*/ 	.byte	0x05
	.zero		1


	//   ....[108]....
        /*0840*/ 	.word	0x00005c20
        /*0844*/ 	.word	0x000000ff
        /*0848*/ 	.word	0x000000d0
        /*084c*/ 	.short	0x010b
        /*084e*/ 	.byte	0x05
	.zero		1


	//   ....[109]....
        /*0850*/ 	.word	0x00005c90
        /*0854*/ 	.word	0x000000ff
        /*0858*/ 	.word	0x00000000
        /*085c*/ 	.short	0x0101
        /*085e*/ 	.byte	0x07
	.zero		1


	//   ....[110]....
        /*0860*/ 	.word	0x00005ca0
        /*0864*/ 	.word	0x000000ff
        /*0868*/ 	.word	0x000000f8
        /*086c*/ 	.short	0x010a
        /*086e*/ 	.byte	0x05
	.zero		1


	//   ....[111]....
        /*0870*/ 	.word	0x00005f40
        /*0874*/ 	.word	0x000000ff
        /*0878*/ 	.word	0x000000d8
        /*087c*/ 	.short	0x010b
        /*087e*/ 	.byte	0x05
	.zero		1


	//   ....[112]....
        /*0880*/ 	.word	0x00005f60
        /*0884*/ 	.word	0x000000ff
        /*0888*/ 	.word	0x00000000
        /*088c*/ 	.short	0x0101
        /*088e*/ 	.byte	0x06
	.zero		1


	//   ....[113]....
        /*0890*/ 	.word	0x00005f80
        /*0894*/ 	.word	0x000000ff
        /*0898*/ 	.word	0x000000e0
        /*089c*/ 	.short	0x010a
        /*089e*/ 	.byte	0x05
	.zero		1


	//   ....[114]....
        /*08a0*/ 	.word	0x00005fa0
        /*08a4*/ 	.word	0x000000ff
        /*08a8*/ 	.word	0x000000e8
        /*08ac*/ 	.short	0x010a
        /*08ae*/ 	.byte	0x05
	.zero		1


	//   ....[115]....
        /*08b0*/ 	.word	0x00005fc0
        /*08b4*/ 	.word	0x000000ff
        /*08b8*/ 	.word	0x000000f0
        /*08bc*/ 	.short	0x010a
        /*08be*/ 	.byte	0x05
	.zero		1


	//   ....[116]....
        /*08c0*/ 	.word	0x00006010
        /*08c4*/ 	.word	0x00000002
        /*08c8*/ 	.word	0x000000f8
        /*08cc*/ 	.short	0x010a
        /*08ce*/ 	.byte	0xff
	.zero		1


	//   ....[117]....
        /*08d0*/ 	.word	0x00006320
        /*08d4*/ 	.word	0x00000000
        /*08d8*/ 	.word	0x00000110
        /*08dc*/ 	.short	0x010a
        /*08de*/ 	.byte	0xff
	.zero		1


	//   ....[118]....
        /*08e0*/ 	.word	0x00006430
        /*08e4*/ 	.word	0x00000000
        /*08e8*/ 	.word	0x00000000
        /*08ec*/ 	.short	0x0101
        /*08ee*/ 	.byte	0xff
	.zero		1


	//   ....[119]....
        /*08f0*/ 	.word	0x00006e70
        /*08f4*/ 	.word	0x000000ff
        /*08f8*/ 	.word	0x000000c0
        /*08fc*/ 	.short	0x010a
        /*08fe*/ 	.byte	0x2d
	.zero		1


	//   ....[120]....
        /*0900*/ 	.word	0x00006e80
        /*0904*/ 	.word	0x0000003a
        /*0908*/ 	.word	0x00000130
        /*090c*/ 	.short	0x010a
        /*090e*/ 	.byte	0xff
	.zero		1


	//   ....[121]....
        /*0910*/ 	.word	0x00006ff0
        /*0914*/ 	.word	0x000000ff
        /*0918*/ 	.word	0x000000c0
        /*091c*/ 	.short	0x010a
        /*091e*/ 	.byte	0x2d
	.zero		1


	//   ....[122]....
        /*0920*/ 	.word	0x000070d0
        /*0924*/ 	.word	0x0000003a
        /*0928*/ 	.word	0x00000130
        /*092c*/ 	.short	0x010a
        /*092e*/ 	.byte	0xff
	.zero		1


	//   ....[123]....
        /*0930*/ 	.word	0x00007ec0
        /*0934*/ 	.word	0x00000000
        /*0938*/ 	.word	0x00000000
        /*093c*/ 	.short	0x0101
        /*093e*/ 	.byte	0xff
	.zero		1


	//   ....[124]....
        /*0940*/ 	.word	0x00007ed0
        /*0944*/ 	.word	0x00000002
        /*0948*/ 	.word	0x000000c0
        /*094c*/ 	.short	0x010a
        /*094e*/ 	.byte	0xff
	.zero		1


	//   ....[125]....
        /*0950*/ 	.word	0x00007f90
        /*0954*/ 	.word	0x00000002
        /*0958*/ 	.word	0x000000c0
        /*095c*/ 	.short	0x010a
        /*095e*/ 	.byte	0xff
	.zero		1


	//   ....[126]....
        /*0960*/ 	.word	0x00008d70
        /*0964*/ 	.word	0x0000006a
        /*0968*/ 	.word	0x00000000
        /*096c*/ 	.short	0x0101
        /*096e*/ 	.byte	0xff
	.zero		1


	//   ....[127]....
        /*0970*/ 	.word	0x00008d90
        /*0974*/ 	.word	0x00000000
        /*0978*/ 	.word	0x000000c0
        /*097c*/ 	.short	0x010a
        /*097e*/ 	.byte	0xff
	.zero		1


	//   ....[128]....
        /*0980*/ 	.word	0x00008e40
        /*0984*/ 	.word	0x00000000
        /*0988*/ 	.word	0x000000c0
        /*098c*/ 	.short	0x010a
        /*098e*/ 	.byte	0xff
	.zero		1


	//   ....[129]....
        /*0990*/ 	.word	0x00009ba0
        /*0994*/ 	.word	0x0000006a
        /*0998*/ 	.word	0x00000000
        /*099c*/ 	.short	0x0101
        /*099e*/ 	.byte	0xff
	.zero		1


	//   ....[130]....
        /*09a0*/ 	.word	0x00009bc0
        /*09a4*/ 	.word	0x00000000
        /*09a8*/ 	.word	0x000000c0
        /*09ac*/ 	.short	0x010a
        /*09ae*/ 	.byte	0xff
	.zero		1


	//   ....[131]....
        /*09b0*/ 	.word	0x00009c80
        /*09b4*/ 	.word	0x00000000
        /*09b8*/ 	.word	0x000000c0
        /*09bc*/ 	.short	0x010a
        /*09be*/ 	.byte	0xff
	.zero		1


	//   ....[132]....
        /*09c0*/ 	.word	0x0000aa90
        /*09c4*/ 	.word	0x0000006b
        /*09c8*/ 	.word	0x00000000
        /*09cc*/ 	.short	0x0101
        /*09ce*/ 	.byte	0xff
	.zero		1


	//   ....[133]....
        /*09d0*/ 	.word	0x0000aab0
        /*09d4*/ 	.word	0x00000000
        /*09d8*/ 	.word	0x000000c0
        /*09dc*/ 	.short	0x010a
        /*09de*/ 	.byte	0xff
	.zero		1


	//   ....[134]....
        /*09e0*/ 	.word	0x0000ab60
        /*09e4*/ 	.word	0x00000000
        /*09e8*/ 	.word	0x000000c0
        /*09ec*/ 	.short	0x010a
        /*09ee*/ 	.byte	0xff
	.zero		1


	//   ....[135]....
        /*09f0*/ 	.word	0x0000b930
        /*09f4*/ 	.word	0x0000006b
        /*09f8*/ 	.word	0x00000000
        /*09fc*/ 	.short	0x0101
        /*09fe*/ 	.byte	0xff
	.zero		1


	//   ....[136]....
        /*0a00*/ 	.word	0x0000b950
        /*0a04*/ 	.word	0x00000000
        /*0a08*/ 	.word	0x000000c0
        /*0a0c*/ 	.short	0x010a
        /*0a0e*/ 	.byte	0xff
	.zero		1


	//   ....[137]....
        /*0a10*/ 	.word	0x0000ba00
        /*0a14*/ 	.word	0x00000000
        /*0a18*/ 	.word	0x000000c0
        /*0a1c*/ 	.short	0x010a
        /*0a1e*/ 	.byte	0xff
	.zero		1


	//   ....[138]....
        /*0a20*/ 	.word	0x0000c820
        /*0a24*/ 	.word	0x0000006b
        /*0a28*/ 	.word	0x00000000
        /*0a2c*/ 	.short	0x0101
        /*0a2e*/ 	.byte	0xff
	.zero		1


	//   ....[139]....
        /*0a30*/ 	.word	0x0000c840
        /*0a34*/ 	.word	0x00000000
        /*0a38*/ 	.word	0x000000c0
        /*0a3c*/ 	.short	0x010a
        /*0a3e*/ 	.byte	0xff
	.zero		1


	//   ....[140]....
        /*0a40*/ 	.word	0x0000c8f0
        /*0a44*/ 	.word	0x00000000
        /*0a48*/ 	.word	0x000000c0
        /*0a4c*/ 	.short	0x010a
        /*0a4e*/ 	.byte	0xff
	.zero		1


	//   ....[141]....
        /*0a50*/ 	.word	0x0000d6a0
        /*0a54*/ 	.word	0x0000006b
        /*0a58*/ 	.word	0x00000000
        /*0a5c*/ 	.short	0x0101
        /*0a5e*/ 	.byte	0xff
	.zero		1


	//   ....[142]....
        /*0a60*/ 	.word	0x0000d6c0
        /*0a64*/ 	.word	0x00000000
        /*0a68*/ 	.word	0x000000c0
        /*0a6c*/ 	.short	0x010a
        /*0a6e*/ 	.byte	0xff
	.zero		1


	//   ....[143]....
        /*0a70*/ 	.word	0x0000d770
        /*0a74*/ 	.word	0x00000000
        /*0a78*/ 	.word	0x000000c0
        /*0a7c*/ 	.short	0x010a
        /*0a7e*/ 	.byte	0xff
	.zero		1


	//   ....[144]....
        /*0a80*/ 	.word	0x0000dfe0
        /*0a84*/ 	.word	0x000000ff
        /*0a88*/ 	.word	0x00000000
        /*0a8c*/ 	.short	0x0101
        /*0a8e*/ 	.byte	0x04
	.zero		1


	//   ....[145]....
        /*0a90*/ 	.word	0x0000e560
        /*0a94*/ 	.word	0x00000000
        /*0a98*/ 	.word	0x00000000
        /*0a9c*/ 	.short	0x0101
        /*0a9e*/ 	.byte	0xff
	.zero		1


	//   ....[146]....
        /*0aa0*/ 	.word	0x0000e7f0
        /*0aa4*/ 	.word	0x000000ff
        /*0aa8*/ 	.word	0x00000000
        /*0aac*/ 	.short	0x0101
        /*0aae*/ 	.byte	0x04
	.zero		1


	//   ....[147]....
        /*0ab0*/ 	.word	0x0000e810
        /*0ab4*/ 	.word	0x00000002
        /*0ab8*/ 	.word	0x00000160
        /*0abc*/ 	.short	0x010a
        /*0abe*/ 	.byte	0xff
	.zero		1


	//   ....[148]....
        /*0ac0*/ 	.word	0x0000e870
        /*0ac4*/ 	.word	0x00000002
        /*0ac8*/ 	.word	0x00000060
        /*0acc*/ 	.short	0x010a
        /*0ace*/ 	.byte	0xff
	.zero		1


	//   ....[149]....
        /*0ad0*/ 	.word	0x0000e8d0
        /*0ad4*/ 	.word	0x00000002
        /*0ad8*/ 	.word	0x00000060
        /*0adc*/ 	.short	0x010a
        /*0ade*/ 	.byte	0xff
	.zero		1


	//   ....[150]....
        /*0ae0*/ 	.word	0x0000e920
        /*0ae4*/ 	.word	0x00000002
        /*0ae8*/ 	.word	0x00000110
        /*0aec*/ 	.short	0x010a
        /*0aee*/ 	.byte	0xff
	.zero		1


	//   ....[151]....
        /*0af0*/ 	.word	0x0000e980
        /*0af4*/ 	.word	0x00000000
        /*0af8*/ 	.word	0x00000000
        /*0afc*/ 	.short	0x010a
        /*0afe*/ 	.byte	0xff
	.zero		1


	//   ....[152]....
        /*0b00*/ 	.word	0x0000e9e0
        /*0b04*/ 	.word	0x00000000
        /*0b08*/ 	.word	0x00000000
        /*0b0c*/ 	.short	0x010a
        /*0b0e*/ 	.byte	0xff
	.zero		1


	//   ....[153]....
        /*0b10*/ 	.word	0x0000ea40
        /*0b14*/ 	.word	0x00000000
        /*0b18*/ 	.word	0x00000000
        /*0b1c*/ 	.short	0x010a
        /*0b1e*/ 	.byte	0xff
	.zero		1


	//   ....[154]....
        /*0b20*/ 	.word	0x0000eaa0
        /*0b24*/ 	.word	0x00000000
        /*0b28*/ 	.word	0x00000000
        /*0b2c*/ 	.short	0x010a
        /*0b2e*/ 	.byte	0xff
	.zero		1


	//   ....[155]....
        /*0b30*/ 	.word	0x0000eb00
        /*0b34*/ 	.word	0x00000000
        /*0b38*/ 	.word	0x00000000
        /*0b3c*/ 	.short	0x010a
        /*0b3e*/ 	.byte	0xff
	.zero		1


	//   ....[156]....
        /*0b40*/ 	.word	0x0000eb60
        /*0b44*/ 	.word	0x00000000
        /*0b48*/ 	.word	0x00000000
        /*0b4c*/ 	.short	0x010a
        /*0b4e*/ 	.byte	0xff
	.zero		1


	//   ....[157]....
        /*0b50*/ 	.word	0x0000ebc0
        /*0b54*/ 	.word	0x00000000
        /*0b58*/ 	.word	0x00000000
        /*0b5c*/ 	.short	0x010a
        /*0b5e*/ 	.byte	0xff
	.zero		1


	//   ....[158]....
        /*0b60*/ 	.word	0x0000ec20
        /*0b64*/ 	.word	0x00000000
        /*0b68*/ 	.word	0x00000000
        /*0b6c*/ 	.short	0x010a
        /*0b6e*/ 	.byte	0xff
	.zero		1


	//   ....[159]....
        /*0b70*/ 	.word	0x0000ec80
        /*0b74*/ 	.word	0x00000000
        /*0b78*/ 	.word	0x00000000
        /*0b7c*/ 	.short	0x010a
        /*0b7e*/ 	.byte	0xff
	.zero		1


	//   ....[160]....
        /*0b80*/ 	.word	0x0000ece0
        /*0b84*/ 	.word	0x00000000
        /*0b88*/ 	.word	0x00000000
        /*0b8c*/ 	.short	0x010a
        /*0b8e*/ 	.byte	0xff
	.zero		1


	//   ....[161]....
        /*0b90*/ 	.word	0x0000ed40
        /*0b94*/ 	.word	0x00000000
        /*0b98*/ 	.word	0x00000000
        /*0b9c*/ 	.short	0x010a
        /*0b9e*/ 	.byte	0xff
	.zero		1


	//   ....[162]....
        /*0ba0*/ 	.word	0x0000ed90
        /*0ba4*/ 	.word	0x00000000
        /*0ba8*/ 	.word	0x00000150
        /*0bac*/ 	.short	0x010a
        /*0bae*/ 	.byte	0xff
	.zero		1


	//   ....[163]....
        /*0bb0*/ 	.word	0x0000edf0
        /*0bb4*/ 	.word	0x00000000
        /*0bb8*/ 	.word	0x00000120
        /*0bbc*/ 	.short	0x010a
        /*0bbe*/ 	.byte	0xff
	.zero		1


	//   ....[164]....
        /*0bc0*/ 	.word	0x0000ee40
        /*0bc4*/ 	.word	0x00000000
        /*0bc8*/ 	.word	0x00000110
        /*0bcc*/ 	.short	0x010a
        /*0bce*/ 	.byte	0xff
	.zero		1


	//   ....[165]....
        /*0bd0*/ 	.word	0x0000eea0
        /*0bd4*/ 	.word	0x00000000
        /*0bd8*/ 	.word	0x00000120
        /*0bdc*/ 	.short	0x010a
        /*0bde*/ 	.byte	0xff
	.zero		1


	//   ....[166]....
        /*0be0*/ 	.word	0x0000eef0
        /*0be4*/ 	.word	0x00000000
        /*0be8*/ 	.word	0x00000110
        /*0bec*/ 	.short	0x010a
        /*0bee*/ 	.byte	0xff
	.zero		1


	//   ....[167]....
        /*0bf0*/ 	.word	0x0000ef50
        /*0bf4*/ 	.word	0x00000002
        /*0bf8*/ 	.word	0x00000140
        /*0bfc*/ 	.short	0x010a
        /*0bfe*/ 	.byte	0xff
	.zero		1


	//   ....[168]....
        /*0c00*/ 	.word	0x0000efb0
        /*0c04*/ 	.word	0x00000000
        /*0c08*/ 	.word	0x00000000
        /*0c0c*/ 	.short	0x010a
        /*0c0e*/ 	.byte	0xff
	.zero		1


	//   ....[169]....
        /*0c10*/ 	.word	0x0000f010
        /*0c14*/ 	.word	0x00000000
        /*0c18*/ 	.word	0x00000000
        /*0c1c*/ 	.short	0x010a
        /*0c1e*/ 	.byte	0xff
	.zero		1


	//   ....[170]....
        /*0c20*/ 	.word	0x0000f070
        /*0c24*/ 	.word	0x00000000
        /*0c28*/ 	.word	0x00000000
        /*0c2c*/ 	.short	0x010a
        /*0c2e*/ 	.byte	0xff
	.zero		1


	//   ....[171]....
        /*0c30*/ 	.word	0x0000f0c0
        /*0c34*/ 	.word	0x00000000
        /*0c38*/ 	.word	0x00000110
        /*0c3c*/ 	.short	0x010a
        /*0c3e*/ 	.byte	0xff
	.zero		1


	//   ....[172]....
        /*0c40*/ 	.word	0x0000f120
        /*0c44*/ 	.word	0x00000000
        /*0c48*/ 	.word	0x00000108
        /*0c4c*/ 	.short	0x010a
        /*0c4e*/ 	.byte	0xff
	.zero		1


	//   ....[173]....
        /*0c50*/ 	.word	0x0000f180
        /*0c54*/ 	.word	0x00000000
        /*0c58*/ 	.word	0x000000e0
        /*0c5c*/ 	.short	0x010a
        /*0c5e*/ 	.byte	0xff
	.zero		1


	//   ....[174]....
        /*0c60*/ 	.word	0x0000f1e0
        /*0c64*/ 	.word	0x00000000
        /*0c68*/ 	.word	0x000000e8
        /*0c6c*/ 	.short	0x010a
        /*0c6e*/ 	.byte	0xff
	.zero		1


	//   ....[175]....
        /*0c70*/ 	.word	0x0000f240
        /*0c74*/ 	.word	0x00000000
        /*0c78*/ 	.word	0x000000f0
        /*0c7c*/ 	.short	0x010a
        /*0c7e*/ 	.byte	0xff
	.zero		1


	//   ....[176]....
        /*0c80*/ 	.word	0x0000f2a0
        /*0c84*/ 	.word	0x00000000
        /*0c88*/ 	.word	0x000000f8
        /*0c8c*/ 	.short	0x010a
        /*0c8e*/ 	.byte	0xff
	.zero		1


	//   ....[177]....
        /*0c90*/ 	.word	0x0000f300
        /*0c94*/ 	.word	0x00000000
        /*0c98*/ 	.word	0x000000e0
        /*0c9c*/ 	.short	0x010a
        /*0c9e*/ 	.byte	0xff
	.zero		1


	//   ....[178]....
        /*0ca0*/ 	.word	0x0000f360
        /*0ca4*/ 	.word	0x00000000
        /*0ca8*/ 	.word	0x000000e8
        /*0cac*/ 	.short	0x010a
        /*0cae*/ 	.byte	0xff
	.zero		1


	//   ....[179]....
        /*0cb0*/ 	.word	0x0000f3c0
        /*0cb4*/ 	.word	0x00000000
        /*0cb8*/ 	.word	0x000000f0
        /*0cbc*/ 	.short	0x010a
        /*0cbe*/ 	.byte	0xff
	.zero		1


	//   ....[180]....
        /*0cc0*/ 	.word	0x0000f420
        /*0cc4*/ 	.word	0x00000000
        /*0cc8*/ 	.word	0x000000f8
        /*0ccc*/ 	.short	0x010a
        /*0cce*/ 	.byte	0xff
	.zero		1


	//   ....[181]....
        /*0cd0*/ 	.word	0x0000f480
        /*0cd4*/ 	.word	0x00000000
        /*0cd8*/ 	.word	0x000000e0
        /*0cdc*/ 	.short	0x010a
        /*0cde*/ 	.byte	0xff
	.zero		1


	//   ....[182]....
        /*0ce0*/ 	.word	0x0000f4e0
        /*0ce4*/ 	.word	0x00000000
        /*0ce8*/ 	.word	0x000000e8
        /*0cec*/ 	.short	0x010a
        /*0cee*/ 	.byte	0xff
	.zero		1


	//   ....[183]....
        /*0cf0*/ 	.word	0x0000f540
        /*0cf4*/ 	.word	0x00000002
        /*0cf8*/ 	.word	0x000000f0
        /*0cfc*/ 	.short	0x010a
        /*0cfe*/ 	.byte	0xff
	.zero		1


	//   ....[184]....
        /*0d00*/ 	.word	0x0000f590
        /*0d04*/ 	.word	0x00000000
        /*0d08*/ 	.word	0x00000110
        /*0d0c*/ 	.short	0x010a
        /*0d0e*/ 	.byte	0xff
	.zero		1


	//   ....[185]....
        /*0d10*/ 	.word	0x0000f5f0
        /*0d14*/ 	.word	0x00000004
        /*0d18*/ 	.word	0x000000c0
        /*0d1c*/ 	.short	0x010a
        /*0d1e*/ 	.byte	0xff
	.zero		1


	//   ....[186]....
        /*0d20*/ 	.word	0x0000f640
        /*0d24*/ 	.word	0x0000003a
        /*0d28*/ 	.word	0x00000130
        /*0d2c*/ 	.short	0x010a
        /*0d2e*/ 	.byte	0xff
	.zero		1


	//   ....[187]....
        /*0d30*/ 	.word	0x0000f690
        /*0d34*/ 	.word	0x00000002
        /*0d38*/ 	.word	0x000000c0
        /*0d3c*/ 	.short	0x010a
        /*0d3e*/ 	.byte	0xff
	.zero		1


	//   ....[188]....
        /*0d40*/ 	.word	0x0000f6e0
        /*0d44*/ 	.word	0x00000000
        /*0d48*/ 	.word	0x000000c0
        /*0d4c*/ 	.short	0x010a
        /*0d4e*/ 	.byte	0xff
	.zero		1


	//   ....[189]....
        /*0d50*/ 	.word	0x0000f730
        /*0d54*/ 	.word	0x00000000
        /*0d58*/ 	.word	0x000000c0
        /*0d5c*/ 	.short	0x010a
        /*0d5e*/ 	.byte	0xff
	.zero		1


	//   ....[190]....
        /*0d60*/ 	.word	0x0000f780
        /*0d64*/ 	.word	0x00000000
        /*0d68*/ 	.word	0x000000c0
        /*0d6c*/ 	.short	0x010a
        /*0d6e*/ 	.byte	0xff
	.zero		1


	//   ....[191]....
        /*0d70*/ 	.word	0x0000f7d0
        /*0d74*/ 	.word	0x00000000
        /*0d78*/ 	.word	0x000000c0
        /*0d7c*/ 	.short	0x010a
        /*0d7e*/ 	.byte	0xff
	.zero		1


	//   ....[192]....
        /*0d80*/ 	.word	0x0000f820
        /*0d84*/ 	.word	0x00000000
        /*0d88*/ 	.word	0x000000c0
        /*0d8c*/ 	.short	0x010a
        /*0d8e*/ 	.byte	0xff
	.zero		1


	//   ....[193]....
        /*0d90*/ 	.word	0x0000f870
        /*0d94*/ 	.word	0x00000000
        /*0d98*/ 	.word	0x000000c0
        /*0d9c*/ 	.short	0x010a
        /*0d9e*/ 	.byte	0xff
	.zero		1


	//----- nvinfo : EIATTR_NUM_MBARRIERS
	.align		4
.L_47:
        /*0da0*/ 	.byte	0x03, 0x38
        /*0da2*/ 	.short	0x002e


	//----- nvinfo : EIATTR_EXIT_INSTR_OFFSETS
	.align		4
        /*0da4*/ 	.byte	0x04, 0x1c
        /*0da6*/ 	.short	(.L_49 - .L_48)


	//   ....[0]....
.L_48:
        /*0da8*/ 	.word	0x00003300


	//   ....[1]....
        /*0dac*/ 	.word	0x000037f0


	//   ....[2]....
        /*0db0*/ 	.word	0x00003850


	//   ....[3]....
        /*0db4*/ 	.word	0x00004750


	//   ....[4]....
        /*0db8*/ 	.word	0x00006040


	//   ....[5]....
        /*0dbc*/ 	.word	0x00006080


	//   ....[6]....
        /*0dc0*/ 	.word	0x0000e6e0


	//   ....[7]....
        /*0dc4*/ 	.word	0x0000e760


	//   ....[8]....
        /*0dc8*/ 	.word	0x0000e790


	//   ....[9]....
        /*0dcc*/ 	.word	0x0000e800


	//----- nvinfo : EIATTR_MAX_THREADS
	.align		4
.L_49:
        /*0dd0*/ 	.byte	0x04, 0x05
        /*0dd2*/ 	.short	(.L_51 - .L_50)
.L_50:
        /*0dd4*/ 	.word	0x00000100
        /*0dd8*/ 	.word	0x00000001
        /*0ddc*/ 	.word	0x00000001


	//----- nvinfo : EIATTR_CRS_STACK_SIZE
	.align		4
.L_51:
        /*0de0*/ 	.byte	0x04, 0x1e
        /*0de2*/ 	.short	(.L_53 - .L_52)
.L_52:
        /*0de4*/ 	.word	0x00000000


	//----- nvinfo : EIATTR_CBANK_PARAM_SIZE
	.align		4
.L_53:
        /*0de8*/ 	.byte	0x03, 0x19
        /*0dea*/ 	.short	0x0c00


	//----- nvinfo : EIATTR_PARAM_CBANK
	.align		4
        /*0dec*/ 	.byte	0x04, 0x0a
        /*0dee*/ 	.short	(.L_55 - .L_54)
	.align		4
.L_54:
        /*0df0*/ 	.word	index@(.nv.constant0._ZN7cutlass13device_kernelINS_4gemm6kernel13GemmUniversalIN4cute5tupleIJiiiiEEENS1_10collective13CollectiveMmaINS1_46MainloopSm100TmaUmmaWarpSpecializedBlockScaledILi12ELi2ELi2ENS5_IJNS4_1CILi4EEENSA_ILi2EEENSA_ILi1EEEEEEEENS5_IJNSA_ILi128EEESG_SG_EEENS5_IJNS_12float_e2m1_tENS_13float_ue8m0_tEEEENS5_IJNS5_IJlSD_lEEENS4_6LayoutINS5_IJNS5_IJNS5_IJNSA_ILi32EEESB_EEEiEEESP_NS5_IJSD_iEEEEEENS5_IJNS5_IJNS5_IJNSA_ILi16EEESB_EEEiEEENS5_IJNS5_IJNSA_ILi0EEESD_EEENSA_ILi512EEEEEENS5_IJSV_iEEEEEEEEEEESK_S12_NS4_8TiledMMAINS4_8MMA_AtomIJNS4_17SM100_MMA_MXF4_SSISI_SI_fSJ_Li128ELi128ELi32ELNS4_4UMMA5MajorE0ELS17_0ELNS16_7ScaleInE0ELS18_0EEEEEENSM_INS5_IJSD_SD_SD_EEENS5_IJSV_SV_SV_EEEEENS5_IJNS4_10UnderscoreES1E_S1E_EEEEENS5_IJNS4_23SM90_TMA_LOAD_MULTICASTES1H_EEENS5_IJNS4_14ComposedLayoutINS4_7SwizzleILi2ELi4ELi3EEENS4_18smem_ptr_flag_bitsILi4EEENSM_INS5_IJNSA_ILi8EEESG_EEENS5_IJSG_SD_EEEEEEENSM_INS5_IJNS5_IJNS5_IJSO_SD_EEENS5_IJSN_SC_EEEEEESD_NS5_IJSC_SD_EEEEEENS5_IJNS5_IJNS5_IJST_SX_EEESW_EEESV_NS5_IJSC_SX_EEEEEEEEEEEvNS4_8identityES1I_S23_vS24_EENS_8epilogue10collective18CollectiveEpilogueINS26_23Sm100TmaWarpSpecializedILi4ELi2ELi16ELb1ELb0EEEJNS5_IJNSA_ILi64EEESG_SG_EEENS5_IJNSM_IS2B_SD_EENSM_INS5_IJSS_SC_EEENS5_IJSD_S2B_EEEEEEEENS_10bfloat16_tESL_S2I_SL_NS26_6fusion15FusionCallbacksIS2A_NS2J_17LinearCombinationIS2I_fS2I_fLNS_15FloatRoundStyleE2EEES2C_S2H_JEEENS4_5SM1004TMEM4LOAD26SM100_TMEM_LOAD_32dp32b16xENS4_13SM90_TMA_LOADENS1J_INS1K_ILi1ELi4ELi3EEENS1M_ILi16EEENSM_INS5_IJS1O_SS_EEENS5_IJSS_SD_EEEEEEENS4_39AutoVectorizingCopyWithAssumedAlignmentILi128EEENS4_14SM90_TMA_STOREES2Z_S31_S31_EEEvvEEEEvNT_6ParamsE)
        /*0df4*/ 	.short	0x0380
        /*0df6*/ 	.short	0x0c00


	//----- nvinfo : EIATTR_SW_WAR
	.align		4
.L_55:
        /*0df8*/ 	.byte	0x04, 0x36
        /*0dfa*/ 	.short	(.L_57 - .L_56)
.L_56:
        /*0dfc*/ 	.word	0x00000008
.L_57:


//--------------------- .nv.callgraph             --------------------------
	.section	.nv.callgraph,"",@"SHT_CUDA_CALLGRAPH"
	.align	4
	.sectionentsize	8
	.align		4
        /*0000*/ 	.word	0x00000000
	.align		4
        /*0004*/ 	.word	0xffffffff
	.align		4
        /*0008*/ 	.word	index@(_ZN7cutlass13device_kernelINS_4gemm6kernel13GemmUniversalIN4cute5tupleIJiiiiEEENS1_10collective13CollectiveMmaINS1_46MainloopSm100TmaUmmaWarpSpecializedBlockScaledILi12ELi2ELi2ENS5_IJNS4_1CILi4EEENSA_ILi2EEENSA_ILi1EEEEEEEENS5_IJNSA_ILi128EEESG_SG_EEENS5_IJNS_12float_e2m1_tENS_13float_ue8m0_tEEEENS5_IJNS5_IJlSD_lEEENS4_6LayoutINS5_IJNS5_IJNS5_IJNSA_ILi32EEESB_EEEiEEESP_NS5_IJSD_iEEEEEENS5_IJNS5_IJNS5_IJNSA_ILi16EEESB_EEEiEEENS5_IJNS5_IJNSA_ILi0EEESD_EEENSA_ILi512EEEEEENS5_IJSV_iEEEEEEEEEEESK_S12_NS4_8TiledMMAINS4_8MMA_AtomIJNS4_17SM100_MMA_MXF4_SSISI_SI_fSJ_Li128ELi128ELi32ELNS4_4UMMA5MajorE0ELS17_0ELNS16_7ScaleInE0ELS18_0EEEEEENSM_INS5_IJSD_SD_SD_EEENS5_IJSV_SV_SV_EEEEENS5_IJNS4_10UnderscoreES1E_S1E_EEEEENS5_IJNS4_23SM90_TMA_LOAD_MULTICASTES1H_EEENS5_IJNS4_14ComposedLayoutINS4_7SwizzleILi2ELi4ELi3EEENS4_18smem_ptr_flag_bitsILi4EEENSM_INS5_IJNSA_ILi8EEESG_EEENS5_IJSG_SD_EEEEEEENSM_INS5_IJNS5_IJNS5_IJSO_SD_EEENS5_IJSN_SC_EEEEEESD_NS5_IJSC_SD_EEEEEENS5_IJNS5_IJNS5_IJST_SX_EEESW_EEESV_NS5_IJSC_SX_EEEEEEEEEEEvNS4_8identityES1I_S23_vS24_EENS_8epilogue10collective18CollectiveEpilogueINS26_23Sm100TmaWarpSpecializedILi4ELi2ELi16ELb1ELb0EEEJNS5_IJNSA_ILi64EEESG_SG_EEENS5_IJNSM_IS2B_SD_EENSM_INS5_IJSS_SC_EEENS5_IJSD_S2B_EEEEEEEENS_10bfloat16_tESL_S2I_SL_NS26_6fusion15FusionCallbacksIS2A_NS2J_17LinearCombinationIS2I_fS2I_fLNS_15FloatRoundStyleE2EEES2C_S2H_JEEENS4_5SM1004TMEM4LOAD26SM100_TMEM_LOAD_32dp32b16xENS4_13SM90_TMA_LOADENS1J_INS1K_ILi1ELi4ELi3EEENS1M_ILi16EEENSM_INS5_IJS1O_SS_EEENS5_IJSS_SD_EEEEEEENS4_39AutoVectorizingCopyWithAssumedAlignmentILi128EEENS4_14SM90_TMA_STOREES2Z_S31_S31_EEEvvEEEEvNT_6ParamsE)
	.align		4
        /*000c*/ 	.word	index@(__assertfail)
	.align		4
        /*0010*/ 	.word	0x00000000
	.align		4
        /*0014*/ 	.word	0xfffffffe
	.align		4
        /*0018*/ 	.word	0x00000000
	.align		4
        /*001c*/ 	.word	0xfffffffd
	.align		4
        /*0020*/ 	.word	0x00000000
	.align		4
        /*0024*/ 	.word	0xfffffffc


//--------------------- .nv.constant4             --------------------------
	.section	.nv.constant4,"a",@progbits
	.align	8
	.align		8
.nv.constant4:
        /*0000*/ 	.dword	__assertfail
	.align		8
        /*0008*/ 	.dword	__unnamed_1
	.align		8
        /*0010*/ 	.dword	__unnamed_2
	.align		8
        /*0018*/ 	.dword	_ZN40_INTERNAL_1e9a3e3d_4_k_cu_688b008a_263434cuda3std3__45__cpo5beginE
	.align		8
        /*0020*/ 	.dword	_ZN40_INTERNAL_1e9a3e3d_4_k_cu_688b008a_263434cuda3std3__45__cpo3endE
	.align		8
        /*0028*/ 	.dword	_ZN40_INTERNAL_1e9a3e3d_4_k_cu_688b008a_263434cuda3std3__45__cpo6cbeginE
	.align		8
        /*0030*/ 	.dword	_ZN40_INTERNAL_1e9a3e3d_4_k_cu_688b008a_263434cuda3std3__45__cpo4cendE
	.align		8
        /*0038*/ 	.dword	_ZN40_INTERNAL_1e9a3e3d_4_k_cu_688b008a_263434cuda3std3__442_GLOBAL__N__1e9a3e3d_4_k_cu_688b008a_263436ignoreE
	.align		8
        /*0040*/ 	.dword	_ZN40_INTERNAL_1e9a3e3d_4_k_cu_688b008a_263434cuda3std3__419piecewise_constructE
	.align		8
        /*0048*/ 	.dword	_ZN40_INTERNAL_1e9a3e3d_4_k_cu_688b008a_263434cuda3std3__48in_placeE
	.align		8
        /*0050*/ 	.dword	_ZN40_INTERNAL_1e9a3e3d_4_k_cu_688b008a_263434cuda3std6ranges3__45__cpo4swapE
	.align		8
        /*0058*/ 	.dword	_ZN40_INTERNAL_1e9a3e3d_4_k_cu_688b008a_263434cuda3std6ranges3__45__cpo9iter_moveE
	.align		8
        /*0060*/ 	.dword	_ZN40_INTERNAL_1e9a3e3d_4_k_cu_688b008a_263434cute7productE
	.align		8
        /*0068*/ 	.dword	_ZN40_INTERNAL_1e9a3e3d_4_k_cu_688b008a_263434cute1_E
	.align		8
        /*0070*/ 	.dword	$str$25
	.align		8
        /*0078*/ 	.dword	$str$26
	.align		8
        /*0080*/ 	.dword	$str$29
	.align		8
        /*0088*/ 	.dword	$str$30


//--------------------- .text._ZN7cutlass13device_kernelINS_4gemm6kernel13GemmUniversalIN4cute5tupleIJiiiiEEENS1_10collective13CollectiveMmaINS1_46MainloopSm100TmaUmmaWarpSpecializedBlockScaledILi12ELi2ELi2ENS5_IJNS4_1CILi4EEENSA_ILi2EEENSA_ILi1EEEEEEEENS5_IJNSA_ILi128EEESG_SG_EEENS5_IJNS_12float_e2m1_tENS_13float_ue8m0_tEEEENS5_IJNS5_IJlSD_lEEENS4_6LayoutINS5_IJNS5_IJNS5_IJNSA_ILi32EEESB_EEEiEEESP_NS5_IJSD_iEEEEEENS5_IJNS5_IJNS5_IJNSA_ILi16EEESB_EEEiEEENS5_IJNS5_IJNSA_ILi0EEESD_EEENSA_ILi512EEEEEENS5_IJSV_iEEEEEEEEEEESK_S12_NS4_8TiledMMAINS4_8MMA_AtomIJNS4_17SM100_MMA_MXF4_SSISI_SI_fSJ_Li128ELi128ELi32ELNS4_4UMMA5MajorE0ELS17_0ELNS16_7ScaleInE0ELS18_0EEEEEENSM_INS5_IJSD_SD_SD_EEENS5_IJSV_SV_SV_EEEEENS5_IJNS4_10UnderscoreES1E_S1E_EEEEENS5_IJNS4_23SM90_TMA_LOAD_MULTICASTES1H_EEENS5_IJNS4_14ComposedLayoutINS4_7SwizzleILi2ELi4ELi3EEENS4_18smem_ptr_flag_bitsILi4EEENSM_INS5_IJNSA_ILi8EEESG_EEENS5_IJSG_SD_EEEEEEENSM_INS5_IJNS5_IJNS5_IJSO_SD_EEENS5_IJSN_SC_EEEEEESD_NS5_IJSC_SD_EEEEEENS5_IJNS5_IJNS5_IJST_SX_EEESW_EEESV_NS5_IJSC_SX_EEEEEEEEEEEvNS4_8identityES1I_S23_vS24_EENS_8epilogue10collective18CollectiveEpilogueINS26_23Sm100TmaWarpSpecializedILi4ELi2ELi16ELb1ELb0EEEJNS5_IJNSA_ILi64EEESG_SG_EEENS5_IJNSM_IS2B_SD_EENSM_INS5_IJSS_SC_EEENS5_IJSD_S2B_EEEEEEEENS_10bfloat16_tESL_S2I_SL_NS26_6fusion15FusionCallbacksIS2A_NS2J_17LinearCombinationIS2I_fS2I_fLNS_15FloatRoundStyleE2EEES2C_S2H_JEEENS4_5SM1004TMEM4LOAD26SM100_TMEM_LOAD_32dp32b16xENS4_13SM90_TMA_LOADENS1J_INS1K_ILi1ELi4ELi3EEENS1M_ILi16EEENSM_INS5_IJS1O_SS_EEENS5_IJSS_SD_EEEEEEENS4_39AutoVectorizingCopyWithAssumedAlignmentILi128EEENS4_14SM90_TMA_STOREES2Z_S31_S31_EEEvvEEEEvNT_6ParamsE --------------------------
	.section	.text._ZN7cutlass13device_kernelINS_4gemm6kernel13GemmUniversalIN4cute5tupleIJiiiiEEENS1_10collective13CollectiveMmaINS1_46MainloopSm100TmaUmmaWarpSpecializedBlockScaledILi12ELi2ELi2ENS5_IJNS4_1CILi4EEENSA_ILi2EEENSA_ILi1EEEEEEEENS5_IJNSA_ILi128EEESG_SG_EEENS5_IJNS_12float_e2m1_tENS_13float_ue8m0_tEEEENS5_IJNS5_IJlSD_lEEENS4_6LayoutINS5_IJNS5_IJNS5_IJNSA_ILi32EEESB_EEEiEEESP_NS5_IJSD_iEEEEEENS5_IJNS5_IJNS5_IJNSA_ILi16EEESB_EEEiEEENS5_IJNS5_IJNSA_ILi0EEESD_EEENSA_ILi512EEEEEENS5_IJSV_iEEEEEEEEEEESK_S12_NS4_8TiledMMAINS4_8MMA_AtomIJNS4_17SM100_MMA_MXF4_SSISI_SI_fSJ_Li128ELi128ELi32ELNS4_4UMMA5MajorE0ELS17_0ELNS16_7ScaleInE0ELS18_0EEEEEENSM_INS5_IJSD_SD_SD_EEENS5_IJSV_SV_SV_EEEEENS5_IJNS4_10UnderscoreES1E_S1E_EEEEENS5_IJNS4_23SM90_TMA_LOAD_MULTICASTES1H_EEENS5_IJNS4_14ComposedLayoutINS4_7SwizzleILi2ELi4ELi3EEENS4_18smem_ptr_flag_bitsILi4EEENSM_INS5_IJNSA_ILi8EEESG_EEENS5_IJSG_SD_EEEEEEENSM_INS5_IJNS5_IJNS5_IJSO_SD_EEENS5_IJSN_SC_EEEEEESD_NS5_IJSC_SD_EEEEEENS5_IJNS5_IJNS5_IJST_SX_EEESW_EEESV_NS5_IJSC_SX_EEEEEEEEEEEvNS4_8identityES1I_S23_vS24_EENS_8epilogue10collective18CollectiveEpilogueINS26_23Sm100TmaWarpSpecializedILi4ELi2ELi16ELb1ELb0EEEJNS5_IJNSA_ILi64EEESG_SG_EEENS5_IJNSM_IS2B_SD_EENSM_INS5_IJSS_SC_EEENS5_IJSD_S2B_EEEEEEEENS_10bfloat16_tESL_S2I_SL_NS26_6fusion15FusionCallbacksIS2A_NS2J_17LinearCombinationIS2I_fS2I_fLNS_15FloatRoundStyleE2EEES2C_S2H_JEEENS4_5SM1004TMEM4LOAD26SM100_TMEM_LOAD_32dp32b16xENS4_13SM90_TMA_LOADENS1J_INS1K_ILi1ELi4ELi3EEENS1M_ILi16EEENSM_INS5_IJS1O_SS_EEENS5_IJSS_SD_EEEEEEENS4_39AutoVectorizingCopyWithAssumedAlignmentILi128EEENS4_14SM90_TMA_STOREES2Z_S31_S31_EEEvvEEEEvNT_6ParamsE,"ax",@progbits
	.align	128
.text._ZN7cutlass13device_kernelINS_4gemm6kernel13GemmUniversalIN4cute5tupleIJiiiiEEENS1_10collective13CollectiveMmaINS1_46MainloopSm100TmaUmmaWarpSpecializedBlockScaledILi12ELi2ELi2ENS5_IJNS4_1CILi4EEENSA_ILi2EEENSA_ILi1EEEEEEEENS5_IJNSA_ILi128EEESG_SG_EEENS5_IJNS_12float_e2m1_tENS_13float_ue8m0_tEEEENS5_IJNS5_IJlSD_lEEENS4_6LayoutINS5_IJNS5_IJNS5_IJNSA_ILi32EEESB_EEEiEEESP_NS5_IJSD_iEEEEEENS5_IJNS5_IJNS5_IJNSA_ILi16EEESB_EEEiEEENS5_IJNS5_IJNSA_ILi0EEESD_EEENSA_ILi512EEEEEENS5_IJSV_iEEEEEEEEEEESK_S12_NS4_8TiledMMAINS4_8MMA_AtomIJNS4_17SM100_MMA_MXF4_SSISI_SI_fSJ_Li128ELi128ELi32ELNS4_4UMMA5MajorE0ELS17_0ELNS16_7ScaleInE0ELS18_0EEEEEENSM_INS5_IJSD_SD_SD_EEENS5_IJSV_SV_SV_EEEEENS5_IJNS4_10UnderscoreES1E_S1E_EEEEENS5_IJNS4_23SM90_TMA_LOAD_MULTICASTES1H_EEENS5_IJNS4_14ComposedLayoutINS4_7SwizzleILi2ELi4ELi3EEENS4_18smem_ptr_flag_bitsILi4EEENSM_INS5_IJNSA_ILi8EEESG_EEENS5_IJSG_SD_EEEEEEENSM_INS5_IJNS5_IJNS5_IJSO_SD_EEENS5_IJSN_SC_EEEEEESD_NS5_IJSC_SD_EEEEEENS5_IJNS5_IJNS5_IJST_SX_EEESW_EEESV_NS5_IJSC_SX_EEEEEEEEEEEvNS4_8identityES1I_S23_vS24_EENS_8epilogue10collective18CollectiveEpilogueINS26_23Sm100TmaWarpSpecializedILi4ELi2ELi16ELb1ELb0EEEJNS5_IJNSA_ILi64EEESG_SG_EEENS5_IJNSM_IS2B_SD_EENSM_INS5_IJSS_SC_EEENS5_IJSD_S2B_EEEEEEEENS_10bfloat16_tESL_S2I_SL_NS26_6fusion15FusionCallbacksIS2A_NS2J_17LinearCombinationIS2I_fS2I_fLNS_15FloatRoundStyleE2EEES2C_S2H_JEEENS4_5SM1004TMEM4LOAD26SM100_TMEM_LOAD_32dp32b16xENS4_13SM90_TMA_LOADENS1J_INS1K_ILi1ELi4ELi3EEENS1M_ILi16EEENSM_INS5_IJS1O_SS_EEENS5_IJSS_SD_EEEEEEENS4_39AutoVectorizingCopyWithAssumedAlignmentILi128EEENS4_14SM90_TMA_STOREES2Z_S31_S31_EEEvvEEEEvNT_6ParamsE:
        .type           _ZN7cutlass13device_kernelINS_4gemm6kernel13GemmUniversalIN4cute5tupleIJiiiiEEENS1_10collective13CollectiveMmaINS1_46MainloopSm100TmaUmmaWarpSpecializedBlockScaledILi12ELi2ELi2ENS5_IJNS4_1CILi4EEENSA_ILi2EEENSA_ILi1EEEEEEEENS5_IJNSA_ILi128EEESG_SG_EEENS5_IJNS_12float_e2m1_tENS_13float_ue8m0_tEEEENS5_IJNS5_IJlSD_lEEENS4_6LayoutINS5_IJNS5_IJNS5_IJNSA_ILi32EEESB_EEEiEEESP_NS5_IJSD_iEEEEEENS5_IJNS5_IJNS5_IJNSA_ILi16EEESB_EEEiEEENS5_IJNS5_IJNSA_ILi0EEESD_EEENSA_ILi512EEEEEENS5_IJSV_iEEEEEEEEEEESK_S12_NS4_8TiledMMAINS4_8MMA_AtomIJNS4_17SM100_MMA_MXF4_SSISI_SI_fSJ_Li128ELi128ELi32ELNS4_4UMMA5MajorE0ELS17_0ELNS16_7ScaleInE0ELS18_0EEEEEENSM_INS5_IJSD_SD_SD_EEENS5_IJSV_SV_SV_EEEEENS5_IJNS4_10UnderscoreES1E_S1E_EEEEENS5_IJNS4_23SM90_TMA_LOAD_MULTICASTES1H_EEENS5_IJNS4_14ComposedLayoutINS4_7SwizzleILi2ELi4ELi3EEENS4_18smem_ptr_flag_bitsILi4EEENSM_INS5_IJNSA_ILi8EEESG_EEENS5_IJSG_SD_EEEEEEENSM_INS5_IJNS5_IJNS5_IJSO_SD_EEENS5_IJSN_SC_EEEEEESD_NS5_IJSC_SD_EEEEEENS5_IJNS5_IJNS5_IJST_SX_EEESW_EEESV_NS5_IJSC_SX_EEEEEEEEEEEvNS4_8identityES1I_S23_vS24_EENS_8epilogue10collective18CollectiveEpilogueINS26_23Sm100TmaWarpSpecializedILi4ELi2ELi16ELb1ELb0EEEJNS5_IJNSA_ILi64EEESG_SG_EEENS5_IJNSM_IS2B_SD_EENSM_INS5_IJSS_SC_EEENS5_IJSD_S2B_EEEEEEEENS_10bfloat16_tESL_S2I_SL_NS26_6fusion15FusionCallbacksIS2A_NS2J_17LinearCombinationIS2I_fS2I_fLNS_15FloatRoundStyleE2EEES2C_S2H_JEEENS4_5SM1004TMEM4LOAD26SM100_TMEM_LOAD_32dp32b16xENS4_13SM90_TMA_LOADENS1J_INS1K_ILi1ELi4ELi3EEENS1M_ILi16EEENSM_INS5_IJS1O_SS_EEENS5_IJSS_SD_EEEEEEENS4_39AutoVectorizingCopyWithAssumedAlignmentILi128EEENS4_14SM90_TMA_STOREES2Z_S31_S31_EEEvvEEEEvNT_6ParamsE,@function
        .size           _ZN7cutlass13device_kernelINS_4gemm6kernel13GemmUniversalIN4cute5tupleIJiiiiEEENS1_10collective13CollectiveMmaINS1_46MainloopSm100TmaUmmaWarpSpecializedBlockScaledILi12ELi2ELi2ENS5_IJNS4_1CILi4EEENSA_ILi2EEENSA_ILi1EEEEEEEENS5_IJNSA_ILi128EEESG_SG_EEENS5_IJNS_12float_e2m1_tENS_13float_ue8m0_tEEEENS5_IJNS5_IJlSD_lEEENS4_6LayoutINS5_IJNS5_IJNS5_IJNSA_ILi32EEESB_EEEiEEESP_NS5_IJSD_iEEEEEENS5_IJNS5_IJNS5_IJNSA_ILi16EEESB_EEEiEEENS5_IJNS5_IJNSA_ILi0EEESD_EEENSA_ILi512EEEEEENS5_IJSV_iEEEEEEEEEEESK_S12_NS4_8TiledMMAINS4_8MMA_AtomIJNS4_17SM100_MMA_MXF4_SSISI_SI_fSJ_Li128ELi128ELi32ELNS4_4UMMA5MajorE0ELS17_0ELNS16_7ScaleInE0ELS18_0EEEEEENSM_INS5_IJSD_SD_SD_EEENS5_IJSV_SV_SV_EEEEENS5_IJNS4_10UnderscoreES1E_S1E_EEEEENS5_IJNS4_23SM90_TMA_LOAD_MULTICASTES1H_EEENS5_IJNS4_14ComposedLayoutINS4_7SwizzleILi2ELi4ELi3EEENS4_18smem_ptr_flag_bitsILi4EEENSM_INS5_IJNSA_ILi8EEESG_EEENS5_IJSG_SD_EEEEEEENSM_INS5_IJNS5_IJNS5_IJSO_SD_EEENS5_IJSN_SC_EEEEEESD_NS5_IJSC_SD_EEEEEENS5_IJNS5_IJNS5_IJST_SX_EEESW_EEESV_NS5_IJSC_SX_EEEEEEEEEEEvNS4_8identityES1I_S23_vS24_EENS_8epilogue10collective18CollectiveEpilogueINS26_23Sm100TmaWarpSpecializedILi4ELi2ELi16ELb1ELb0EEEJNS5_IJNSA_ILi64EEESG_SG_EEENS5_IJNSM_IS2B_SD_EENSM_INS5_IJSS_SC_EEENS5_IJSD_S2B_EEEEEEEENS_10bfloat16_tESL_S2I_SL_NS26_6fusion15FusionCallbacksIS2A_NS2J_17LinearCombinationIS2I_fS2I_fLNS_15FloatRoundStyleE2EEES2C_S2H_JEEENS4_5SM1004TMEM4LOAD26SM100_TMEM_LOAD_32dp32b16xENS4_13SM90_TMA_LOADENS1J_INS1K_ILi1ELi4ELi3EEENS1M_ILi16EEENSM_INS5_IJS1O_SS_EEENS5_IJSS_SD_EEEEEEENS4_39AutoVectorizingCopyWithAssumedAlignmentILi128EEENS4_14SM90_TMA_STOREES2Z_S31_S31_EEEvvEEEEvNT_6ParamsE,(.L_x_266 - _ZN7cutlass13device_kernelINS_4gemm6kernel13GemmUniversalIN4cute5tupleIJiiiiEEENS1_10collective13CollectiveMmaINS1_46MainloopSm100TmaUmmaWarpSpecializedBlockScaledILi12ELi2ELi2ENS5_IJNS4_1CILi4EEENSA_ILi2EEENSA_ILi1EEEEEEEENS5_IJNSA_ILi128EEESG_SG_EEENS5_IJNS_12float_e2m1_tENS_13float_ue8m0_tEEEENS5_IJNS5_IJlSD_lEEENS4_6LayoutINS5_IJNS5_IJNS5_IJNSA_ILi32EEESB_EEEiEEESP_NS5_IJSD_iEEEEEENS5_IJNS5_IJNS5_IJNSA_ILi16EEESB_EEEiEEENS5_IJNS5_IJNSA_ILi0EEESD_EEENSA_ILi512EEEEEENS5_IJSV_iEEEEEEEEEEESK_S12_NS4_8TiledMMAINS4_8MMA_AtomIJNS4_17SM100_MMA_MXF4_SSISI_SI_fSJ_Li128ELi128ELi32ELNS4_4UMMA5MajorE0ELS17_0ELNS16_7ScaleInE0ELS18_0EEEEEENSM_INS5_IJSD_SD_SD_EEENS5_IJSV_SV_SV_EEEEENS5_IJNS4_10UnderscoreES1E_S1E_EEEEENS5_IJNS4_23SM90_TMA_LOAD_MULTICASTES1H_EEENS5_IJNS4_14ComposedLayoutINS4_7SwizzleILi2ELi4ELi3EEENS4_18smem_ptr_flag_bitsILi4EEENSM_INS5_IJNSA_ILi8EEESG_EEENS5_IJSG_SD_EEEEEEENSM_INS5_IJNS5_IJNS5_IJSO_SD_EEENS5_IJSN_SC_EEEEEESD_NS5_IJSC_SD_EEEEEENS5_IJNS5_IJNS5_IJST_SX_EEESW_EEESV_NS5_IJSC_SX_EEEEEEEEEEEvNS4_8identityES1I_S23_vS24_EENS_8epilogue10collective18CollectiveEpilogueINS26_23Sm100TmaWarpSpecializedILi4ELi2ELi16ELb1ELb0EEEJNS5_IJNSA_ILi64EEESG_SG_EEENS5_IJNSM_IS2B_SD_EENSM_INS5_IJSS_SC_EEENS5_IJSD_S2B_EEEEEEEENS_10bfloat16_tESL_S2I_SL_NS26_6fusion15FusionCallbacksIS2A_NS2J_17LinearCombinationIS2I_fS2I_fLNS_15FloatRoundStyleE2EEES2C_S2H_JEEENS4_5SM1004TMEM4LOAD26SM100_TMEM_LOAD_32dp32b16xENS4_13SM90_TMA_LOADENS1J_INS1K_ILi1ELi4ELi3EEENS1M_ILi16EEENSM_INS5_IJS1O_SS_EEENS5_IJSS_SD_EEEEEEENS4_39AutoVectorizingCopyWithAssumedAlignmentILi128EEENS4_14SM90_TMA_STOREES2Z_S31_S31_EEEvvEEEEvNT_6ParamsE)
        .other          _ZN7cutlass13device_kernelINS_4gemm6kernel13GemmUniversalIN4cute5tupleIJiiiiEEENS1_10collective13CollectiveMmaINS1_46MainloopSm100TmaUmmaWarpSpecializedBlockScaledILi12ELi2ELi2ENS5_IJNS4_1CILi4EEENSA_ILi2EEENSA_ILi1EEEEEEEENS5_IJNSA_ILi128EEESG_SG_EEENS5_IJNS_12float_e2m1_tENS_13float_ue8m0_tEEEENS5_IJNS5_IJlSD_lEEENS4_6LayoutINS5_IJNS5_IJNS5_IJNSA_ILi32EEESB_EEEiEEESP_NS5_IJSD_iEEEEEENS5_IJNS5_IJNS5_IJNSA_ILi16EEESB_EEEiEEENS5_IJNS5_IJNSA_ILi0EEESD_EEENSA_ILi512EEEEEENS5_IJSV_iEEEEEEEEEEESK_S12_NS4_8TiledMMAINS4_8MMA_AtomIJNS4_17SM100_MMA_MXF4_SSISI_SI_fSJ_Li128ELi128ELi32ELNS4_4UMMA5MajorE0ELS17_0ELNS16_7ScaleInE0ELS18_0EEEEEENSM_INS5_IJSD_SD_SD_EEENS5_IJSV_SV_SV_EEEEENS5_IJNS4_10UnderscoreES1E_S1E_EEEEENS5_IJNS4_23SM90_TMA_LOAD_MULTICASTES1H_EEENS5_IJNS4_14ComposedLayoutINS4_7SwizzleILi2ELi4ELi3EEENS4_18smem_ptr_flag_bitsILi4EEENSM_INS5_IJNSA_ILi8EEESG_EEENS5_IJSG_SD_EEEEEEENSM_INS5_IJNS5_IJNS5_IJSO_SD_EEENS5_IJSN_SC_EEEEEESD_NS5_IJSC_SD_EEEEEENS5_IJNS5_IJNS5_IJST_SX_EEESW_EEESV_NS5_IJSC_SX_EEEEEEEEEEEvNS4_8identityES1I_S23_vS24_EENS_8epilogue10collective18CollectiveEpilogueINS26_23Sm100TmaWarpSpecializedILi4ELi2ELi16ELb1ELb0EEEJNS5_IJNSA_ILi64EEESG_SG_EEENS5_IJNSM_IS2B_SD_EENSM_INS5_IJSS_SC_EEENS5_IJSD_S2B_EEEEEEEENS_10bfloat16_tESL_S2I_SL_NS26_6fusion15FusionCallbacksIS2A_NS2J_17LinearCombinationIS2I_fS2I_fLNS_15FloatRoundStyleE2EEES2C_S2H_JEEENS4_5SM1004TMEM4LOAD26SM100_TMEM_LOAD_32dp32b16xENS4_13SM90_TMA_LOADENS1J_INS1K_ILi1ELi4ELi3EEENS1M_ILi16EEENSM_INS5_IJS1O_SS_EEENS5_IJSS_SD_EEEEEEENS4_39AutoVectorizingCopyWithAssumedAlignmentILi128EEENS4_14SM90_TMA_STOREES2Z_S31_S31_EEEvvEEEEvNT_6ParamsE,@"STO_CUDA_ENTRY STV_DEFAULT"
_ZN7cutlass13device_kernelINS_4gemm6kernel13GemmUniversalIN4cute5tupleIJiiiiEEENS1_10collective13CollectiveMmaINS1_46MainloopSm100TmaUmmaWarpSpecializedBlockScaledILi12ELi2ELi2ENS5_IJNS4_1CILi4EEENSA_ILi2EEENSA_ILi1EEEEEEEENS5_IJNSA_ILi128EEESG_SG_EEENS5_IJNS_12float_e2m1_tENS_13float_ue8m0_tEEEENS5_IJNS5_IJlSD_lEEENS4_6LayoutINS5_IJNS5_IJNS5_IJNSA_ILi32EEESB_EEEiEEESP_NS5_IJSD_iEEEEEENS5_IJNS5_IJNS5_IJNSA_ILi16EEESB_EEEiEEENS5_IJNS5_IJNSA_ILi0EEESD_EEENSA_ILi512EEEEEENS5_IJSV_iEEEEEEEEEEESK_S12_NS4_8TiledMMAINS4_8MMA_AtomIJNS4_17SM100_MMA_MXF4_SSISI_SI_fSJ_Li128ELi128ELi32ELNS4_4UMMA5MajorE0ELS17_0ELNS16_7ScaleInE0ELS18_0EEEEEENSM_INS5_IJSD_SD_SD_EEENS5_IJSV_SV_SV_EEEEENS5_IJNS4_10UnderscoreES1E_S1E_EEEEENS5_IJNS4_23SM90_TMA_LOAD_MULTICASTES1H_EEENS5_IJNS4_14ComposedLayoutINS4_7SwizzleILi2ELi4ELi3EEENS4_18smem_ptr_flag_bitsILi4EEENSM_INS5_IJNSA_ILi8EEESG_EEENS5_IJSG_SD_EEEEEEENSM_INS5_IJNS5_IJNS5_IJSO_SD_EEENS5_IJSN_SC_EEEEEESD_NS5_IJSC_SD_EEEEEENS5_IJNS5_IJNS5_IJST_SX_EEESW_EEESV_NS5_IJSC_SX_EEEEEEEEEEEvNS4_8identityES1I_S23_vS24_EENS_8epilogue10collective18CollectiveEpilogueINS26_23Sm100TmaWarpSpecializedILi4ELi2ELi16ELb1ELb0EEEJNS5_IJNSA_ILi64EEESG_SG_EEENS5_IJNSM_IS2B_SD_EENSM_INS5_IJSS_SC_EEENS5_IJSD_S2B_EEEEEEEENS_10bfloat16_tESL_S2I_SL_NS26_6fusion15FusionCallbacksIS2A_NS2J_17LinearCombinationIS2I_fS2I_fLNS_15FloatRoundStyleE2EEES2C_S2H_JEEENS4_5SM1004TMEM4LOAD26SM100_TMEM_LOAD_32dp32b16xENS4_13SM90_TMA_LOADENS1J_INS1K_ILi1ELi4ELi3EEENS1M_ILi16EEENSM_INS5_IJS1O_SS_EEENS5_IJSS_SD_EEEEEEENS4_39AutoVectorizingCopyWithAssumedAlignmentILi128EEENS4_14SM90_TMA_STOREES2Z_S31_S31_EEEvvEEEEvNT_6ParamsE:
[----:B------:R-:W1:Y:S01]  /*0000*/  LDC R1, c[0x0][0x37c] ;  /* 0x0000df00ff017b82 */ /* 0x000e620000000800 */
[----:B------:R-:W2:Y:S01]  /*0010*/  S2R R3, SR_TID.X ;  /* 0x0000000000037919 */ /* 0x000ea20000002100 */
[----:B------:R-:W3:Y:S01]  /*0020*/  LDCU.64 UR4, c[0x0][0xc90] ;  /* 0x00019200ff0477ac */ /* 0x000ee20008000a00 */
[----:B------:R-:W-:Y:S02]  /*0030*/  PRMT R86, RZ, 0x7610, R86 ;  /* 0x00007610ff567816 */ /* 0x000fe40000000056 */
[----:B------:R-:W-:Y:S01]  /*0040*/  ELECT P5, URZ, PT ;  /* 0x0000000000ff782f */ /* 0x000fe200038a0000 */
[----:B------:R-:W4:Y:S01]  /*0050*/  LDCU.64 UR46, c[0x0][0x358] ;  /* 0x00006b00ff2e77ac */ /* 0x000f220008000a00 */
[----:B---3--:R-:W-:-:S04]  /*0060*/  UISETP.NE.U32.AND UP0, UPT, UR4, URZ, UPT ;  /* 0x000000ff0400728c */ /* 0x008fc8000bf05070 */
[----:B------:R-:W-:Y:S01]  /*0070*/  UISETP.NE.AND.EX UP0, UPT, UR5, URZ, UPT, UP0 ;  /* 0x000000ff0500728c */ /* 0x000fe2000bf05300 */
[----:B--2---:R-:W-:-:S05]  /*0080*/  SHF.R.U32.HI R99, RZ, 0x5, R3 ;  /* 0x00000005ff637819 */ /* 0x004fca0000011603 */
[----:B------:R-:W2:Y:S02]  /*0090*/  SHFL.IDX PT, R0, R99, RZ, 0x1f ;  /* 0x00001fff63007589 */ /* 0x000ea400000e0000 */
[----:B--2---:R-:W-:Y:S01]  /*00a0*/  R2UR UR8, R0 ;  /* 0x00000000000872ca */ /* 0x004fe200000e0000 */
[----:B-1--4-:R-:W-:-:S14]  /*00b0*/  BRA.U UP0, `(.L_x_0) ;  /* 0x00000001002c7547 */ /* 0x012fdc000b800000 */
[----:B------:R-:W1:Y:S02]  /*00c0*/  LDCU.64 UR6, c[0x0][0xc88] ;  /* 0x00019100ff0677ac */ /* 0x000e640008000a00 */
[----:B-1----:R-:W-:-:S04]  /*00d0*/  UISETP.NE.U32.AND UP0, UPT, UR6, URZ, UPT ;  /* 0x000000ff0600728c */ /* 0x002fc8000bf05070 */
[----:B------:R-:W-:-:S09]  /*00e0*/  UISETP.NE.AND.EX UP0, UPT, UR7, URZ, UPT, UP0 ;  /* 0x000000ff0700728c */ /* 0x000fd2000bf05300 */
[----:B------:R-:W-:Y:S05]  /*00f0*/  BRA.U !UP0, `(.L_x_1) ;  /* 0x0000000108107547 */ /* 0x000fea000b800000 */
[----:B------:R-:W1:Y:S02]  /*0100*/  LDC.64 R4, c[0x0][0xc88] ;  /* 0x00032200ff047b82 */ /* 0x000e640000000a00 */
[----:B-1----:R1:W5:Y:S01]  /*0110*/  LDG.E R53, desc[UR46][R4.64] ;  /* 0x0000002e04357981 */ /* 0x002362000c1e1900 */
[----:B------:R-:W-:Y:S01]  /*0120*/  HFMA2 R86, -RZ, RZ, 0, 5.9604644775390625e-08 ;  /* 0x00000001ff567431 */ /* 0x000fe200000001ff */
[----:B------:R-:W-:Y:S05]  /*0130*/  BRA `(.L_x_0) ;  /* 0x00000000000c7947 */ /* 0x000fea0003800000 */
.L_x_1:
[----:B------:R-:W1:Y:S01]  /*0140*/  LDCU UR6, c[0x0][0xc80] ;  /* 0x00019000ff0677ac */ /* 0x000e620008000800 */
[----:B------:R-:W-:Y:S01]  /*0150*/  HFMA2 R86, -RZ, RZ, 0, 5.9604644775390625e-08 ;  /* 0x00000001ff567431 */ /* 0x000fe200000001ff */
[----:B-1----:R-:W-:-:S07]  /*0160*/  MOV R53, UR6 ;  /* 0x0000000600357c02 */ /* 0x002fce0008000f00 */
.L_x_0:
[----:B------:R-:W2:Y:S02]  /*0170*/  LDCU.64 UR6, c[0x0][0xcb0] ;  /* 0x00019600ff0677ac */ /* 0x000ea40008000a00 */
[----:B--2---:R-:W-:-:S04]  /*0180*/  UISETP.NE.U32.AND UP0, UPT, UR6, URZ, UPT ;  /* 0x000000ff0600728c */ /* 0x004fc8000bf05070 */
[----:B------:R-:W-:-:S09]  /*0190*/  UISETP.NE.AND.EX UP0, UPT, UR7, URZ, UPT, UP0 ;  /* 0x000000ff0700728c */ /* 0x000fd2000bf05300 */
[----:B------:R-:W-:Y:S05]  /*01a0*/  BRA.U UP0, `(.L_x_2) ;  /* 0x0000000100247547 */ /* 0x000fea000b800000 */
[----:B------:R-:W2:Y:S02]  /*01b0*/  LDCU.64 UR6, c[0x0][0xca8] ;  /* 0x00019500ff0677ac */ /* 0x000ea40008000a00 */
[----:B--2---:R-:W-:-:S04]  /*01c0*/  UISETP.NE.U32.AND UP0, UPT, UR6, URZ, UPT ;  /* 0x000000ff0600728c */ /* 0x004fc8000bf05070 */
[----:B------:R-:W-:-:S09]  /*01d0*/  UISETP.NE.AND.EX UP0, UPT, UR7, URZ, UPT, UP0 ;  /* 0x000000ff0700728c */ /* 0x000fd2000bf05300 */
[----:B------:R-:W-:Y:S05]  /*01e0*/  BRA.U !UP0, `(.L_x_3) ;  /* 0x00000001080c7547 */ /* 0x000fea000b800000 */
[----:B-1----:R-:W1:Y:S02]  /*01f0*/  LDC.64 R4, c[0x0][0xca8] ;  /* 0x00032a00ff047b82 */ /* 0x002e640000000a00 */
[----:B-1----:R2:W5:Y:S01]  /*0200*/  LDG.E R52, desc[UR46][R4.64] ;  /* 0x0000002e04347981 */ /* 0x002562000c1e1900 */
[----:B------:R-:W-:Y:S05]  /*0210*/  BRA `(.L_x_2) ;  /* 0x0000000000087947 */ /* 0x000fea0003800000 */
.L_x_3:
[----:B------:R-:W2:Y:S02]  /*0220*/  LDCU UR6, c[0x0][0xca0] ;  /* 0x00019400ff0677ac */ /* 0x000ea40008000800 */
[----:B--2---:R-:W-:Y:S02]  /*0230*/  MOV R52, UR6 ;  /* 0x0000000600347c02 */ /* 0x004fe40008000f00 */
.L_x_2:
[----:B------:R-:W-:Y:S01]  /*0240*/  IMAD.U32 R0, RZ, RZ, UR8 ;  /* 0x00000008ff007e24 */ /* 0x000fe2000f8e00ff */
[----:B------:R-:W-:Y:S04]  /*0250*/  BSSY.RECONVERGENT B0, `(.L_x_4) ;  /* 0x0000012000007945 */ /* 0x000fe80003800200 */
[C---:B------:R-:W-:Y:S02]  /*0260*/  ISETP.NE.OR P1, PT, R0.reuse, 0x1, !P5 ;  /* 0x000000010000780c */ /* 0x040fe40006f25670 */
[----:B------:R-:W-:-:S11]  /*0270*/  ISETP.NE.OR P0, PT, R0, 0x3, !P5 ;  /* 0x000000030000780c */ /* 0x000fd60006f05670 */
[----:B------:R-:W-:Y:S05]  /*0280*/  @P1 BRA `(.L_x_5) ;  /* 0x0000000000381947 */ /* 0x000fea0003800000 */
[----:B------:R-:W3:Y:S02]  /*0290*/  LDCU.64 UR6, c[0x0][0x348] ;  /* 0x00006900ff0677ac */ /* 0x000ee40008000a00 */
[----:B---3--:R-:W-:Y:S02]  /*02a0*/  UIADD3 UR14, UP3, UPT, UR6, 0x80, URZ ;  /* 0x00000080060e7890 */ /* 0x008fe4000ff7e0ff */
[----:B------:R-:W-:Y:S02]  /*02b0*/  UIADD3 UR12, UP2, UPT, UR6, 0x180, URZ ;  /* 0x00000180060c7890 */ /* 0x000fe4000ff5e0ff */
[----:B------:R-:W-:Y:S02]  /*02c0*/  UIADD3 UR10, UP1, UPT, UR6, 0x280, URZ ;  /* 0x00000280060a7890 */ /* 0x000fe4000ff3e0ff */
[----:B------:R-:W-:Y:S02]  /*02d0*/  UIADD3 UR6, UP0, UPT, UR6, 0x380, URZ ;  /* 0x0000038006067890 */ /* 0x000fe4000ff1e0ff */
[----:B------:R-:W-:-:S02]  /*02e0*/  UIADD3.X UR15, UPT, UPT, URZ, UR7, URZ, UP3, !UPT ;  /* 0x00000007ff0f7290 */ /* 0x000fc40009ffe4ff */
[----:B------:R-:W-:Y:S02]  /*02f0*/  UIADD3.X UR13, UPT, UPT, URZ, UR7, URZ, UP2, !UPT ;  /* 0x00000007ff0d7290 */ /* 0x000fe400097fe4ff */
[----:B------:R-:W-:Y:S02]  /*0300*/  UIADD3.X UR11, UPT, UPT, URZ, UR7, URZ, UP1, !UPT ;  /* 0x00000007ff0b7290 */ /* 0x000fe40008ffe4ff */
[----:B------:R-:W-:-:S03]  /*0310*/  UIADD3.X UR7, UPT, UPT, URZ, UR7, URZ, UP0, !UPT ;  /* 0x00000007ff077290 */ /* 0x000fc600087fe4ff */
[----:B------:R3:W-:Y:S02]  /*0320*/  UTMACCTL.PF [UR14] ;  /* 0x000000000e0079b9 */ /* 0x0007e40008040000 */
[----:B------:R3:W-:Y:S02]  /*0330*/  UTMACCTL.PF [UR12] ;  /* 0x000000000c0079b9 */ /* 0x0007e40008040000 */
[----:B------:R3:W-:Y:S02]  /*0340*/  UTMACCTL.PF [UR10] ;  /* 0x000000000a0079b9 */ /* 0x0007e40008040000 */
[----:B------:R3:W-:Y:S02]  /*0350*/  UTMACCTL.PF [UR6] ;  /* 0x00000000060079b9 */ /* 0x0007e40008040000 */
[----:B---3--:R-:W-:Y:S01]  /*0360*/  NOP ;  /* 0x0000000000007918 */ /* 0x008fe20000000000 */
.L_x_5:
[----:B------:R-:W-:Y:S05]  /*0370*/  BSYNC.RECONVERGENT B0 ;  /* 0x0000000000007941 */ /* 0x000fea0003800200 */
.L_x_4:
[----:B------:R-:W-:Y:S04]  /*0380*/  BSSY.RECONVERGENT B0, `(.L_x_6) ;  /* 0x000000a000007945 */ /* 0x000fe80003800200 */
[----:B------:R-:W-:Y:S05]  /*0390*/  @P0 BRA `(.L_x_7) ;  /* 0x0000000000200947 */ /* 0x000fea0003800000 */
[----:B------:R-:W3:Y:S02]  /*03a0*/  LDCU.64 UR6, c[0x0][0x348] ;  /* 0x00006900ff0677ac */ /* 0x000ee40008000a00 */
[----:B---3--:R-:W-:Y:S02]  /*03b0*/  UIADD3 UR10, UP1, UPT, UR6, 0x980, URZ ;  /* 0x00000980060a7890 */ /* 0x008fe4000ff3e0ff */
[----:B------:R-:W-:Y:S02]  /*03c0*/  UIADD3 UR6, UP0, UPT, UR6, 0xa80, URZ ;  /* 0x00000a8006067890 */ /* 0x000fe4000ff1e0ff */
[----:B------:R-:W-:Y:S02]  /*03d0*/  UIADD3.X UR11, UPT, UPT, URZ, UR7, URZ, UP1, !UPT ;  /* 0x00000007ff0b7290 */ /* 0x000fe40008ffe4ff */
[----:B------:R-:W-:-:S07]  /*03e0*/  UIADD3.X UR7, UPT, UPT, URZ, UR7, URZ, UP0, !UPT ;  /* 0x00000007ff077290 */ /* 0x000fce00087fe4ff */
[----:B------:R3:W-:Y:S02]  /*03f0*/  UTMACCTL.PF [UR10] ;  /* 0x000000000a0079b9 */ /* 0x0007e40008040000 */
[----:B------:R3:W-:Y:S02]  /*0400*/  UTMACCTL.PF [UR6] ;  /* 0x00000000060079b9 */ /* 0x0007e40008040000 */
[----:B---3--:R-:W-:Y:S01]  /*0410*/  NOP ;  /* 0x0000000000007918 */ /* 0x008fe20000000000 */
.L_x_7:
[----:B------:R-:W-:Y:S05]  /*0420*/  BSYNC.RECONVERGENT B0 ;  /* 0x0000000000007941 */ /* 0x000fea0003800200 */
.L_x_6:
[----:B------:R-:W3:Y:S01]  /*0430*/  LDCU.64 UR6, c[0x0][0xc88] ;  /* 0x00019100ff0677ac */ /* 0x000ee20008000a00 */
[----:B------:R-:W-:Y:S02]  /*0440*/  UISETP.EQ.U32.AND UP1, UPT, UR4, URZ, UPT ;  /* 0x000000ff0400728c */ /* 0x000fe4000bf22070 */
[----:B------:R-:W-:Y:S02]  /*0450*/  UPLOP3.LUT UP5, UPT, UPT, UPT, UPT, 0x80, 0x8 ;  /* 0x000000000008789c */ /* 0x000fe40003faf070 */
[----:B---3--:R-:W-:-:S04]  /*0460*/  UISETP.NE.U32.AND UP0, UPT, UR6, URZ, UPT ;  /* 0x000000ff0600728c */ /* 0x008fc8000bf05070 */
[----:B------:R-:W-:-:S04]  /*0470*/  UISETP.NE.AND.EX UP0, UPT, UR7, URZ, UPT, UP0 ;  /* 0x000000ff0700728c */ /* 0x000fc8000bf05300 */
[----:B------:R-:W-:-:S04]  /*0480*/  UISETP.EQ.OR.EX UP2, UPT, UR5, URZ, !UP0, UP1 ;  /* 0x000000ff0500728c */ /* 0x000fc8000c742710 */
[----:B------:R-:W-:-:S05]  /*0490*/  UP2UR UR36, UPR, URZ, 0x4 ;  /* 0x00000004ff247883 */ /* 0x000fca0008000000 */
[----:B------:R-:W-:Y:S07]  /*04a0*/  BRA.U !UP2, `(.L_x_8) ;  /* 0x000000010a207547 */ /* 0x000fee000b800000 */
[----:B------:R-:W-:Y:S01]  /*04b0*/  UISETP.NE.U32.AND UP1, UPT, UR4, URZ, UPT ;  /* 0x000000ff0400728c */ /* 0x000fe2000bf25070 */
[----:B-----5:R-:W-:Y:S01]  /*04c0*/  FSETP.NEU.AND P0, PT, R53, RZ, PT ;  /* 0x000000ff3500720b */ /* 0x020fe20003f0d000 */
[----:B------:R-:W-:Y:S02]  /*04d0*/  USEL UR4, URZ, 0xffffffff, UP0 ;  /* 0xffffffffff047887 */ /* 0x000fe40008000000 */
[----:B------:R-:W-:-:S10]  /*04e0*/  UISETP.NE.AND.EX UP1, UPT, UR5, URZ, UPT, UP1 ;  /* 0x000000ff0500728c */ /* 0x000fd4000bf25310 */
[----:B------:R-:W-:Y:S01]  /*04f0*/  VOTEU.ANY UP0, P0 ;  /* 0x0000000000ff7886 */ /* 0x000fe20000000100 */
[----:B------:R-:W-:-:S04]  /*0500*/  @!UP1 USEL UR4, URZ, 0xffffffff, UP0 ;  /* 0xffffffffff049887 */ /* 0x000fc80008000000 */
[----:B------:R-:W-:-:S04]  /*0510*/  ULOP3.LUT UR4, UR4, 0x1, URZ, 0xc0, !UPT ;  /* 0x0000000104047892 */ /* 0x000fc8000f8ec0ff */
[----:B------:R-:W-:-:S11]  /*0520*/  UISETP.NE.U32.AND UP5, UPT, UR4, 0x1, UPT ;  /* 0x000000010400788c */ /* 0x000fd6000bfa5070 */
.L_x_8:
[----:B------:R-:W3:Y:S01]  /*0530*/  SHFL.IDX PT, R2, R99, RZ, 0x1f ;  /* 0x00001fff63027589 */ /* 0x000ee200000e0000 */
[----:B------:R-:W-:-:S04]  /*0540*/  UISETP.NE.AND UP0, UPT, UR8, 0x2, UPT ;  /* 0x000000020800788c */ /* 0x000fc8000bf05270 */
[----:B------:R-:W-:Y:S01]  /*0550*/  USEL UR4, URZ, 0x1, UP0 ;  /* 0x00000001ff047887 */ /* 0x000fe20008000000 */
[----:B---3--:R-:W-:-:S13]  /*0560*/  ISETP.NE.AND P0, PT, R2, RZ, PT ;  /* 0x000000ff0200720c */ /* 0x008fda0003f05270 */
[----:B------:R-:W-:Y:S05]  /*0570*/  @P0 BRA `(.L_x_9) ;  /* 0x0000000000a40947 */ /* 0x000fea0003800000 */
[----:B------:R-:W-:Y:S01]  /*0580*/  ELECT P0, URZ, PT ;  /* 0x0000000000ff782f */ /* 0x000fe20003800000 */
[----:B------:R-:W-:-:S12]  /*0590*/  BSSY.RECONVERGENT B0, `(.L_x_9) ;  /* 0x0000027000007945 */ /* 0x000fd80003800200 */
[----:B------:R-:W-:Y:S05]  /*05a0*/  @!P0 BRA `(.L_x_10) ;  /* 0x0000000000948947 */ /* 0x000fea0003800000 */
[----:B------:R-:W3:Y:S01]  /*05b0*/  S2UR UR7, SR_CgaCtaId ;  /* 0x00000000000779c3 */ /* 0x000ee20000008800 */
[----:B------:R-:W-:Y:S01]  /*05c0*/  UMOV UR9, 0x400 ;  /* 0x0000040000097882 */ /* 0x000fe20000000000 */
[----:B------:R-:W-:Y:S01]  /*05d0*/  UMOV UR6, 0x1 ;  /* 0x0000000100067882 */ /* 0x000fe20000000000 */
[----:B------:R-:W-:Y:S01]  /*05e0*/  UMOV UR5, 0x5 ;  /* 0x0000000500057882 */ /* 0x000fe20000000000 */
[----:B------:R-:W-:-:S04]  /*05f0*/  UIADD3 UR10, UPT, UPT, -UR6, 0x100000, URZ ;  /* 0x00100000060a7890 */ /* 0x000fc8000fffe1ff */
[----:B------:R-:W-:Y:S02]  /*0600*/  USHF.L.U32 UR11, UR10, 0xb, URZ ;  /* 0x0000000b0a0b7899 */ /* 0x000fe400080006ff */
[----:B------:R-:W-:Y:S02]  /*0610*/  USHF.L.U32 UR10, UR10, 0x1, URZ ;  /* 0x000000010a0a7899 */ /* 0x000fe400080006ff */
[----:B------:R-:W-:-:S04]  /*0620*/  UIADD3 UR12, UPT, UPT, -UR5, 0x100000, URZ ;  /* 0x00100000050c7890 */ /* 0x000fc8000fffe1ff */
[----:B------:R-:W-:Y:S02]  /*0630*/  USHF.L.U32 UR13, UR12, 0xb, URZ ;  /* 0x0000000b0c0d7899 */ /* 0x000fe400080006ff */
[----:B------:R-:W-:Y:S02]  /*0640*/  USHF.L.U32 UR12, UR12, 0x1, URZ ;  /* 0x000000010c0c7899 */ /* 0x000fe400080006ff */
[----:B---3--:R-:W-:Y:S01]  /*0650*/  ULEA UR7, UR7, UR9, 0x18 ;  /* 0x0000000907077291 */ /* 0x008fe2000f8ec0ff */
[----:B------:R-:W3:Y:S11]  /*0660*/  FENCE.VIEW.ASYNC.S ;  /* 0x00000000000073c6 */ /* 0x000ef60000000000 */
[----:B---3--:R3:W4:Y:S01]  /*0670*/  SYNCS.EXCH.64 URZ, [UR7], UR10 ;  /* 0x0000000a07ff75b2 */ /* 0x0087220008000100 */
[----:B------:R3:W1:Y:S01]  /*0680*/  SYNCS.EXCH.64 URZ, [UR7+0x60], UR12 ;  /* 0x0000600c07ff75b2 */ /* 0x0006620008000100 */
        /* <DEDUP_REMOVED lines=21> */
[----:B------:R3:W1:Y:S02]  /*07e0*/  SYNCS.EXCH.64 URZ, [UR7+0xb8], UR12 ;  /* 0x0000b80c07ff75b2 */ /* 0x0006640008000100 */
[----:B---34-:R-:W-:Y:S01]  /*07f0*/  NOP ;  /* 0x0000000000007918 */ /* 0x018fe20000000000 */
.L_x_10:
[----:B------:R-:W-:Y:S05]  /*0800*/  BSYNC.RECONVERGENT B0 ;  /* 0x0000000000007941 */ /* 0x000fea0003800200 */
.L_x_9:
[----:B------:R-:W3:Y:S01]  /*0810*/  SHFL.IDX PT, R2, R99, RZ, 0x1f ;  /* 0x00001fff63027589 */ /* 0x000ee200000e0000 */
[----:B------:R-:W-:Y:S01]  /*0820*/  NOP ;  /* 0x0000000000007918 */ /* 0x000fe20000000000 */
[----:B---3--:R-:W-:-:S13]  /*0830*/  ISETP.NE.AND P0, PT, R2, 0x1, PT ;  /* 0x000000010200780c */ /* 0x008fda0003f05270 */
[----:B------:R-:W-:Y:S05]  /*0840*/  @P0 BRA `(.L_x_11) ;  /* 0x0000000000580947 */ /* 0x000fea0003800000 */
        /* <DEDUP_REMOVED lines=9> */
[----:B------:R-:W-:Y:S01]  /*08e0*/  USHF.L.U32 UR12, UR12, 0x1, URZ ;  /* 0x000000010c0c7899 */ /* 0x000fe200080006ff */
[----:B------:R-:W-:Y:S01]  /*08f0*/  ELECT P0, URZ, PT ;  /* 0x0000000000ff782f */ /* 0x000fe20003800000 */
[----:B---3--:R-:W-:Y:S01]  /*0900*/  ULEA UR7, UR7, UR9, 0x18 ;  /* 0x0000000907077291 */ /* 0x008fe2000f8ec0ff */
[----:B------:R-:W3:Y:S11]  /*0910*/  FENCE.VIEW.ASYNC.S ;  /* 0x00000000000073c6 */ /* 0x000ef60000000000 */
[----:B---3--:R3:W4:Y:S01]  /*0920*/  SYNCS.EXCH.64 URZ, [UR7+0xc0], UR10 ;  /* 0x0000c00a07ff75b2 */ /* 0x0087220008000100 */
[----:B------:R3:W1:Y:S01]  /*0930*/  SYNCS.EXCH.64 URZ, [UR7+0xe0], UR12 ;  /* 0x0000e00c07ff75b2 */ /* 0x0006620008000100 */
[----:B------:R3:W1:Y:S01]  /*0940*/  SYNCS.EXCH.64 URZ, [UR7+0xc8], UR10 ;  /* 0x0000c80a07ff75b2 */ /* 0x0006620008000100 */
[----:B------:R3:W1:Y:S01]  /*0950*/  SYNCS.EXCH.64 URZ, [UR7+0xe8], UR12 ;  /* 0x0000e80c07ff75b2 */ /* 0x0006620008000100 */
[----:B------:R3:W1:Y:S01]  /*0960*/  SYNCS.EXCH.64 URZ, [UR7+0xd0], UR10 ;  /* 0x0000d00a07ff75b2 */ /* 0x0006620008000100 */
[----:B------:R3:W1:Y:S01]  /*0970*/  SYNCS.EXCH.64 URZ, [UR7+0xf0], UR12 ;  /* 0x0000f00c07ff75b2 */ /* 0x0006620008000100 */
[----:B------:R3:W1:Y:S01]  /*0980*/  SYNCS.EXCH.64 URZ, [UR7+0xd8], UR10 ;  /* 0x0000d80a07ff75b2 */ /* 0x0006620008000100 */
[----:B------:R3:W1:Y:S01]  /*0990*/  SYNCS.EXCH.64 URZ, [UR7+0xf8], UR12 ;  /* 0x0000f80c07ff75b2 */ /* 0x0006620008000100 */
[----:B------:R-:W-:Y:S01]  /*09a0*/  NOP ;  /* 0x0000000000007918 */ /* 0x000fe20000000000 */
.L_x_11:
[----:B------:R-:W2:Y:S01]  /*09b0*/  SHFL.IDX PT, R2, R99, RZ, 0x1f ;  /* 0x00001fff63027589 */ /* 0x000ea200000e0000 */
[----:B------:R-:W-:Y:S01]  /*09c0*/  NOP ;  /* 0x0000000000007918 */ /* 0x000fe20000000000 */
[----:B--2---:R-:W-:-:S13]  /*09d0*/  ISETP.NE.AND P0, PT, R2, 0x3, PT ;  /* 0x000000030200780c */ /* 0x004fda0003f05270 */
[----:B------:R-:W-:Y:S05]  /*09e0*/  @P0 BRA `(.L_x_12) ;  /* 0x0000000000300947 */ /* 0x000fea0003800000 */
[----:B------:R-:W2:Y:S01]  /*09f0*/  S2UR UR6, SR_CgaCtaId ;  /* 0x00000000000679c3 */ /* 0x000ea20000008800 */
[----:B---3--:R-:W-:Y:S01]  /*0a00*/  UMOV UR7, 0x400 ;  /* 0x0000040000077882 */ /* 0x008fe20000000000 */
[----:B------:R-:W-:Y:S01]  /*0a10*/  UMOV UR5, 0x20 ;  /* 0x0000002000057882 */ /* 0x000fe20000000000 */
[----:B------:R-:W-:Y:S01]  /*0a20*/  ELECT P0, URZ, PT ;  /* 0x0000000000ff782f */ /* 0x000fe20003800000 */
[----:B------:R-:W-:-:S04]  /*0a30*/  UIADD3 UR10, UPT, UPT, -UR5, 0x100000, URZ ;  /* 0x00100000050a7890 */ /* 0x000fc8000fffe1ff */
[----:B------:R-:W-:Y:S02]  /*0a40*/  USHF.L.U32 UR11, UR10, 0xb, URZ ;  /* 0x0000000b0a0b7899 */ /* 0x000fe400080006ff */
[----:B------:R-:W-:Y:S02]  /*0a50*/  USHF.L.U32 UR10, UR10, 0x1, URZ ;  /* 0x000000010a0a7899 */ /* 0x000fe400080006ff */
[----:B--2---:R-:W-:Y:S01]  /*0a60*/  ULEA UR6, UR6, UR7, 0x18 ;  /* 0x0000000706067291 */ /* 0x004fe2000f8ec0ff */
[----:B------:R-:W2:Y:S11]  /*0a70*/  FENCE.VIEW.ASYNC.S ;  /* 0x00000000000073c6 */ /* 0x000eb60000000000 */
[----:B--2---:R2:W3:Y:S01]  /*0a80*/  SYNCS.EXCH.64 URZ, [UR6+0x100], UR10 ;  /* 0x0001000a06ff75b2 */ /* 0x0044e20008000100 */
[----:B------:R2:W1:Y:S01]  /*0a90*/  SYNCS.EXCH.64 URZ, [UR6+0x108], UR10 ;  /* 0x0001080a06ff75b2 */ /* 0x0004620008000100 */
[----:B------:R-:W-:Y:S01]  /*0aa0*/  NOP ;  /* 0x0000000000007918 */ /* 0x000fe20000000000 */
.L_x_12:
[----:B------:R-:W4:Y:S01]  /*0ab0*/  SHFL.IDX PT, R2, R99, RZ, 0x1f ;  /* 0x00001fff63027589 */ /* 0x000f2200000e0000 */
[----:B------:R-:W-:Y:S01]  /*0ac0*/  NOP ;  /* 0x0000000000007918 */ /* 0x000fe20000000000 */
[----:B----4-:R-:W-:-:S13]  /*0ad0*/  ISETP.NE.AND P0, PT, R2, 0x4, PT ;  /* 0x000000040200780c */ /* 0x010fda0003f05270 */
[----:B------:R-:W-:Y:S05]  /*0ae0*/  @P0 BRA `(.L_x_13) ;  /* 0x00000000004c0947 */ /* 0x000fea0003800000 */
[----:B--2---:R-:W2:Y:S01]  /*0af0*/  S2UR UR6, SR_CgaCtaId ;  /* 0x00000000000679c3 */ /* 0x004ea20000008800 */
[----:B------:R-:W-:Y:S01]  /*0b00*/  UMOV UR9, 0x720 ;  /* 0x0000072000097882 */ /* 0x000fe20000000000 */
[----:B---3--:R-:W-:Y:S01]  /*0b10*/  UMOV UR7, 0x400 ;  /* 0x0000040000077882 */ /* 0x008fe20000000000 */
[----:B------:R-:W-:Y:S01]  /*0b20*/  USEL UR9, UR9, 0x620, UP5 ;  /* 0x0000062009097887 */ /* 0x000fe2000a800000 */
[----:B------:R-:W-:Y:S01]  /*0b30*/  UMOV UR5, 0x1 ;  /* 0x0000000100057882 */ /* 0x000fe20000000000 */
[----:B------:R-:W-:Y:S01]  /*0b40*/  ELECT P0, URZ, PT ;  /* 0x0000000000ff782f */ /* 0x000fe20003800000 */
[----:B------:R-:W-:-:S04]  /*0b50*/  UIADD3 UR10, UPT, UPT, -UR5, 0x100000, URZ ;  /* 0x00100000050a7890 */ /* 0x000fc8000fffe1ff */
[----:B------:R-:W-:Y:S02]  /*0b60*/  USHF.L.U32 UR11, UR10, 0xb, URZ ;  /* 0x0000000b0a0b7899 */ /* 0x000fe400080006ff */
[----:B------:R-:W-:Y:S02]  /*0b70*/  USHF.L.U32 UR10, UR10, 0x1, URZ ;  /* 0x000000010a0a7899 */ /* 0x000fe400080006ff */
[----:B------:R-:W-:-:S04]  /*0b80*/  UIADD3 UR12, UPT, UPT, -UR9, 0x100000, URZ ;  /* 0x00100000090c7890 */ /* 0x000fc8000fffe1ff */
[----:B------:R-:W-:Y:S02]  /*0b90*/  USHF.L.U32 UR13, UR12, 0xb, URZ ;  /* 0x0000000b0c0d7899 */ /* 0x000fe400080006ff */
[----:B------:R-:W-:Y:S02]  /*0ba0*/  USHF.L.U32 UR12, UR12, 0x1, URZ ;  /* 0x000000010c0c7899 */ /* 0x000fe400080006ff */
[----:B--2---:R-:W-:Y:S01]  /*0bb0*/  ULEA UR6, UR6, UR7, 0x18 ;  /* 0x0000000706067291 */ /* 0x004fe2000f8ec0ff */
[----:B------:R-:W2:Y:S11]  /*0bc0*/  FENCE.VIEW.ASYNC.S ;  /* 0x00000000000073c6 */ /* 0x000eb60000000000 */
[----:B--2---:R4:W2:Y:S01]  /*0bd0*/  SYNCS.EXCH.64 URZ, [UR6+0x110], UR10 ;  /* 0x0001100a06ff75b2 */ /* 0x0048a20008000100 */
[----:B------:R4:W3:Y:S01]  /*0be0*/  SYNCS.EXCH.64 URZ, [UR6+0x120], UR12 ;  /* 0x0001200c06ff75b2 */ /* 0x0008e20008000100 */
[----:B------:R4:W1:Y:S01]  /*0bf0*/  SYNCS.EXCH.64 URZ, [UR6+0x118], UR10 ;  /* 0x0001180a06ff75b2 */ /* 0x0008620008000100 */
[----:B------:R4:W1:Y:S02]  /*0c00*/  SYNCS.EXCH.64 URZ, [UR6+0x128], UR12 ;  /* 0x0001280c06ff75b2 */ /* 0x0008640008000100 */
[----:B----4-:R-:W-:Y:S01]  /*0c10*/  NOP ;  /* 0x0000000000007918 */ /* 0x010fe20000000000 */
.L_x_13:
[----:B------:R-:W4:Y:S01]  /*0c20*/  SHFL.IDX PT, R2, R99, RZ, 0x1f ;  /* 0x00001fff63027589 */ /* 0x000f2200000e0000 */
[----:B------:R-:W-:Y:S01]  /*0c30*/  NOP ;  /* 0x0000000000007918 */ /* 0x000fe20000000000 */
[----:B----4-:R-:W-:-:S13]  /*0c40*/  ISETP.NE.AND P0, PT, R2, 0x5, PT ;  /* 0x000000050200780c */ /* 0x010fda0003f05270 */
[----:B------:R-:W-:Y:S05]  /*0c50*/  @P0 BRA `(.L_x_14) ;  /* 0x0000000000480947 */ /* 0x000fea0003800000 */
[----:B---3--:R-:W3:Y:S01]  /*0c60*/  S2UR UR7, SR_CgaCtaId ;  /* 0x00000000000779c3 */ /* 0x008ee20000008800 */
[----:B------:R-:W-:Y:S01]  /*0c70*/  UMOV UR9, 0x400 ;  /* 0x0000040000097882 */ /* 0x000fe20000000000 */
[----:B--2---:R-:W-:Y:S01]  /*0c80*/  UMOV UR6, 0x1 ;  /* 0x0000000100067882 */ /* 0x004fe20000000000 */
        /* <DEDUP_REMOVED lines=9> */
[----:B------:R-:W2:Y:S11]  /*0d20*/  FENCE.VIEW.ASYNC.S ;  /* 0x00000000000073c6 */ /* 0x000eb60000000000 */
[----:B--2---:R4:W2:Y:S01]  /*0d30*/  SYNCS.EXCH.64 URZ, [UR7+0x130], UR10 ;  /* 0x0001300a07ff75b2 */ /* 0x0048a20008000100 */
[----:B------:R4:W3:Y:S01]  /*0d40*/  SYNCS.EXCH.64 URZ, [UR7+0x140], UR12 ;  /* 0x0001400c07ff75b2 */ /* 0x0008e20008000100 */
[----:B------:R4:W1:Y:S01]  /*0d50*/  SYNCS.EXCH.64 URZ, [UR7+0x138], UR10 ;  /* 0x0001380a07ff75b2 */ /* 0x0008620008000100 */
[----:B------:R4:W1:Y:S02]  /*0d60*/  SYNCS.EXCH.64 URZ, [UR7+0x148], UR12 ;  /* 0x0001480c07ff75b2 */ /* 0x0008640008000100 */
[----:B----4-:R-:W-:Y:S01]  /*0d70*/  NOP ;  /* 0x0000000000007918 */ /* 0x010fe20000000000 */
.L_x_14:
[----:B------:R-:W4:Y:S01]  /*0d80*/  SHFL.IDX PT, R2, R99, RZ, 0x1f ;  /* 0x00001fff63027589 */ /* 0x000f2200000e0000 */
[----:B------:R-:W1:Y:S01]  /*0d90*/  S2UR UR37, SR_CgaCtaId ;  /* 0x00000000002579c3 */ /* 0x000e620000008800 */
[----:B------:R-:W-:Y:S01]  /*0da0*/  NOP ;  /* 0x0000000000007918 */ /* 0x000fe20000000000 */
[----:B----4-:R-:W-:-:S13]  /*0db0*/  ISETP.NE.AND P0, PT, R2, 0x3, PT ;  /* 0x000000030200780c */ /* 0x010fda0003f05270 */
[----:B-1----:R-:W-:Y:S05]  /*0dc0*/  @P0 BRA `(.L_x_15) ;  /* 0x0000000000340947 */ /* 0x002fea0003800000 */
[----:B--2---:R-:W-:Y:S01]  /*0dd0*/  UMOV UR6, 0x400 ;  /* 0x0000040000067882 */ /* 0x004fe20000000000 */
[----:B------:R-:W-:Y:S01]  /*0de0*/  UMOV UR5, 0x20 ;  /* 0x0000002000057882 */ /* 0x000fe20000000000 */
[----:B------:R-:W-:Y:S02]  /*0df0*/  ULEA UR6, UR37, UR6, 0x18 ;  /* 0x0000000625067291 */ /* 0x000fe4000f8ec0ff */
[----:B---3--:R-:W-:-:S04]  /*0e00*/  UIADD3 UR10, UPT, UPT, -UR5, 0x100000, URZ ;  /* 0x00100000050a7890 */ /* 0x008fc8000fffe1ff */
[----:B------:R-:W-:Y:S02]  /*0e10*/  USHF.L.U32 UR11, UR10, 0xb, URZ ;  /* 0x0000000b0a0b7899 */ /* 0x000fe400080006ff */
[----:B------:R-:W-:Y:S01]  /*0e20*/  USHF.L.U32 UR10, UR10, 0x1, URZ ;  /* 0x000000010a0a7899 */ /* 0x000fe200080006ff */
[----:B------:R-:W-:Y:S01]  /*0e30*/  ELECT P0, URZ, PT ;  /* 0x0000000000ff782f */ /* 0x000fe20003800000 */
[----:B------:R-:W1:Y:S10]  /*0e40*/  FENCE.VIEW.ASYNC.S ;  /* 0x00000000000073c6 */ /* 0x000e740000000000 */
[----:B-1----:R1:W4:Y:S01]  /*0e50*/  SYNCS.EXCH.64 URZ, [UR6+0x150], UR10 ;  /* 0x0001500a06ff75b2 */ /* 0x0023220008000100 */
[----:B------:R1:W2:Y:S01]  /*0e60*/  SYNCS.EXCH.64 URZ, [UR6+0x160], UR10 ;  /* 0x0001600a06ff75b2 */ /* 0x0002a20008000100 */
[----:B------:R1:W3:Y:S01]  /*0e70*/  SYNCS.EXCH.64 URZ, [UR6+0x158], UR10 ;  /* 0x0001580a06ff75b2 */ /* 0x0002e20008000100 */
[----:B------:R1:W1:Y:S01]  /*0e80*/  SYNCS.EXCH.64 URZ, [UR6+0x168], UR10 ;  /* 0x0001680a06ff75b2 */ /* 0x0002620008000100 */
[----:B------:R-:W-:Y:S01]  /*0e90*/  NOP ;  /* 0x0000000000007918 */ /* 0x000fe20000000000 */
.L_x_15:
[----:B------:R-:W4:Y:S01]  /*0ea0*/  LDCU UR5, c[0x0][0x36c] ;  /* 0x00006d80ff0577ac */ /* 0x000f220008000800 */
[----:B------:R-:W-:Y:S01]  /*0eb0*/  ISETP.NE.OR P5, PT, R0, 0x2, !P5 ;  /* 0x000000020000780c */ /* 0x000fe20006fa5670 */
[----:B------:R-:W-:Y:S01]  /*0ec0*/  NOP ;  /* 0x0000000000007918 */ /* 0x000fe20000000000 */
[----:B------:R-:W-:Y:S01]  /*0ed0*/  LOP3.LUT R2, R3, 0x1f, RZ, 0xc0, !PT ;  /* 0x0000001f03027812 */ /* 0x000fe200078ec0ff */
[----:B------:R-:W-:Y:S02]  /*0ee0*/  UISETP.NE.AND UP4, UPT, UR8, URZ, UPT ;  /* 0x000000ff0800728c */ /* 0x000fe4000bf85270 */
[----:B----4-:R-:W-:-:S09]  /*0ef0*/  UISETP.EQ.U32.AND UP2, UPT, UR5, 0x1, UPT ;  /* 0x000000010500788c */ /* 0x010fd2000bf42070 */
[----:B------:R-:W-:Y:S05]  /*0f00*/  BRA.U !UP2, `(.L_x_16) ;  /* 0x000000010a087547 */ /* 0x000fea000b800000 */
[----:B-123--:R-:W-:Y:S01]  /*0f10*/  UCGABAR_ARV ;  /* 0x00000000000079c7 */ /* 0x00efe20008000000 */
[----:B------:R-:W-:Y:S05]  /*0f20*/  BRA `(.L_x_17) ;  /* 0x0000000000047947 */ /* 0x000fea0003800000 */
.L_x_16:
[----:B-123--:R-:W-:Y:S01]  /*0f30*/  NOP ;  /* 0x0000000000007918 */ /* 0x00efe20000000000 */
.L_x_17:
[----:B------:R-:W1:Y:S01]  /*0f40*/  S2UR UR27, SR_CTAID.X ;  /* 0x00000000001b79c3 */ /* 0x000e620000002500 */
[----:B------:R-:W-:-:S05]  /*0f50*/  CS2R.32 R4, SR_CgaSize ;  /* 0x0000000000047805 */ /* 0x000fca0000008a00 */
[----:B------:R-:W-:-:S05]  /*0f60*/  IMAD R4, R4, -0xa0, RZ ;  /* 0xffffff6004047824 */ /* 0x000fca00078e02ff */
[----:B------:R-:W-:-:S14]  /*0f70*/  R2UR UR6, R4 ;  /* 0x00000000040672ca */ /* 0x000fdc00000e0000 */
[----:B------:R-:W2:Y:S01]  /*0f80*/  LDCU UR6, c[0x0][UR6+0x2b0] ;  /* 0x00005600060677ac */ /* 0x000ea20008000800 */
[----:B------:R-:W-:-:S05]  /*0f90*/  CS2R.32 R4, SR_CgaSize ;  /* 0x0000000000047805 */ /* 0x000fca0000008a00 */
[----:B------:R-:W-:-:S05]  /*0fa0*/  IMAD R4, R4, -0xa0, RZ ;  /* 0xffffff6004047824 */ /* 0x000fca00078e02ff */
[----:B------:R-:W-:-:S14]  /*0fb0*/  R2UR UR5, R4 ;  /* 0x00000000040572ca */ /* 0x000fdc00000e0000 */
[----:B------:R-:W3:Y:S01]  /*0fc0*/  LDCU UR5, c[0x0][UR5+0x2b4] ;  /* 0x00005680050577ac */ /* 0x000ee20008000800 */
[----:B------:R-:W4:Y:S01]  /*0fd0*/  S2UR UR11, SR_CTAID.Y ;  /* 0x00000000000b79c3 */ /* 0x000f220000002600 */
[----:B------:R-:W-:Y:S02]  /*0fe0*/  ULOP3.LUT UR31, UR37, 0x3, URZ, 0xc0, !UPT ;  /* 0x00000003251f7892 */ /* 0x000fe4000f8ec0ff */
[----:B------:R-:W-:Y:S02]  /*0ff0*/  ULOP3.LUT UR10, UR37, 0x4, URZ, 0xc0, !UPT ;  /* 0x00000004250a7892 */ /* 0x000fe4000f8ec0ff */
[----:B------:R-:W-:Y:S02]  /*1000*/  UISETP.GT.U32.AND UP1, UPT, UR31, 0xffff, UPT ;  /* 0x0000ffff1f00788c */ /* 0x000fe4000bf24070 */
[----:B------:R-:W-:Y:S02]  /*1010*/  UISETP.GT.U32.AND UP0, UPT, UR10, 0xffff, UPT ;  /* 0x0000ffff0a00788c */ /* 0x000fe4000bf04070 */
[----:B------:R-:W-:-:S02]  /*1020*/  USHF.R.U32.HI UR9, URZ, 0x2, UR37 ;  /* 0x00000002ff097899 */ /* 0x000fc40008011625 */
[----:B------:R-:W-:Y:S02]  /*1030*/  USHF.L.U32 UR30, UR37, 0xa, URZ ;  /* 0x0000000a251e7899 */ /* 0x000fe400080006ff */
[----:B------:R-:W-:Y:S02]  /*1040*/  USHF.L.U32 UR23, UR37, 0xb, URZ ;  /* 0x0000000b25177899 */ /* 0x000fe400080006ff */
[----:B------:R-:W-:Y:S01]  /*1050*/  USHF.L.U32 UR22, UR37, 0x6, URZ ;  /* 0x0000000625167899 */ /* 0x000fe200080006ff */
[----:B-1----:R-:W-:Y:S01]  /*1060*/  I2FP.F32.U32 R4, UR27 ;  /* 0x0000001b00047c45 */ /* 0x002fe20008201000 */
[----:B------:R-:W-:Y:S01]  /*1070*/  USHF.L.U32 UR26, UR37, 0x5, URZ ;  /* 0x00000005251a7899 */ /* 0x000fe200080006ff */
[----:B------:R-:W1:Y:S03]  /*1080*/  LDCU UR24, c[0x0][0xf24] ;  /* 0x0001e480ff1877ac */ /* 0x000e660008000800 */
[----:B--2---:R-:W-:Y:S01]  /*1090*/  FMUL R4, R4, UR6 ;  /* 0x0000000604047c20 */ /* 0x004fe20008400000 */
[----:B------:R-:W-:-:S05]  /*10a0*/  CS2R.32 R0, SR_CgaSize ;  /* 0x0000000000007805 */ /* 0x000fca0000008a00 */
[----:B------:R-:W-:-:S05]  /*10b0*/  IMAD R0, R0, -0xa0, RZ ;  /* 0xffffff6000007824 */ /* 0x000fca00078e02ff */
[----:B------:R-:W-:-:S14]  /*10c0*/  R2UR UR6, R0 ;  /* 0x00000000000672ca */ /* 0x000fdc00000e0000 */
[----:B------:R-:W2:Y:S01]  /*10d0*/  LDCU UR6, c[0x0][UR6+0x2a0] ;  /* 0x00005400060677ac */ /* 0x000ea20008000800 */
[----:B----4-:R-:W-:Y:S01]  /*10e0*/  I2FP.F32.U32 R0, UR11 ;  /* 0x0000000b00007c45 */ /* 0x010fe20008201000 */
[----:B------:R-:W4:Y:S01]  /*10f0*/  F2I.U32.TRUNC.NTZ R4, R4 ;  /* 0x0000000400047305 */ /* 0x000f22000020f000 */
[----:B------:R-:W1:Y:S03]  /*1100*/  LDCU UR16, c[0x0][0xf30] ;  /* 0x0001e600ff1077ac */ /* 0x000e660008000800 */
[----:B---3--:R-:W-:Y:S01]  /*1110*/  FMUL R0, R0, UR5 ;  /* 0x0000000500007c20 */ /* 0x008fe20008400000 */
[----:B------:R-:W-:-:S06]  /*1120*/  RPCMOV.32 Rpc.LO, R2 ;  /* 0x0000000200007352 */ /* 0x000fcc0000000000 */
[----:B------:R-:W-:-:S05]  /*1130*/  CS2R.32 R2, SR_CgaSize ;  /* 0x0000000000027805 */ /* 0x000fca0000008a00 */
[----:B------:R-:W-:-:S05]  /*1140*/  IMAD R2, R2, -0xa0, RZ ;  /* 0xffffff6002027824 */ /* 0x000fca00078e02ff */
[----:B------:R-:W-:Y:S02]  /*1150*/  R2UR UR5, R2 ;  /* 0x00000000020572ca */ /* 0x000fe400000e0000 */
[----:B------:R-:W-:-:S12]  /*1160*/  RPCMOV.32 R2, Rpc.LO ;  /* 0x0000000000027353 */ /* 0x000fd80000000000 */
[----:B------:R-:W3:Y:S01]  /*1170*/  LDCU UR5, c[0x0][UR5+0x2a4] ;  /* 0x00005480050577ac */ /* 0x000ee20008000800 */
[----:B------:R-:W2:Y:S01]  /*1180*/  F2I.U32.TRUNC.NTZ R0, R0 ;  /* 0x0000000000007305 */ /* 0x000ea2000020f000 */
[----:B------:R-:W-:Y:S01]  /*1190*/  USHF.L.U32 UR19, UR37, 0x7, URZ ;  /* 0x0000000725137899 */ /* 0x000fe200080006ff */
[----:B------:R-:W-:Y:S01]  /*11a0*/  UMOV UR17, 0x11 ;  /* 0x0000001100117882 */ /* 0x000fe20000000000 */
[----:B------:R-:W-:Y:S02]  /*11b0*/  USEL UR18, UR31, 0xffff, !UP1 ;  /* 0x0000ffff1f127887 */ /* 0x000fe4000c800000 */
[----:B------:R-:W-:Y:S01]  /*11c0*/  USEL UR10, UR10, 0xffff, !UP0 ;  /* 0x0000ffff0a0a7887 */ /* 0x000fe2000c000000 */
[----:B----4-:R-:W-:Y:S02]  /*11d0*/  R2UR UR39, R4 ;  /* 0x00000000042772ca */ /* 0x010fe400000e0000 */
[----:B--2---:R-:W-:Y:S02]  /*11e0*/  R2UR UR38, R0 ;  /* 0x00000000002672ca */ /* 0x004fe400000e0000 */
[----:B------:R-:W-:-:S09]  /*11f0*/  PRMT R0, RZ, 0x7610, R0 ;  /* 0x00007610ff007816 */ /* 0x000fd20000000000 */
[----:B------:R-:W-:-:S04]  /*1200*/  UIADD3 UR39, UPT, UPT, -UR39, URZ, URZ ;  /* 0x000000ff27277290 */ /* 0x000fc8000fffe1ff */
[----:B------:R-:W-:Y:S02]  /*1210*/  UIMAD UR39, UR6, UR39, UR27 ;  /* 0x00000027062772a4 */ /* 0x000fe4000f8e021b */
[----:B------:R-:W-:-:S04]  /*1220*/  UIADD3 UR38, UPT, UPT, -UR38, URZ, URZ ;  /* 0x000000ff26267290 */ /* 0x000fc8000fffe1ff */
[----:B---3--:R-:W-:Y:S01]  /*1230*/  UIMAD UR38, UR5, UR38, UR11 ;  /* 0x00000026052672a4 */ /* 0x008fe2000f8e020b */
[----:B-1----:R-:W-:Y:S11]  /*1240*/  BRA.U UP4, `(.L_x_18) ;  /* 0x00000001046c7547 */ /* 0x002ff6000b800000 */
[----:B------:R-:W-:Y:S02]  /*1250*/  UISETP.NE.AND UP0, UPT, UR38, URZ, UPT ;  /* 0x000000ff2600728c */ /* 0x000fe4000bf05270 */
[----:B------:R-:W-:Y:S02]  /*1260*/  UISETP.NE.AND UP3, UPT, UR38, 0x1, UPT ;  /* 0x000000012600788c */ /* 0x000fe4000bf65270 */
[----:B------:R-:W-:Y:S02]  /*1270*/  UISETP.NE.AND UP1, UPT, UR39, URZ, UP0 ;  /* 0x000000ff2700728c */ /* 0x000fe40008725270 */
[----:B------:R-:W-:Y:S02]  /*1280*/  USEL UR15, URZ, 0x10, UP3 ;  /* 0x00000010ff0f7887 */ /* 0x000fe40009800000 */
[----:B------:R-:W-:Y:S02]  /*1290*/  USEL UR20, URZ, 0x1, UP1 ;  /* 0x00000001ff147887 */ /* 0x000fe40008800000 */
[----:B------:R-:W-:-:S02]  /*12a0*/  UISETP.NE.AND UP1, UPT, UR39, URZ, UPT ;  /* 0x000000ff2700728c */ /* 0x000fc4000bf25270 */
[----:B------:R-:W-:Y:S02]  /*12b0*/  USEL UR14, URZ, 0x2, UP0 ;  /* 0x00000002ff0e7887 */ /* 0x000fe40008000000 */
[----:B------:R-:W-:Y:S02]  /*12c0*/  USEL UR15, UR15, 0x10, UP1 ;  /* 0x000000100f0f7887 */ /* 0x000fe40008800000 */
[----:B------:R-:W-:Y:S02]  /*12d0*/  UISETP.NE.AND UP1, UPT, UR39, 0x1, UPT ;  /* 0x000000012700788c */ /* 0x000fe4000bf25270 */
[----:B------:R-:W-:Y:S02]  /*12e0*/  USEL UR13, URZ, 0x20, UP3 ;  /* 0x00000020ff0d7887 */ /* 0x000fe40009800000 */
[----:B------:R-:W-:Y:S02]  /*12f0*/  USEL UR14, UR14, 0x2, UP1 ;  /* 0x000000020e0e7887 */ /* 0x000fe40008800000 */
[----:B------:R-:W-:-:S02]  /*1300*/  USEL UR13, UR13, 0x20, UP1 ;  /* 0x000000200d0d7887 */ /* 0x000fc40008800000 */
[----:B------:R-:W-:Y:S02]  /*1310*/  UISETP.NE.AND UP1, UPT, UR39, 0x2, UPT ;  /* 0x000000022700788c */ /* 0x000fe4000bf25270 */
[----:B------:R-:W-:Y:S02]  /*1320*/  USEL UR12, URZ, 0x4, UP0 ;  /* 0x00000004ff0c7887 */ /* 0x000fe40008000000 */
[----:B------:R-:W-:Y:S02]  /*1330*/  USEL UR6, URZ, 0x8, UP0 ;  /* 0x00000008ff067887 */ /* 0x000fe40008000000 */
[----:B------:R-:W-:Y:S02]  /*1340*/  UISETP.NE.AND UP0, UPT, UR39, 0x3, UPT ;  /* 0x000000032700788c */ /* 0x000fe4000bf05270 */
[----:B------:R-:W-:Y:S02]  /*1350*/  USEL UR7, URZ, 0x40, UP3 ;  /* 0x00000040ff077887 */ /* 0x000fe40009800000 */
[----:B------:R-:W-:-:S02]  /*1360*/  USEL UR12, UR12, 0x4, UP1 ;  /* 0x000000040c0c7887 */ /* 0x000fc40008800000 */
[----:B------:R-:W-:Y:S02]  /*1370*/  UIADD3 UR14, UPT, UPT, UR14, UR15, UR20 ;  /* 0x0000000f0e0e7290 */ /* 0x000fe4000fffe014 */
[----:B------:R-:W-:Y:S02]  /*1380*/  USEL UR5, URZ, 0x80, UP3 ;  /* 0x00000080ff057887 */ /* 0x000fe40009800000 */
[----:B------:R-:W-:Y:S02]  /*1390*/  USEL UR7, UR7, 0x40, UP1 ;  /* 0x0000004007077887 */ /* 0x000fe40008800000 */
[----:B------:R-:W-:Y:S02]  /*13a0*/  USEL UR6, UR6, 0x8, UP0 ;  /* 0x0000000806067887 */ /* 0x000fe40008000000 */
[----:B------:R-:W-:Y:S02]  /*13b0*/  UIADD3 UR12, UPT, UPT, UR12, UR13, UR14 ;  /* 0x0000000d0c0c7290 */ /* 0x000fe4000fffe00e */
[----:B------:R-:W-:-:S02]  /*13c0*/  USEL UR5, UR5, 0x80, UP0 ;  /* 0x0000008005057887 */ /* 0x000fc40008000000 */
[----:B------:R-:W-:-:S04]  /*13d0*/  UIADD3 UR6, UPT, UPT, UR6, UR7, UR12 ;  /* 0x0000000706067290 */ /* 0x000fc8000fffe00c */
[----:B------:R-:W-:-:S06]  /*13e0*/  UIADD3 UR5, UPT, UPT, UR6, UR5, URZ ;  /* 0x0000000506057290 */ /* 0x000fcc000fffe0ff */
[----:B------:R-:W-:-:S07]  /*13f0*/  MOV R0, UR5 ;  /* 0x0000000500007c02 */ /* 0x000fce0008000f00 */
.L_x_18:
[----:B------:R-:W1:Y:S01]  /*1400*/  S2UR UR44, SR_CTAID.Z ;  /* 0x00000000002c79c3 */ /* 0x000e620000002700 */
[----:B------:R-:W-:Y:S01]  /*1410*/  UISETP.GE.AND UP0, UPT, UR24, 0x1, UPT ;  /* 0x000000011800788c */ /* 0x000fe2000bf06270 */
[----:B------:R-:W-:-:S08]  /*1420*/  UMOV UR5, 0xf ;  /* 0x0000000f00057882 */ /* 0x000fd00000000000 */
[----:B------:R-:W-:Y:S05]  /*1430*/  BRA.U !UP0, `(.L_x_19) ;  /* 0x0000000108b87547 */ /* 0x000fea000b800000 */
[----:B------:R-:W2:Y:S01]  /*1440*/  LDCU.128 UR12, c[0x0][0xf10] ;  /* 0x0001e200ff0c77ac */ /* 0x000ea20008000c00 */
[----:B------:R-:W3:Y:S01]  /*1450*/  LDCU UR28, c[0x0][0x370] ;  /* 0x00006e00ff1c77ac */ /* 0x000ee20008000800 */
[----:B------:R-:W4:Y:S01]  /*1460*/  LDCU UR25, c[0x0][0x374] ;  /* 0x00006e80ff1977ac */ /* 0x000f220008000800 */
[----:B------:R-:W1:Y:S01]  /*1470*/  LDCU UR21, c[0x0][0xf0c] ;  /* 0x0001e180ff1577ac */ /* 0x000e620008000800 */
[----:B------:R-:W3:Y:S01]  /*1480*/  LDCU UR20, c[0x0][0xf20] ;  /* 0x0001e400ff1477ac */ /* 0x000ee20008000800 */
[----:B------:R-:W3:Y:S01]  /*1490*/  LDCU.64 UR6, c[0x0][0xf28] ;  /* 0x0001e500ff0677ac */ /* 0x000ee20008000a00 */
[----:B--2---:R-:W-:Y:S02]  /*14a0*/  UISETP.NE.AND UP1, UPT, UR14, 0x1, UPT ;  /* 0x000000010e00788c */ /* 0x004fe4000bf25270 */
[----:B----4-:R-:W-:Y:S02]  /*14b0*/  UIMAD.WIDE.U32 UR34, UR25, UR15, URZ ;  /* 0x0000000f192272a5 */ /* 0x010fe4000f8e00ff */
[----:B------:R-:W-:-:S02]  /*14c0*/  UISETP.NE.AND UP0, UPT, UR24, 0x1, UPT ;  /* 0x000000011800788c */ /* 0x000fc4000bf05270 */
[----:B-1----:R-:W-:Y:S02]  /*14d0*/  UISETP.NE.AND UP3, UPT, UR21, 0x1, UPT ;  /* 0x000000011500788c */ /* 0x002fe4000bf65270 */
[----:B------:R-:W-:Y:S02]  /*14e0*/  UIMAD.WIDE.U32 UR40, UR11, UR15, URZ ;  /* 0x0000000f0b2872a5 */ /* 0x000fe4000f8e00ff */
[----:B---3--:R-:W-:Y:S01]  /*14f0*/  UIMAD.WIDE.U32 UR32, UR28, UR12, URZ ;  /* 0x0000000c1c2072a5 */ /* 0x008fe2000f8e00ff */
[----:B------:R-:W-:Y:S01]  /*1500*/  UMOV UR15, UR35 ;  /* 0x00000023000f7c82 */ /* 0x000fe20008000000 */
[----:B------:R-:W-:Y:S02]  /*1510*/  UIMAD.WIDE.U32 UR34, UR27, UR12, URZ ;  /* 0x0000000c1b2272a5 */ /* 0x000fe4000f8e00ff */
[----:B------:R-:W-:-:S03]  /*1520*/  @UP1 USHF.R.U32.HI UR25, URZ, UR20, UR15 ;  /* 0x00000014ff191299 */ /* 0x000fc6000801160f */
[----:B------:R-:W-:Y:S02]  /*1530*/  @UP3 USHF.R.U32.HI UR28, URZ, UR13, UR33 ;  /* 0x0000000dff1c3299 */ /* 0x000fe40008011621 */
[----:B------:R-:W-:Y:S02]  /*1540*/  UIMAD.WIDE.U32 UR32, UR25, UR6, URZ ;  /* 0x00000006192072a5 */ /* 0x000fe4000f8e00ff */
[----:B------:R-:W-:Y:S02]  /*1550*/  USHF.R.U32.HI UR41, URZ, UR20, UR41 ;  /* 0x00000014ff297299 */ /* 0x000fe40008011629 */
[----:B------:R-:W-:Y:S02]  /*1560*/  UIMAD.WIDE.U32 UR42, UR28, UR6, URZ ;  /* 0x000000061c2a72a5 */ /* 0x000fe4000f8e00ff */
[----:B------:R-:W-:Y:S02]  /*1570*/  @UP0 USHF.R.U32.HI UR25, URZ, UR7, UR33 ;  /* 0x00000007ff190299 */ /* 0x000fe40008011621 */
[----:B------:R-:W-:-:S02]  /*1580*/  USHF.R.U32.HI UR35, URZ, UR13, UR35 ;  /* 0x0000000dff237299 */ /* 0x000fc40008011623 */
[----:B------:R-:W-:Y:S02]  /*1590*/  USEL UR41, UR11, UR41, !UP1 ;  /* 0x000000290b297287 */ /* 0x000fe4000c800000 */
[----:B------:R-:W-:Y:S02]  /*15a0*/  @UP0 USHF.R.U32.HI UR28, URZ, UR7, UR43 ;  /* 0x00000007ff1c0299 */ /* 0x000fe4000801162b */
[----:B------:R-:W-:Y:S02]  /*15b0*/  UIMAD UR25, UR25, UR24, URZ ;  /* 0x00000018191972a4 */ /* 0x000fe4000f8e02ff */
[----:B------:R-:W-:Y:S02]  /*15c0*/  USEL UR35, UR27, UR35, !UP3 ;  /* 0x000000231b237287 */ /* 0x000fe4000d800000 */
[----:B------:R-:W-:Y:S02]  /*15d0*/  UIMAD UR12, UR28, UR24, URZ ;  /* 0x000000181c0c72a4 */ /* 0x000fe4000f8e02ff */
[----:B------:R-:W-:-:S02]  /*15e0*/  UISETP.GE.AND UP1, UPT, UR41, UR25, UPT ;  /* 0x000000192900728c */ /* 0x000fc4000bf26270 */
[----:B------:R-:W-:Y:S02]  /*15f0*/  UIMAD.WIDE.U32 UR32, UR41, UR6, URZ ;  /* 0x00000006292072a5 */ /* 0x000fe4000f8e00ff */
[----:B------:R-:W-:Y:S02]  /*1600*/  UISETP.GE.OR UP1, UPT, UR35, UR12, UP1 ;  /* 0x0000000c2300728c */ /* 0x000fe40008f26670 */
[----:B------:R-:W-:Y:S02]  /*1610*/  UIMAD.WIDE.U32 UR42, UR35, UR6, URZ ;  /* 0x00000006232a72a5 */ /* 0x000fe4000f8e00ff */
[----:B------:R-:W-:Y:S02]  /*1620*/  USHF.R.U32.HI UR6, URZ, UR7, UR33 ;  /* 0x00000007ff067299 */ /* 0x000fe40008011621 */
[----:B------:R-:W-:Y:S02]  /*1630*/  UIADD3 UR12, UPT, UPT, -UR41, URZ, URZ ;  /* 0x000000ff290c7290 */ /* 0x000fe4000fffe1ff */
[----:B------:R-:W-:-:S02]  /*1640*/  USEL UR6, UR41, UR6, !UP0 ;  /* 0x0000000629067287 */ /* 0x000fc4000c000000 */
[----:B------:R-:W-:Y:S02]  /*1650*/  UIMAD UR11, UR14, UR12, UR11 ;  /* 0x0000000c0e0b72a4 */ /* 0x000fe4000f8e020b */
[----:B------:R-:W-:Y:S02]  /*1660*/  @!UP1 USHF.R.U32.HI UR13, URZ, UR7, UR43 ;  /* 0x00000007ff0d9299 */ /* 0x000fe4000801162b */
[----:B------:R-:W-:Y:S02]  /*1670*/  UIADD3 UR7, UPT, UPT, -UR6, URZ, URZ ;  /* 0x000000ff06077290 */ /* 0x000fe4000fffe1ff */
[----:B------:R-:W-:Y:S02]  /*1680*/  @!UP1 USEL UR13, UR35, UR13, !UP0 ;  /* 0x0000000d230d9287 */ /* 0x000fe4000c000000 */
[----:B------:R-:W-:Y:S02]  /*1690*/  UIMAD UR7, UR24, UR7, UR41 ;  /* 0x00000007180772a4 */ /* 0x000fe4000f8e0229 */
[----:B------:R-:W-:-:S02]  /*16a0*/  UIADD3 UR12, UPT, UPT, -UR35, URZ, URZ ;  /* 0x000000ff230c7290 */ /* 0x000fc4000fffe1ff */
[----:B------:R-:W-:Y:S02]  /*16b0*/  @!UP1 UIMAD UR7, UR7, UR28, UR13 ;  /* 0x0000001c070792a4 */ /* 0x000fe4000f8e020d */
[----:B------:R-:W-:Y:S02]  /*16c0*/  @!UP1 UIADD3 UR6, UPT, UPT, UR6, -UR13, URZ ;  /* 0x8000000d06069290 */ /* 0x000fe4000fffe0ff */
[----:B------:R-:W-:Y:S02]  /*16d0*/  UIMAD UR12, UR21, UR12, UR27 ;  /* 0x0000000c150c72a4 */ /* 0x000fe4000f8e021b */
[----:B------:R-:W-:-:S03]  /*16e0*/  @!UP1 UIMAD UR41, UR6, UR24, UR35 ;  /* 0x00000018062992a4 */ /* 0x000fc6000f8e0223 */
[----:B------:R-:W-:Y:S01]  /*16f0*/  @!UP1 UMOV UR35, UR7 ;  /* 0x0000000700239c82 */ /* 0x000fe20008000000 */
[----:B------:R-:W-:Y:S02]  /*1700*/  UIMAD UR11, UR41, UR14, UR11 ;  /* 0x0000000e290b72a4 */ /* 0x000fe4000f8e020b */
[----:B------:R-:W-:-:S12]  /*1710*/  UIMAD UR27, UR35, UR21, UR12 ;  /* 0x00000015231b72a4 */ /* 0x000fd8000f8e020c */
.L_x_19:
[----:B------:R-:W2:Y:S01]  /*1720*/  LDC R43, c[0x0][0xf24] ;  /* 0x0003c900ff2b7b82 */ /* 0x000ea20000000800 */
[----:B------:R-:W-:Y:S02]  /*1730*/  UISETP.NE.AND UP0, UPT, UR16, 0x1, UPT ;  /* 0x000000011000788c */ /* 0x000fe4000bf05270 */
[----:B------:R-:W-:Y:S02]  /*1740*/  ULOP3.LUT UR7, UR19, 0x180, URZ, 0xc0, !UPT ;  /* 0x0000018013077892 */ /* 0x000fe4000f8ec0ff */
[----:B------:R-:W-:Y:S02]  /*1750*/  ULOP3.LUT UR6, UR18, 0xffff, URZ, 0xc0, !UPT ;  /* 0x0000ffff12067892 */ /* 0x000fe4000f8ec0ff */
[----:B------:R-:W-:Y:S02]  /*1760*/  ULOP3.LUT UR12, UR10, 0xffff, URZ, 0xc0, !UPT ;  /* 0x0000ffff0a0c7892 */ /* 0x000fe4000f8ec0ff */
[----:B------:R-:W-:Y:S02]  /*1770*/  UISETP.NE.AND UP3, UPT, UR8, 0x2, UPT ;  /* 0x000000020800788c */ /* 0x000fe4000bf65270 */
[----:B------:R-:W-:-:S02]  /*1780*/  ULOP3.LUT UR30, UR30, 0x1000, URZ, 0xc0, !UPT ;  /* 0x000010001e1e7892 */ /* 0x000fc4000f8ec0ff */
[----:B------:R-:W-:Y:S02]  /*1790*/  ULOP3.LUT UR23, UR23, 0x1800, URZ, 0xc0, !UPT ;  /* 0x0000180017177892 */ /* 0x000fe4000f8ec0ff */
[----:B------:R-:W-:Y:S02]  /*17a0*/  ULOP3.LUT UR22, UR22, 0x100, URZ, 0xc0, !UPT ;  /* 0x0000010016167892 */ /* 0x000fe4000f8ec0ff */
[----:B------:R-:W-:Y:S02]  /*17b0*/  ULOP3.LUT UR26, UR26, 0x80, URZ, 0xc0, !UPT ;  /* 0x000000801a1a7892 */ /* 0x000fe4000f8ec0ff */
[----:B------:R-:W-:Y:S02]  /*17c0*/  USHF.R.U32.HI UR10, URZ, 0x1, UR7 ;  /* 0x00000001ff0a7899 */ /* 0x000fe40008011607 */
[----:B------:R-:W-:Y:S02]  /*17d0*/  USHF.L.U32 UR6, UR17, UR6, URZ ;  /* 0x0000000611067299 */ /* 0x000fe400080006ff */
[----:B------:R-:W-:Y:S01]  /*17e0*/  USHF.L.U32 UR5, UR5, UR12, URZ ;  /* 0x0000000c05057299 */ /* 0x000fe200080006ff */
[----:B------:R-:W-:Y:S11]  /*17f0*/  BRA.U UP0, `(.L_x_20) ;  /* 0x0000000100407547 */ /* 0x000ff6000b800000 */
[----:B------:R-:W3:Y:S01]  /*1800*/  LDCU.128 UR12, c[0x0][0xf10] ;  /* 0x0001e200ff0c77ac */ /* 0x000ee20008000c00 */
[----:B------:R-:W4:Y:S01]  /*1810*/  LDCU UR17, c[0x0][0xf0c] ;  /* 0x0001e180ff1177ac */ /* 0x000f220008000800 */
[----:B------:R-:W1:Y:S01]  /*1820*/  LDCU UR16, c[0x0][0xf20] ;  /* 0x0001e400ff1077ac */ /* 0x000e620008000800 */
[----:B---3--:R-:W-:Y:S02]  /*1830*/  UIMAD.WIDE.U32 UR20, UR27, UR12, URZ ;  /* 0x0000000c1b1472a5 */ /* 0x008fe4000f8e00ff */
[----:B------:R-:W-:Y:S02]  /*1840*/  UIMAD.WIDE.U32 UR18, UR11, UR15, URZ ;  /* 0x0000000f0b1272a5 */ /* 0x000fe4000f8e00ff */
[----:B----4-:R-:W-:Y:S02]  /*1850*/  UISETP.NE.AND UP1, UPT, UR17, 0x1, UPT ;  /* 0x000000011100788c */ /* 0x010fe4000bf25270 */
[----:B------:R-:W-:Y:S01]  /*1860*/  UISETP.NE.AND UP0, UPT, UR14, 0x1, UPT ;  /* 0x000000010e00788c */ /* 0x000fe2000bf05270 */
[----:B------:R-:W-:Y:S01]  /*1870*/  UMOV UR15, UR21 ;  /* 0x00000015000f7c82 */ /* 0x000fe20008000000 */
[----:B-1----:R-:W-:-:S02]  /*1880*/  USHF.R.U32.HI UR16, URZ, UR16, UR19 ;  /* 0x00000010ff107299 */ /* 0x002fc40008011613 */
[----:B------:R-:W-:Y:S02]  /*1890*/  USHF.R.U32.HI UR13, URZ, UR13, UR15 ;  /* 0x0000000dff0d7299 */ /* 0x000fe4000801160f */
[----:B------:R-:W-:Y:S02]  /*18a0*/  USEL UR16, UR11, UR16, !UP0 ;  /* 0x000000100b107287 */ /* 0x000fe4000c000000 */
[----:B------:R-:W-:-:S04]  /*18b0*/  USEL UR13, UR27, UR13, !UP1 ;  /* 0x0000000d1b0d7287 */ /* 0x000fc8000c800000 */
[----:B------:R-:W-:Y:S02]  /*18c0*/  UIADD3 UR12, UPT, UPT, UR13, -UR16, URZ ;  /* 0x800000100d0c7290 */ /* 0x000fe4000fffe0ff */
[----:B------:R-:W-:Y:S02]  /*18d0*/  UIADD3 UR13, UPT, UPT, -UR13, UR16, URZ ;  /* 0x000000100d0d7290 */ /* 0x000fe4000fffe1ff */
[----:B------:R-:W-:Y:S02]  /*18e0*/  UIMAD UR11, UR12, UR14, UR11 ;  /* 0x0000000e0c0b72a4 */ /* 0x000fe4000f8e020b */
[----:B------:R-:W-:-:S12]  /*18f0*/  UIMAD UR27, UR13, UR17, UR27 ;  /* 0x000000110d1b72a4 */ /* 0x000fd8000f8e021b */
.L_x_20:
[----:B------:R-:W-:Y:S05]  /*1900*/  BRA.U !UP2, `(.L_x_21) ;  /* 0x000000010a0c7547 */ /* 0x000fea000b800000 */
[----:B------:R-:W-:Y:S01]  /*1910*/  UCGABAR_WAIT ;  /* 0x0000000000007dc7 */ /* 0x000fe20008000000 */
[----:B------:R-:W-:Y:S01]  /*1920*/  CCTL.IVALL ;  /* 0x00000000ff00798f */ /* 0x000fe20002000000 */
[----:B------:R-:W-:Y:S05]  /*1930*/  BRA `(.L_x_22) ;  /* 0x0000000000047947 */ /* 0x000fea0003800000 */
.L_x_21:
[----:B------:R-:W-:Y:S06]  /*1940*/  BAR.SYNC.DEFER_BLOCKING 0x0 ;  /* 0x0000000000007b1d */ /* 0x000fec0000010000 */
.L_x_22:
[----:B------:R-:W-:Y:S05]  /*1950*/  BRA.U UP3, `(.L_x_23) ;  /* 0x0000001903707547 */ /* 0x000fea000b800000 */
[----:B------:R-:W3:Y:S01]  /*1960*/  LDCU UR15, c[0x0][0x38c] ;  /* 0x00007180ff0f77ac */ /* 0x000ee20008000800 */
[----:B------:R-:W4:Y:S01]  /*1970*/  LDC R8, c[0x0][0x370] ;  /* 0x0000dc00ff087b82 */ /* 0x000f220000000800 */
[----:B------:R-:W-:Y:S01]  /*1980*/  PLOP3.LUT P1, PT, PT, PT, UP5, 0x80, 0x8 ;  /* 0x000000000008781c */ /* 0x000fe20003f2f058 */
[----:B------:R-:W-:Y:S01]  /*1990*/  IMAD.MOV.U32 R15, RZ, RZ, 0x1 ;  /* 0x00000001ff0f7424 */ /* 0x000fe200078e00ff */
[----:B------:R-:W-:Y:S01]  /*19a0*/  USHF.L.U32 UR9, UR9, 0x6, URZ ;  /* 0x0000000609097899 */ /* 0x000fe200080006ff */
[----:B------:R-:W-:Y:S01]  /*19b0*/  ISETP.EQ.OR P4, PT, R2, RZ, P5 ;  /* 0x000000ff0200720c */ /* 0x000fe20002f82670 */
[----:B------:R-:W-:Y:S01]  /*19c0*/  UISETP.NE.AND UP1, UPT, UR8, URZ, UPT ;  /* 0x000000ff0800728c */ /* 0x000fe2000bf25270 */
[----:B------:R-:W-:Y:S01]  /*19d0*/  PLOP3.LUT P1, PT, P1, PT, PT, 0x8, 0x80 ;  /* 0x000000000080781c */ /* 0x000fe20000f2e170 */
[----:B------:R-:W-:Y:S01]  /*19e0*/  IMAD.MOV.U32 R14, RZ, RZ, RZ ;  /* 0x000000ffff0e7224 */ /* 0x000fe200078e00ff */
[----:B------:R-:W1:Y:S01]  /*19f0*/  LDC R0, c[0x0][0x374] ;  /* 0x0000dd00ff007b82 */ /* 0x000e620000000800 */
[----:B------:R-:W-:Y:S01]  /*1a00*/  CS2R R12, SRZ ;  /* 0x00000000000c7805 */ /* 0x000fe2000001ff00 */
[----:B------:R-:W-:Y:S01]  /*1a10*/  IMAD.MOV.U32 R11, RZ, RZ, 0x1 ;  /* 0x00000001ff0b7424 */ /* 0x000fe200078e00ff */
[----:B------:R-:W1:Y:S01]  /*1a20*/  LDCU.64 UR48, c[0x0][0x348] ;  /* 0x00006900ff3077ac */ /* 0x000e620008000a00 */
[----:B------:R-:W-:-:S02]  /*1a30*/  ULOP3.LUT UR14, UR9, 0x40, URZ, 0xe2, !UPT ;  /* 0x00000040090e7892 */ /* 0x000fc4000f8ee2ff */
[----:B---3--:R-:W-:Y:S02]  /*1a40*/  UIADD3 UR12, UPT, UPT, UR15, 0x7f, URZ ;  /* 0x0000007f0f0c7890 */ /* 0x008fe4000fffe0ff */
[----:B------:R-:W-:Y:S02]  /*1a50*/  USEL UR50, UR4, 0x2, UP1 ;  /* 0x0000000204327887 */ /* 0x000fe40008800000 */
[----:B------:R-:W-:Y:S01]  /*1a60*/  USHF.R.S32.HI UR46, URZ, 0x1f, UR12 ;  /* 0x0000001fff2e7899 */ /* 0x000fe2000801140c */
[----:B------:R-:W-:-:S03]  /*1a70*/  UMOV UR51, URZ ;  /* 0x000000ff00337c82 */ /* 0x000fc60008000000 */
[----:B------:R-:W-:Y:S02]  /*1a80*/  ULEA.HI UR46, UR46, UR12, URZ, 0x7 ;  /* 0x0000000c2e2e7291 */ /* 0x000fe4000f8f38ff */
[----:B------:R-:W-:Y:S02]  /*1a90*/  UIADD3 UR12, UPT, UPT, UR15, -0x1, URZ ;  /* 0xffffffff0f0c7890 */ /* 0x000fe4000fffe0ff */
[----:B------:R-:W-:Y:S02]  /*1aa0*/  USHF.R.S32.HI UR46, URZ, 0x7, UR46 ;  /* 0x00000007ff2e7899 */ /* 0x000fe4000801142e */
[----:B------:R-:W-:Y:S02]  /*1ab0*/  UISETP.GE.U32.AND UP2, UPT, UR12, -0xff, UPT ;  /* 0xffffff010c00788c */ /* 0x000fe4000bf46070 */
[----:B------:R-:W-:Y:S02]  /*1ac0*/  UISETP.LT.U32.AND UP0, UPT, UR46, 0xc, UPT ;  /* 0x0000000c2e00788c */ /* 0x000fe4000bf01070 */
[----:B------:R-:W-:-:S02]  /*1ad0*/  UIADD3 UR15, UPT, UPT, UR15, 0xfe, URZ ;  /* 0x000000fe0f0f7890 */ /* 0x000fc4000fffe0ff */
[----:B------:R-:W-:-:S04]  /*1ae0*/  USEL UR45, UR46, 0xc, UP0 ;  /* 0x0000000c2e2d7887 */ /* 0x000fc80008000000 */
[----:B------:R-:W-:Y:S02]  /*1af0*/  UIADD3 UR47, UPT, UPT, UR45, -0x1, URZ ;  /* 0xffffffff2d2f7890 */ /* 0x000fe4000fffe0ff */
[----:B------:R-:W-:Y:S02]  /*1b00*/  @UP2 UIADD3 UR47, UPT, UPT, UR45, URZ, URZ ;  /* 0x000000ff2d2f2290 */ /* 0x000fe4000fffe0ff */
[----:B------:R-:W-:Y:S02]  /*1b10*/  UIADD3 UR52, UPT, UPT, UR46, -UR45, URZ ;  /* 0x8000002d2e347290 */ /* 0x000fe4000fffe0ff */
[----:B------:R-:W-:-:S12]  /*1b20*/  UIADD3 UR47, UPT, UPT, UR47, 0x1, URZ ;  /* 0x000000012f2f7890 */ /* 0x000fd8000fffe0ff */
.L_x_47:
[----:B------:R-:W-:Y:S01]  /*1b30*/  UISETP.NE.AND UP0, UPT, UR37, URZ, UPT ;  /* 0x000000ff2500728c */ /* 0x000fe2000bf05270 */
[----:B------:R-:W3:Y:S08]  /*1b40*/  S2UR UR37, SR_CgaCtaId ;  /* 0x00000000002579c3 */ /* 0x000ef00000008800 */
[----:B------:R-:W-:Y:S05]  /*1b50*/  BRA.U UP0, `(.L_x_24) ;  /* 0x0000000100347547 */ /* 0x000fea000b800000 */
[----:B------:R-:W1:Y:S01]  /*1b60*/  S2R R2, SR_CgaCtaId ;  /* 0x0000000000027919 */ /* 0x000e620000008800 */
[----:B------:R-:W-:-:S04]  /*1b70*/  MOV R3, 0x400 ;  /* 0x0000040000037802 */ /* 0x000fc80000000f00 */
[----:B-1----:R-:W-:Y:S02]  /*1b80*/  LEA R2, R2, R3, 0x18 ;  /* 0x0000000302027211 */ /* 0x002fe400078ec0ff */
[----:B------:R-:W-:-:S03]  /*1b90*/  SHF.L.U32 R3, R11, 0x1f, RZ ;  /* 0x0000001f0b037819 */ /* 0x000fc600000006ff */
[----:B------:R-:W-:-:S04]  /*1ba0*/  IMAD R2, R12, 0x8, R2 ;  /* 0x000000080c027824 */ /* 0x000fc800078e0202 */
[----:B------:R-:W1:Y:S02]  /*1bb0*/  SYNCS.PHASECHK.TRANS64.TRYWAIT P0, [R2+URZ+0x160], R3 ;  /* 0x00016003020075a7 */ /* 0x000e6400080011ff */
[----:B-1----:R-:W-:Y:S05]  /*1bc0*/  @!P0 BRA `(.L_x_25) ;  /* 0x000000cc00108947 */ /* 0x002fea0003800000 */
.L_x_201:
[----:B------:R-:W-:Y:S01]  /*1bd0*/  VIADD R12, R12, 0x1 ;  /* 0x000000010c0c7836 */ /* 0x000fe20000000000 */
[----:B------:R1:W-:Y:S04]  /*1be0*/  SYNCS.ARRIVE.TRANS64.A1T0 RZ, [R2+URZ+0x150], RZ ;  /* 0x000150ff02ff79a7 */ /* 0x0003e800081000ff */
[----:B------:R-:W-:-:S04]  /*1bf0*/  ISETP.NE.AND P0, PT, R12, 0x2, PT ;  /* 0x000000020c00780c */ /* 0x000fc80003f05270 */
[----:B------:R-:W-:Y:S02]  /*1c00*/  SEL R12, R12, RZ, P0 ;  /* 0x000000ff0c0c7207 */ /* 0x000fe40000000000 */
[----:B-1----:R-:W-:-:S04]  /*1c10*/  SEL R2, RZ, 0x1, P0 ;  /* 0x00000001ff027807 */ /* 0x002fc80000000000 */
[----:B------:R-:W-:-:S07]  /*1c20*/  LOP3.LUT R11, R11, R2, RZ, 0x3c, !PT ;  /* 0x000000020b0b7212 */ /* 0x000fce00078e3cff */
.L_x_24:
[----:B------:R-:W-:Y:S01]  /*1c30*/  UMOV UR4, 0x400 ;  /* 0x0000040000047882 */ /* 0x000fe20000000000 */
[----:B------:R-:W-:Y:S01]  /*1c40*/  SHF.L.U32 R2, R15, 0x1f, RZ ;  /* 0x0000001f0f027819 */ /* 0x000fe200000006ff */
[----:B---3--:R-:W-:Y:S02]  /*1c50*/  ULEA UR4, UR37, UR4, 0x18 ;  /* 0x0000000425047291 */ /* 0x008fe4000f8ec0ff */
[----:B------:R-:W-:Y:S02]  /*1c60*/  UISETP.GE.U32.AND UP0, UPT, UR15, 0xff, UPT ;  /* 0x000000ff0f00788c */ /* 0x000fe4000bf06070 */
[----:B------:R-:W-:Y:S02]  /*1c70*/  ULEA UR8, UR51, UR4, 0x3 ;  /* 0x0000000433087291 */ /* 0x000fe4000f8e18ff */
[----:B------:R-:W-:Y:S02]  /*1c80*/  ULEA UR35, UR11, UR31, 0x2 ;  /* 0x0000001f0b237291 */ /* 0x000fe4000f8e10ff */
[----:B------:R-:W-:-:S02]  /*1c90*/  ULEA UR43, UR27, UR14, 0x7 ;  /* 0x0000000e1b2b7291 */ /* 0x000fc4000f8e38ff */
[----:B------:R-:W-:Y:S01]  /*1ca0*/  USHF.L.U32 UR35, UR35, 0x5, URZ ;  /* 0x0000000523237899 */ /* 0x000fe200080006ff */
[----:B------:R-:W-:Y:S02]  /*1cb0*/  UMOV UR20, URZ ;  /* 0x000000ff00147c82 */ /* 0x000fe40008000000 */
[----:B------:R3:W1:Y:S01]  /*1cc0*/  SYNCS.PHASECHK.TRANS64.TRYWAIT P2, [UR8+0x60], R2 ;  /* 0x00006002ff0075a7 */ /* 0x0006620008041108 */
[----:B------:R-:W-:Y:S08]  /*1cd0*/  BRA.U !UP0, `(.L_x_26) ;  /* 0x0000000508187547 */ /* 0x000ff0000b800000 */
[----:B------:R-:W-:Y:S01]  /*1ce0*/  UMOV UR16, UR51 ;  /* 0x0000003300107c82 */ /* 0x000fe20008000000 */
[----:B------:R-:W-:-:S05]  /*1cf0*/  UMOV UR28, URZ ;  /* 0x000000ff001c7c82 */ /* 0x000fca0008000000 */
.L_x_34:
[----:B------:R-:W-:Y:S01]  /*1d00*/  ULEA UR41, UR16, UR4, 0x3 ;  /* 0x0000000410297291 */ /* 0x000fe2000f8e18ff */
[----:B------:R-:W-:Y:S01]  /*1d10*/  @!P5 MOV R3, 0x4400 ;  /* 0x000044000003d802 */ /* 0x000fe20000000f00 */
[----:B-1-3--:R-:W-:Y:S10]  /*1d20*/  @P2 BRA `(.L_x_27) ;  /* 0x00000000000c2947 */ /* 0x00aff40003800000 */
[----:B------:R-:W-:-:S04]  /*1d30*/  SHF.L.U32 R4, R15, 0x1f, RZ ;  /* 0x0000001f0f047819 */ /* 0x000fc800000006ff */
[----:B------:R-:W1:Y:S02]  /*1d40*/  SYNCS.PHASECHK.TRANS64.TRYWAIT P0, [UR41+0x60], R4 ;  /* 0x00006004ff0075a7 */ /* 0x000e640008001129 */
[----:B-1----:R-:W-:Y:S05]  /*1d50*/  @!P0 BRA `(.L_x_28) ;  /* 0x000000c800c08947 */ /* 0x002fea0003800000 */
.L_x_27:
[----:B------:R1:W-:Y:S01]  /*1d60*/  @!P5 SYNCS.ARRIVE.TRANS64 RZ, [UR41], R3 ;  /* 0x00000003ffffd9a7 */ /* 0x0003e20008000029 */
[----:B------:R-:W-:-:S04]  /*1d70*/  ULOP3.LUT UR8, UR50, 0x2, URZ, 0xfc, !UPT ;  /* 0x0000000232087892 */ /* 0x000fc8000f8efcff */
[----:B------:R-:W-:-:S09]  /*1d80*/  UISETP.NE.AND UP0, UPT, UR8, 0x2, UPT ;  /* 0x000000020800788c */ /* 0x000fd2000bf05270 */
[----:B------:R-:W-:Y:S05]  /*1d90*/  BRA.U UP0, `(.L_x_29) ;  /* 0x0000000100047547 */ /* 0x000fea000b800000 */
[----:B------:R-:W-:Y:S05]  /*1da0*/  BPT.TRAP 0x1 ;  /* 0x000000040000795c */ /* 0x000fea0000300000 */
.L_x_29:
[----:B------:R-:W-:Y:S04]  /*1db0*/  BSSY.RECONVERGENT B0, `(.L_x_30) ;  /* 0x0000003000007945 */ /* 0x000fe80003800200 */
[----:B------:R-:W-:Y:S05]  /*1dc0*/  @P4 BRA `(.L_x_31) ;  /* 0x0000000000044947 */ /* 0x000fea0003800000 */
[----:B------:R-:W-:Y:S05]  /*1dd0*/  BPT.TRAP 0x1 ;  /* 0x000000040000795c */ /* 0x000fea0000300000 */
.L_x_31:
[----:B------:R-:W-:Y:S05]  /*1de0*/  BSYNC.RECONVERGENT B0 ;  /* 0x0000000000007941 */ /* 0x000fea0003800200 */
.L_x_30:
[----:B------:R-:W-:Y:S01]  /*1df0*/  UIADD3 UR51, UPT, UPT, UR16, 0x1, URZ ;  /* 0x0000000110337890 */ /* 0x000fe2000fffe0ff */
[----:B------:R-:W-:Y:S01]  /*1e00*/  BSSY.RECONVERGENT B0, `(.L_x_32) ;  /* 0x000002e000007945 */ /* 0x000fe20003800200 */
[----:B------:R-:W-:Y:S02]  /*1e10*/  ELECT P0, URZ, PT ;  /* 0x0000000000ff782f */ /* 0x000fe40003800000 */
[----:B------:R-:W-:-:S04]  /*1e20*/  UISETP.NE.AND UP0, UPT, UR51, 0xc, UPT ;  /* 0x0000000c3300788c */ /* 0x000fc8000bf05270 */
[----:B------:R-:W-:Y:S02]  /*1e30*/  USEL UR9, URZ, 0x1, UP0 ;  /* 0x00000001ff097887 */ /* 0x000fe40008000000 */
[----:B------:R-:W-:-:S04]  /*1e40*/  USEL UR51, UR51, URZ, UP0 ;  /* 0x000000ff33337287 */ /* 0x000fc80008000000 */
[----:B------:R-:W-:Y:S01]  /*1e50*/  ULEA UR8, UR51, UR4, 0x3 ;  /* 0x0000000433087291 */ /* 0x000fe2000f8e18ff */
[----:B------:R-:W-:-:S04]  /*1e60*/  LOP3.LUT R15, R15, UR9, RZ, 0x3c, !PT ;  /* 0x000000090f0f7c12 */ /* 0x000fc8000f8e3cff */
[----:B-1-3--:R-:W-:-:S04]  /*1e70*/  SHF.L.U32 R2, R15, 0x1f, RZ ;  /* 0x0000001f0f027819 */ /* 0x00afc800000006ff */
[----:B------:R1:W3:Y:S01]  /*1e80*/  SYNCS.PHASECHK.TRANS64.TRYWAIT P2, [UR8+0x60], R2 ;  /* 0x00006002ff0075a7 */ /* 0x0002e20008041108 */
[----:B------:R-:W-:Y:S05]  /*1e90*/  @!P0 BRA `(.L_x_33) ;  /* 0x0000000000908947 */ /* 0x000fea0003800000 */
[----:B------:R-:W-:Y:S02]  /*1ea0*/  USHF.L.U32 UR32, UR16, 0xd, URZ ;  /* 0x0000000d10207899 */ /* 0x000fe400080006ff */
[----:B------:R-:W-:Y:S02]  /*1eb0*/  USHF.L.U32 UR8, UR16, 0x9, URZ ;  /* 0x0000000910087899 */ /* 0x000fe400080006ff */
[----:B------:R-:W-:Y:S02]  /*1ec0*/  UIADD3 UR60, UP3, UPT, UR48, 0x80, URZ ;  /* 0x00000080303c7890 */ /* 0x000fe4000ff7e0ff */
[----:B------:R-:W-:Y:S02]  /*1ed0*/  ULOP3.LUT UR40, UR32, UR30, URZ, 0xfc, !UPT ;  /* 0x0000001e20287292 */ /* 0x000fe4000f8efcff */
[----:B------:R-:W-:Y:S02]  /*1ee0*/  UIADD3 UR58, UP2, UPT, UR48, 0x180, URZ ;  /* 0x00000180303a7890 */ /* 0x000fe4000ff5e0ff */
[----:B------:R-:W-:-:S02]  /*1ef0*/  ULOP3.LUT UR32, UR32, UR23, URZ, 0xfc, !UPT ;  /* 0x0000001720207292 */ /* 0x000fc4000f8efcff */
[----:B------:R-:W-:Y:S02]  /*1f00*/  UIADD3 UR56, UP1, UPT, UR48, 0x280, URZ ;  /* 0x0000028030387890 */ /* 0x000fe4000ff3e0ff */
[----:B------:R-:W-:Y:S02]  /*1f10*/  ULOP3.LUT UR24, UR22, UR8, URZ, 0xfc, !UPT ;  /* 0x0000000816187292 */ /* 0x000fe4000f8efcff */
[----:B------:R-:W-:Y:S02]  /*1f20*/  UIADD3 UR54, UP0, UPT, UR48, 0x380, URZ ;  /* 0x0000038030367890 */ /* 0x000fe4000ff1e0ff */
[----:B------:R-:W-:Y:S02]  /*1f30*/  ULOP3.LUT UR8, UR8, UR7, URZ, 0xfc, !UPT ;  /* 0x0000000708087292 */ /* 0x000fe4000f8efcff */
[----:B------:R-:W-:Y:S02]  /*1f40*/  USHF.L.U32 UR42, UR28, 0x7, URZ ;  /* 0x000000071c2a7899 */ /* 0x000fe400080006ff */
[----:B------:R-:W-:-:S02]  /*1f50*/  UIADD3.X UR61, UPT, UPT, URZ, UR49, URZ, UP3, !UPT ;  /* 0x00000031ff3d7290 */ /* 0x000fc40009ffe4ff */
[----:B------:R-:W-:Y:S02]  /*1f60*/  UIADD3 UR40, UPT, UPT, UR4, 0x4300, UR40 ;  /* 0x0000430004287890 */ /* 0x000fe4000fffe028 */
[----:B------:R-:W-:Y:S02]  /*1f70*/  UPRMT UR18, URZ, 0x5410, UR6 ;  /* 0x00005410ff127896 */ /* 0x000fe40008000006 */
[----:B------:R-:W-:Y:S02]  /*1f80*/  UIADD3.X UR59, UPT, UPT, URZ, UR49, URZ, UP2, !UPT ;  /* 0x00000031ff3b7290 */ /* 0x000fe400097fe4ff */
[----:B------:R-:W-:Y:S02]  /*1f90*/  UIADD3 UR32, UPT, UPT, UR4, 0x1c300, UR32 ;  /* 0x0001c30004207890 */ /* 0x000fe4000fffe020 */
[----:B------:R-:W-:Y:S02]  /*1fa0*/  UPRMT UR17, URZ, 0x5410, UR5 ;  /* 0x00005410ff117896 */ /* 0x000fe40008000005 */
[----:B------:R-:W-:-:S02]  /*1fb0*/  UIADD3.X UR57, UPT, UPT, URZ, UR49, URZ, UP1, !UPT ;  /* 0x00000031ff397290 */ /* 0x000fc40008ffe4ff */
[----:B------:R-:W-:Y:S02]  /*1fc0*/  UIADD3 UR24, UPT, UPT, UR4, 0x34300, UR24 ;  /* 0x0003430004187890 */ /* 0x000fe4000fffe018 */
[----:B------:R-:W-:Y:S02]  /*1fd0*/  UIADD3.X UR55, UPT, UPT, URZ, UR49, URZ, UP0, !UPT ;  /* 0x00000031ff377290 */ /* 0x000fe400087fe4ff */
[----:B------:R-:W-:Y:S01]  /*1fe0*/  UIADD3 UR8, UPT, UPT, UR4, 0x35b00, UR8 ;  /* 0x00035b0004087890 */ /* 0x000fe2000fffe008 */
[----:B------:R-:W-:Y:S01]  /*1ff0*/  UMOV UR20, 0x0 ;  /* 0x0000000000147882 */ /* 0x000fe20000000000 */
[----:B------:R-:W-:Y:S01]  /*2000*/  UMOV UR21, 0x10000000 ;  /* 0x1000000000157882 */ /* 0x000fe20000000000 */
[----:B------:R-:W-:Y:S01]  /*2010*/  UMOV UR33, UR41 ;  /* 0x0000002900217c82 */ /* 0x000fe20008000000 */
[----:B------:R-:W-:Y:S01]  /*2020*/  UMOV UR36, UR44 ;  /* 0x0000002c00247c82 */ /* 0x000fe20008000000 */
[----:B------:R-:W-:Y:S01]  /*2030*/  UMOV UR34, UR42 ;  /* 0x0000002a00227c82 */ /* 0x000fe20008000000 */
[----:B------:R-:W-:Y:S01]  /*2040*/  UMOV UR25, UR41 ;  /* 0x0000002900197c82 */ /* 0x000fe20008000000 */
[----:B------:R-:W-:Y:S01]  /*2050*/  UMOV UR29, UR44 ;  /* 0x0000002c001d7c82 */ /* 0x000fe20008000000 */
[----:B------:R1:W-:Y:S01]  /*2060*/  UTMALDG.3D.MULTICAST [UR40], [UR60], UR18, desc[UR20] ;  /* 0x000014283c0073b4 */ /* 0x0003e20008011812 */
[----:B------:R-:W-:Y:S01]  /*2070*/  UMOV UR9, UR41 ;  /* 0x0000002900097c82 */ /* 0x000fe20008000000 */
[----:B------:R-:W-:Y:S01]  /*2080*/  UMOV UR12, UR28 ;  /* 0x0000001c000c7c82 */ /* 0x000fe20008000000 */
[----:B------:R-:W-:Y:S01]  /*2090*/  UMOV UR13, UR44 ;  /* 0x0000002c000d7c82 */ /* 0x000fe20008000000 */
[----:B------:R1:W-:Y:S01]  /*20a0*/  UTMALDG.3D.MULTICAST [UR32], [UR58], UR17, desc[UR20] ;  /* 0x000014203a0073b4 */ /* 0x0003e20008011811 */
[----:B------:R1:W-:Y:S01]  /*20b0*/  UTMALDG.4D.MULTICAST [UR24], [UR56], UR18, desc[UR20] ;  /* 0x00001418380073b4 */ /* 0x0003e20008019812 */
[----:B------:R1:W-:Y:S02]  /*20c0*/  UTMALDG.4D.MULTICAST [UR8], [UR54], UR17, desc[UR20] ;  /* 0x00001408360073b4 */ /* 0x0003e40008019811 */
[----:B-1----:R-:W-:Y:S01]  /*20d0*/  NOP ;  /* 0x0000000000007918 */ /* 0x002fe20000000000 */
.L_x_33:
[----:B------:R-:W-:Y:S05]  /*20e0*/  BSYNC.RECONVERGENT B0 ;  /* 0x0000000000007941 */ /* 0x000fea0003800200 */
.L_x_32:
[----:B------:R-:W-:Y:S01]  /*20f0*/  UIADD3 UR28, UPT, UPT, UR28, 0x1, URZ ;  /* 0x000000011c1c7890 */ /* 0x000fe2000fffe0ff */
[----:B------:R-:W-:Y:S01]  /*2100*/  UMOV UR16, UR51 ;  /* 0x0000003300107c82 */ /* 0x000fe20008000000 */
[----:B------:R-:W-:Y:S02]  /*2110*/  UMOV UR20, UR47 ;  /* 0x0000002f00147c82 */ /* 0x000fe40008000000 */
[----:B------:R-:W-:-:S09]  /*2120*/  UISETP.NE.AND UP0, UPT, UR28, UR47, UPT ;  /* 0x0000002f1c00728c */ /* 0x000fd2000bf05270 */
[----:B------:R-:W-:Y:S05]  /*2130*/  BRA.U UP0, `(.L_x_34) ;  /* 0xfffffff900f07547 */ /* 0x000fea000b83ffff */
.L_x_26:
[----:B------:R-:W-:Y:S01]  /*2140*/  ULEA UR8, UR51, UR4, 0x3 ;  /* 0x0000000433087291 */ /* 0x000fe2000f8e18ff */
[----:B-1-3--:R-:W-:Y:S01]  /*2150*/  SHF.L.U32 R2, R15, 0x1f, RZ ;  /* 0x0000001f0f027819 */ /* 0x00afe200000006ff */
[----:B------:R-:W-:Y:S01]  /*2160*/  @!P1 SYNCS.ARRIVE.TRANS64.A1T0 RZ, [UR4+0x108], RZ ;  /* 0x000108ffffff99a7 */ /* 0x000fe20008100004 */
[----:B------:R-:W-:-:S06]  /*2170*/  UISETP.GT.AND UP0, UPT, UR46, UR45, UPT ;  /* 0x0000002d2e00728c */ /* 0x000fcc000bf04270 */
[----:B------:R1:W3:Y:S03]  /*2180*/  SYNCS.PHASECHK.TRANS64.TRYWAIT P1, [UR8+0x60], R2 ;  /* 0x00006002ff0075a7 */ /* 0x0002e60008021108 */
[----:B------:R-:W-:Y:S05]  /*2190*/  BRA.U !UP0, `(.L_x_35) ;  /* 0x00000005081c7547 */ /* 0x000fea000b800000 */
[----:B------:R-:W-:Y:S01]  /*21a0*/  UIADD3 UR28, UPT, UPT, UR52, UR20, URZ ;  /* 0x00000014341c7290 */ /* 0x000fe2000fffe0ff */
[----:B------:R-:W-:-:S11]  /*21b0*/  UMOV UR29, UR51 ;  /* 0x00000033001d7c82 */ /* 0x000fd60008000000 */
.L_x_43:
[----:B------:R-:W-:Y:S01]  /*21c0*/  ULEA UR41, UR29, UR4, 0x3 ;  /* 0x000000041d297291 */ /* 0x000fe2000f8e18ff */
[----:B---3--:R-:W-:Y:S01]  /*21d0*/  @!P5 MOV R3, 0x4400 ;  /* 0x000044000003d802 */ /* 0x008fe20000000f00 */
[----:B---3--:R-:W-:Y:S10]  /*21e0*/  @P1 BRA `(.L_x_36) ;  /* 0x00000000000c1947 */ /* 0x008ff40003800000 */
[----:B------:R-:W-:-:S04]  /*21f0*/  SHF.L.U32 R4, R15, 0x1f, RZ ;  /* 0x0000001f0f047819 */ /* 0x000fc800000006ff */
[----:B------:R-:W3:Y:S02]  /*2200*/  SYNCS.PHASECHK.TRANS64.TRYWAIT P0, [UR41+0x60], R4 ;  /* 0x00006004ff0075a7 */ /* 0x000ee40008001129 */
[----:B---3--:R-:W-:Y:S05]  /*2210*/  @!P0 BRA `(.L_x_37) ;  /* 0x000000c400a88947 */ /* 0x008fea0003800000 */
.L_x_36:
[----:B------:R3:W-:Y:S01]  /*2220*/  @!P5 SYNCS.ARRIVE.TRANS64 RZ, [UR41], R3 ;  /* 0x00000003ffffd9a7 */ /* 0x0007e20008000029 */
[----:B------:R-:W-:-:S04]  /*2230*/  ULOP3.LUT UR8, UR50, 0x2, URZ, 0xfc, !UPT ;  /* 0x0000000232087892 */ /* 0x000fc8000f8efcff */
[----:B------:R-:W-:-:S09]  /*2240*/  UISETP.NE.AND UP0, UPT, UR8, 0x2, UPT ;  /* 0x000000020800788c */ /* 0x000fd2000bf05270 */
[----:B------:R-:W-:Y:S05]  /*2250*/  BRA.U UP0, `(.L_x_38) ;  /* 0x0000000100047547 */ /* 0x000fea000b800000 */
[----:B------:R-:W-:Y:S05]  /*2260*/  BPT.TRAP 0x1 ;  /* 0x000000040000795c */ /* 0x000fea0000300000 */
.L_x_38:
[----:B------:R-:W-:Y:S04]  /*2270*/  BSSY.RECONVERGENT B0, `(.L_x_39) ;  /* 0x0000003000007945 */ /* 0x000fe80003800200 */
[----:B------:R-:W-:Y:S05]  /*2280*/  @P4 BRA `(.L_x_40) ;  /* 0x0000000000044947 */ /* 0x000fea0003800000 */
[----:B------:R-:W-:Y:S05]  /*2290*/  BPT.TRAP 0x1 ;  /* 0x000000040000795c */ /* 0x000fea0000300000 */
.L_x_40:
[----:B------:R-:W-:Y:S05]  /*22a0*/  BSYNC.RECONVERGENT B0 ;  /* 0x0000000000007941 */ /* 0x000fea0003800200 */
.L_x_39:
        /* <DEDUP_REMOVED lines=8> */
[----:B-1----:R-:W-:-:S04]  /*2330*/  SHF.L.U32 R2, R15, 0x1f, RZ ;  /* 0x0000001f0f027819 */ /* 0x002fc800000006ff */
[----:B------:R1:W1:Y:S01]  /*2340*/  SYNCS.PHASECHK.TRANS64.TRYWAIT P1, [UR8+0x60], R2 ;  /* 0x00006002ff0075a7 */ /* 0x0002620008021108 */
        /* <DEDUP_REMOVED lines=20> */
[----:B------:R-:W-:Y:S02]  /*2490*/  UIADD3 UR8, UPT, UPT, UR4, 0x35b00, UR8 ;  /* 0x00035b0004087890 */ /* 0x000fe4000fffe008 */
[----:B------:R-:W-:Y:S01]  /*24a0*/  UIADD3.X UR57, UPT, UPT, URZ, UR49, URZ, UP0, !UPT ;  /* 0x00000031ff397290 */ /* 0x000fe200087fe4ff */
[----:B------:R-:W-:Y:S01]  /*24b0*/  UMOV UR54, 0x0 ;  /* 0x0000000000367882 */ /* 0x000fe20000000000 */
[----:B------:R-:W-:Y:S01]  /*24c0*/  UMOV UR55, 0x10000000 ;  /* 0x1000000000377882 */ /* 0x000fe20000000000 */
[----:B------:R-:W-:Y:S01]  /*24d0*/  UMOV UR33, UR41 ;  /* 0x0000002900217c82 */ /* 0x000fe20008000000 */
[----:B------:R-:W-:Y:S01]  /*24e0*/  UMOV UR36, UR44 ;  /* 0x0000002c00247c82 */ /* 0x000fe20008000000 */
        /* <DEDUP_REMOVED lines=11> */
[----:B------:R1:W-:Y:S01]  /*25a0*/  UTMALDG.4D.MULTICAST [UR8], [UR56], UR24, desc[UR54] ;  /* 0x00003608380073b4 */ /* 0x0003e20008019818 */
[----:B------:R-:W-:Y:S01]  /*25b0*/  NOP ;  /* 0x0000000000007918 */ /* 0x000fe20000000000 */
.L_x_42:
[----:B-1----:R-:W-:Y:S05]  /*25c0*/  BSYNC.RECONVERGENT B0 ;  /* 0x0000000000007941 */ /* 0x002fea0003800200 */
.L_x_41:
[----:B------:R-:W-:Y:S01]  /*25d0*/  UIADD3 UR20, UPT, UPT, UR20, 0x1, URZ ;  /* 0x0000000114147890 */ /* 0x000fe2000fffe0ff */
[----:B------:R-:W-:-:S03]  /*25e0*/  UMOV UR29, UR51 ;  /* 0x00000033001d7c82 */ /* 0x000fc60008000000 */
[----:B------:R-:W-:-:S09]  /*25f0*/  UISETP.NE.AND UP0, UPT, UR20, UR28, UPT ;  /* 0x0000001c1400728c */ /* 0x000fd2000bf05270 */
[----:B------:R-:W-:Y:S05]  /*2600*/  BRA.U UP0, `(.L_x_43) ;  /* 0xfffffff900ec7547 */ /* 0x000fea000b83ffff */
.L_x_35:
[C---:B-1----:R-:W-:Y:S01]  /*2610*/  LEA R2, R14.reuse, UR4, 0x3 ;  /* 0x000000040e027c11 */ /* 0x042fe2000f8e18ff */
[----:B------:R-:W-:Y:S01]  /*2620*/  NOP ;  /* 0x0000000000007918 */ /* 0x000fe20000000000 */
[----:B---3--:R-:W-:Y:S02]  /*2630*/  SHF.L.U32 R3, R13, 0x1f, RZ ;  /* 0x0000001f0d037819 */ /* 0x008fe400000006ff */
[----:B------:R-:W-:Y:S02]  /*2640*/  LEA R4, R14, UR4, 0x4 ;  /* 0x000000040e047c11 */ /* 0x000fe4000f8e20ff */
[----:B------:R-:W1:Y:S02]  /*2650*/  SYNCS.PHASECHK.TRANS64.TRYWAIT P0, [R2+URZ+0x110], R3 ;  /* 0x00011003020075a7 */ /* 0x000e6400080011ff */
[----:B-1----:R-:W-:Y:S05]  /*2660*/  @!P0 BRA `(.L_x_44) ;  /* 0x000000c000ac8947 */ /* 0x002fea0003800000 */
.L_x_204:
[----:B------:R-:W3:Y:S01]  /*2670*/  LDS.128 R4, [R4+0x180] ;  /* 0x0001800004047984 */ /* 0x000ee20000000c00 */
[----:B--2---:R-:W-:Y:S01]  /*2680*/  ISETP.GE.AND P0, PT, R43, 0x1, PT ;  /* 0x000000012b00780c */ /* 0x004fe20003f06270 */
[----:B-1----:R-:W-:Y:S01]  /*2690*/  VIADD R2, R2, 0x120 ;  /* 0x0000012002027836 */ /* 0x002fe20000000000 */
[----:B------:R-:W-:Y:S01]  /*26a0*/  @!PT LDS RZ, [RZ] ;  /* 0x00000000fffff984 */ /* 0x000fe20000000800 */
[----:B------:R-:W-:Y:S01]  /*26b0*/  @!PT LDS RZ, [RZ] ;  /* 0x00000000fffff984 */ /* 0x000fe20000000800 */
[----:B------:R-:W-:Y:S01]  /*26c0*/  @!PT LDS RZ, [RZ] ;  /* 0x00000000fffff984 */ /* 0x000fe20000000800 */
[----:B------:R-:W-:Y:S01]  /*26d0*/  @!PT LDS RZ, [RZ] ;  /* 0x00000000fffff984 */ /* 0x000fe20000000800 */
[----:B------:R1:W-:Y:S06]  /*26e0*/  MEMBAR.ALL.CTA ;  /* 0x0000000000007992 */ /* 0x0003ec0000008000 */
[----:B-1----:R-:W1:Y:S01]  /*26f0*/  FENCE.VIEW.ASYNC.S ;  /* 0x00000000000073c6 */ /* 0x002e620000000000 */
[----:B------:R-:W-:-:S04]  /*2700*/  PRMT R2, RZ, 0x654, R2 ;  /* 0x00000654ff027816 */ /* 0x000fc80000000002 */
[----:B-1----:R1:W-:Y:S01]  /*2710*/  SYNCS.ARRIVE.TRANS64.RED.A1T0 RZ, [R2+URZ], RZ ;  /* 0x000000ff02ff79a7 */ /* 0x0023e200081004ff */
[----:B---3--:R-:W-:-:S13]  /*2720*/  LOP3.LUT P2, RZ, R6, 0x1, RZ, 0xc0, !PT ;  /* 0x0000000106ff7812 */ /* 0x008fda000784c0ff */
[----:B------:R-:W-:Y:S01]  /*2730*/  @P2 SHF.R.U32.HI R3, RZ, 0x10, R5 ;  /* 0x00000010ff032819 */ /* 0x000fe20000011605 */
[----:B------:R-:W-:Y:S01]  /*2740*/  VOTEU.ANY UP0, P2 ;  /* 0x0000000000ff7886 */ /* 0x000fe20001000100 */
[----:B------:R-:W-:Y:S02]  /*2750*/  @P2 MOV R10, R4 ;  /* 0x00000004000a2202 */ /* 0x000fe40000000f00 */
[----:B------:R-:W-:Y:S02]  /*2760*/  @P2 R2UR.BROADCAST UR8, R3 ;  /* 0x00000000030822ca */ /* 0x000fe400008e0000 */
[----:B------:R-:W-:-:S11]  /*2770*/  @P2 LOP3.LUT R9, R5, 0xffff, RZ, 0xc0, !PT ;  /* 0x0000ffff05092812 */ /* 0x000fd600078ec0ff */
[----:B------:R-:W-:Y:S01]  /*2780*/  @UP0 UMOV UR44, UR8 ;  /* 0x00000008002c0c82 */ /* 0x000fe20008000000 */
[----:B-1----:R-:W-:Y:S05]  /*2790*/  @!P0 BRA `(.L_x_45) ;  /* 0x0000000000b88947 */ /* 0x002fea0003800000 */
[----:B------:R-:W1:Y:S01]  /*27a0*/  LDC.64 R4, c[0x0][0xf18] ;  /* 0x0003c600ff047b82 */ /* 0x000e620000000a00 */
[----:B------:R-:W-:-:S07]  /*27b0*/  ISETP.NE.AND P3, PT, R43, 0x1, PT ;  /* 0x000000012b00780c */ /* 0x000fce0003f65270 */
[----:B------:R-:W4:Y:S08]  /*27c0*/  LDC.64 R6, c[0x0][0xf10] ;  /* 0x0003c400ff067b82 */ /* 0x000f300000000a00 */
[----:B------:R-:W2:Y:S08]  /*27d0*/  LDC R16, c[0x0][0xf20] ;  /* 0x0003c800ff107b82 */ /* 0x000eb00000000800 */
[----:B------:R-:W3:Y:S01]  /*27e0*/  LDC R17, c[0x0][0xf0c] ;  /* 0x0003c300ff117b82 */ /* 0x000ee20000000800 */
[----:B-1----:R-:W-:Y:S01]  /*27f0*/  IMAD.HI.U32 R19, R0, R5, RZ ;  /* 0x0000000500137227 */ /* 0x002fe200078e00ff */
[----:B------:R-:W-:-:S03]  /*2800*/  ISETP.NE.AND P0, PT, R4, 0x1, PT ;  /* 0x000000010400780c */ /* 0x000fc60003f05270 */
[----:B------:R-:W-:-:S03]  /*2810*/  IMAD.HI.U32 R5, R9, R5, RZ ;  /* 0x0000000509057227 */ /* 0x000fc600078e00ff */
[----:B------:R-:W1:Y:S01]  /*2820*/  LDC.64 R2, c[0x0][0xf28] ;  /* 0x0003ca00ff027b82 */ /* 0x000e620000000a00 */
[----:B----4-:R-:W-:-:S04]  /*2830*/  IMAD.HI.U32 R20, R8, R6, RZ ;  /* 0x0000000608147227 */ /* 0x010fc800078e00ff */
[----:B------:R-:W-:Y:S01]  /*2840*/  IMAD.HI.U32 R21, R10, R6, RZ ;  /* 0x000000060a157227 */ /* 0x000fe200078e00ff */
[----:B------:R-:W-:Y:S02]  /*2850*/  SHF.R.U32.HI R20, RZ, R7, R20 ;  /* 0x00000007ff147219 */ /* 0x000fe40000011614 */
[-C--:B--2---:R-:W-:Y:S02]  /*2860*/  SHF.R.U32.HI R19, RZ, R16.reuse, R19 ;  /* 0x00000010ff137219 */ /* 0x084fe40000011613 */
[----:B------:R-:W-:Y:S02]  /*2870*/  SHF.R.U32.HI R5, RZ, R16, R5 ;  /* 0x00000010ff057219 */ /* 0x000fe40000011605 */
[----:B------:R-:W-:Y:S02]  /*2880*/  SEL R19, R0, R19, !P0 ;  /* 0x0000001300137207 */ /* 0x000fe40004000000 */
[----:B------:R-:W-:Y:S02]  /*2890*/  SHF.R.U32.HI R21, RZ, R7, R21 ;  /* 0x00000007ff157219 */ /* 0x000fe40000011615 */
[----:B---3--:R-:W-:-:S02]  /*28a0*/  ISETP.NE.AND P1, PT, R17, 0x1, PT ;  /* 0x000000011100780c */ /* 0x008fc40003f25270 */
[----:B------:R-:W-:Y:S02]  /*28b0*/  SEL R5, R9, R5, !P0 ;  /* 0x0000000509057207 */ /* 0x000fe40004000000 */
[----:B------:R-:W-:Y:S02]  /*28c0*/  SEL R20, R8, R20, !P1 ;  /* 0x0000001408147207 */ /* 0x000fe40004800000 */
[----:B------:R-:W-:Y:S01]  /*28d0*/  SEL R21, R10, R21, !P1 ;  /* 0x000000150a157207 */ /* 0x000fe20004800000 */
[----:B-1----:R-:W-:-:S04]  /*28e0*/  IMAD.HI.U32 R18, R19, R2, RZ ;  /* 0x0000000213127227 */ /* 0x002fc800078e00ff */
[----:B------:R-:W-:Y:S01]  /*28f0*/  IMAD.HI.U32 R6, R20, R2, RZ ;  /* 0x0000000214067227 */ /* 0x000fe200078e00ff */
[----:B------:R-:W-:-:S04]  /*2900*/  @P3 SHF.R.U32.HI R19, RZ, R3, R18 ;  /* 0x00000003ff133219 */ /* 0x000fc80000011612 */
[----:B------:R-:W-:Y:S01]  /*2910*/  @P3 SHF.R.U32.HI R20, RZ, R3, R6 ;  /* 0x00000003ff143219 */ /* 0x000fe20000011606 */
[----:B------:R-:W-:-:S04]  /*2920*/  IMAD R19, R43, R19, RZ ;  /* 0x000000132b137224 */ /* 0x000fc800078e02ff */
[----:B------:R-:W-:Y:S01]  /*2930*/  IMAD R6, R43, R20, RZ ;  /* 0x000000142b067224 */ /* 0x000fe200078e02ff */
[----:B------:R-:W-:-:S04]  /*2940*/  ISETP.GE.AND P0, PT, R5, R19, PT ;  /* 0x000000130500720c */ /* 0x000fc80003f06270 */
[----:B------:R-:W-:Y:S01]  /*2950*/  ISETP.GE.OR P0, PT, R21, R6, P0 ;  /* 0x000000061500720c */ /* 0x000fe20000706670 */
[----:B------:R-:W-:-:S05]  /*2960*/  IMAD.HI.U32 R6, R5, R2, RZ ;  /* 0x0000000205067227 */ /* 0x000fca00078e00ff */
[----:B------:R-:W-:-:S04]  /*2970*/  SHF.R.U32.HI R6, RZ, R3, R6 ;  /* 0x00000003ff067219 */ /* 0x000fc80000011606 */
[----:B------:R-:W-:-:S03]  /*2980*/  SEL R6, R5, R6, !P3 ;  /* 0x0000000605067207 */ /* 0x000fc60005800000 */
[----:B------:R-:W-:-:S04]  /*2990*/  @!P0 IMAD.HI.U32 R7, R21, R2, RZ ;  /* 0x0000000215078227 */ /* 0x000fc800078e00ff */
[----:B------:R-:W-:Y:S01]  /*29a0*/  IMAD.MOV R2, RZ, RZ, -R6 ;  /* 0x000000ffff027224 */ /* 0x000fe200078e0a06 */
[----:B------:R-:W-:Y:S02]  /*29b0*/  @!P0 SHF.R.U32.HI R3, RZ, R3, R7 ;  /* 0x00000003ff038219 */ /* 0x000fe40000011607 */
[----:B------:R-:W-:Y:S01]  /*29c0*/  IADD3 R7, PT, PT, -R5, RZ, RZ ;  /* 0x000000ff05077210 */ /* 0x000fe20007ffe1ff */
[----:B------:R-:W-:Y:S01]  /*29d0*/  IMAD R2, R43, R2, R5 ;  /* 0x000000022b027224 */ /* 0x000fe200078e0205 */
[----:B------:R-:W-:-:S03]  /*29e0*/  @!P0 SEL R3, R21, R3, !P3 ;  /* 0x0000000315038207 */ /* 0x000fc60005800000 */
[----:B------:R-:W-:Y:S02]  /*29f0*/  IMAD R7, R4, R7, R9 ;  /* 0x0000000704077224 */ /* 0x000fe400078e0209 */
[--C-:B------:R-:W-:Y:S02]  /*2a00*/  @!P0 IMAD.IADD R6, R6, 0x1, -R3.reuse ;  /* 0x0000000106068824 */ /* 0x100fe400078e0a03 */
[----:B------:R-:W-:Y:S01]  /*2a10*/  @!P0 IMAD R3, R2, R20, R3 ;  /* 0x0000001402038224 */ /* 0x000fe200078e0203 */
[----:B------:R-:W-:Y:S01]  /*2a20*/  IADD3 R2, PT, PT, -R21, RZ, RZ ;  /* 0x000000ff15027210 */ /* 0x000fe20007ffe1ff */
[----:B------:R-:W-:Y:S02]  /*2a30*/  @!P0 IMAD R5, R43, R6, R21 ;  /* 0x000000062b058224 */ /* 0x000fe400078e0215 */
[----:B------:R-:W-:Y:S02]  /*2a40*/  @!P0 IMAD.MOV.U32 R21, RZ, RZ, R3 ;  /* 0x000000ffff158224 */ /* 0x000fe400078e0003 */
[----:B------:R-:W-:-:S02]  /*2a50*/  IMAD R2, R17, R2, R10 ;  /* 0x0000000211027224 */ /* 0x000fc400078e020a */
[----:B------:R-:W-:Y:S02]  /*2a60*/  IMAD R9, R5, R4, R7 ;  /* 0x0000000405097224 */ /* 0x000fe400078e0207 */
[----:B------:R-:W-:Y:S02]  /*2a70*/  IMAD R10, R21, R17, R2 ;  /* 0x00000011150a7224 */ /* 0x000fe400078e0202 */
.L_x_45:
[----:B------:R-:W1:Y:S02]  /*2a80*/  LDCU UR8, c[0x0][0xf30] ;  /* 0x0001e600ff0877ac */ /* 0x000e640008000800 */
[----:B-1----:R-:W-:-:S09]  /*2a90*/  UISETP.NE.AND UP0, UPT, UR8, 0x1, UPT ;  /* 0x000000010800788c */ /* 0x002fd2000bf05270 */
[----:B------:R-:W-:Y:S05]  /*2aa0*/  BRA.U UP0, `(.L_x_46) ;  /* 0x0000000100407547 */ /* 0x000fea000b800000 */
[----:B------:R-:W1:Y:S08]  /*2ab0*/  LDC.64 R4, c[0x0][0xf10] ;  /* 0x0003c400ff047b82 */ /* 0x000e700000000a00 */
[----:B------:R-:W2:Y:S08]  /*2ac0*/  LDC.64 R2, c[0x0][0xf18] ;  /* 0x0003c600ff027b82 */ /* 0x000eb00000000a00 */
[----:B------:R-:W3:Y:S08]  /*2ad0*/  LDC R6, c[0x0][0xf20] ;  /* 0x0003c800ff067b82 */ /* 0x000ef00000000800 */
[----:B------:R-:W4:Y:S01]  /*2ae0*/  LDC R7, c[0x0][0xf0c] ;  /* 0x0003c300ff077b82 */ /* 0x000f220000000800 */
[----:B-1----:R-:W-:-:S05]  /*2af0*/  IMAD.HI.U32 R4, R10, R4, RZ ;  /* 0x000000040a047227 */ /* 0x002fca00078e00ff */
[----:B------:R-:W-:Y:S01]  /*2b00*/  SHF.R.U32.HI R4, RZ, R5, R4 ;  /* 0x00000005ff047219 */ /* 0x000fe20000011604 */
[----:B--2---:R-:W-:Y:S01]  /*2b10*/  IMAD.HI.U32 R3, R9, R3, RZ ;  /* 0x0000000309037227 */ /* 0x004fe200078e00ff */
[----:B------:R-:W-:-:S04]  /*2b20*/  ISETP.NE.AND P0, PT, R2, 0x1, PT ;  /* 0x000000010200780c */ /* 0x000fc80003f05270 */
[----:B---3--:R-:W-:-:S04]  /*2b30*/  SHF.R.U32.HI R3, RZ, R6, R3 ;  /* 0x00000006ff037219 */ /* 0x008fc80000011603 */
[----:B------:R-:W-:Y:S02]  /*2b40*/  SEL R3, R9, R3, !P0 ;  /* 0x0000000309037207 */ /* 0x000fe40004000000 */
[----:B----4-:R-:W-:-:S04]  /*2b50*/  ISETP.NE.AND P1, PT, R7, 0x1, PT ;  /* 0x000000010700780c */ /* 0x010fc80003f25270 */
[----:B------:R-:W-:-:S05]  /*2b60*/  SEL R4, R10, R4, !P1 ;  /* 0x000000040a047207 */ /* 0x000fca0004800000 */
[----:B------:R-:W-:Y:S02]  /*2b70*/  IMAD.IADD R5, R3, 0x1, -R4 ;  /* 0x0000000103057824 */ /* 0x000fe400078e0a04 */
[----:B------:R-:W-:Y:S02]  /*2b80*/  IMAD.IADD R3, R4, 0x1, -R3 ;  /* 0x0000000104037824 */ /* 0x000fe400078e0a03 */
[----:B------:R-:W-:Y:S02]  /*2b90*/  IMAD R10, R5, R7, R10 ;  /* 0x00000007050a7224 */ /* 0x000fe400078e020a */
[----:B------:R-:W-:-:S07]  /*2ba0*/  IMAD R9, R3, R2, R9 ;  /* 0x0000000203097224 */ /* 0x000fce00078e0209 */
.L_x_46:
[----:B------:R-:W-:Y:S01]  /*2bb0*/  VIADD R14, R14, 0x1 ;  /* 0x000000010e0e7836 */ /* 0x000fe20000000000 */
[----:B------:R-:W-:Y:S01]  /*2bc0*/  PLOP3.LUT P1, PT, PT, PT, PT, 0x80, 0x8 ;  /* 0x000000000008781c */ /* 0x000fe20003f2f070 */
[----:B------:R-:W-:Y:S02]  /*2bd0*/  VIADD R2, R10, UR39 ;  /* 0x000000270a027c36 */ /* 0x000fe40008000000 */
[----:B------:R-:W-:Y:S01]  /*2be0*/  VIADD R3, R9, UR38 ;  /* 0x0000002609037c36 */ /* 0x000fe20008000000 */
[----:B------:R-:W-:Y:S02]  /*2bf0*/  ISETP.NE.AND P0, PT, R14, 0x2, PT ;  /* 0x000000020e00780c */ /* 0x000fe40003f05270 */
[----:B------:R-:W-:Y:S02]  /*2c00*/  R2UR UR27, R2 ;  /* 0x00000000021b72ca */ /* 0x000fe400000e0000 */
[----:B------:R-:W-:Y:S02]  /*2c10*/  SEL R2, RZ, 0x1, P0 ;  /* 0x00000001ff027807 */ /* 0x000fe40000000000 */
[----:B------:R-:W-:-:S02]  /*2c20*/  R2UR UR11, R3 ;  /* 0x00000000030b72ca */ /* 0x000fc400000e0000 */
[----:B------:R-:W-:Y:S02]  /*2c30*/  LOP3.LUT R13, R13, R2, RZ, 0x3c, !PT ;  /* 0x000000020d0d7212 */ /* 0x000fe400078e3cff */
[----:B------:R-:W-:Y:S01]  /*2c40*/  SEL R14, R14, RZ, P0 ;  /* 0x000000ff0e0e7207 */ /* 0x000fe20000000000 */
[----:B------:R-:W-:Y:S10]  /*2c50*/  @P2 BRA `(.L_x_47) ;  /* 0xffffffec00b42947 */ /* 0x000ff4000383ffff */
[----:B------:R-:W-:Y:S01]  /*2c60*/  UIADD3 UR4, UPT, UPT, UR4, 0x60, URZ ;  /* 0x0000006004047890 */ /* 0x000fe2000fffe0ff */
[----:B------:R-:W-:-:S03]  /*2c70*/  SHF.L.U32 R2, R15, 0x1f, RZ ;  /* 0x0000001f0f027819 */ /* 0x000fc600000006ff */
[----:B------:R-:W-:-:S09]  /*2c80*/  ULEA UR5, UR51, UR4, 0x3 ;  /* 0x0000000433057291 */ /* 0x000fd2000f8e18ff */
[----:B------:R-:W1:Y:S02]  /*2c90*/  SYNCS.PHASECHK.TRANS64.TRYWAIT P0, [UR5], R2 ;  /* 0x00000002ff0075a7 */ /* 0x000e640008001105 */
[----:B-1----:R-:W-:Y:S05]  /*2ca0*/  @!P0 BRA `(.L_x_48) ;  /* 0x000000bc00308947 */ /* 0x002fea0003800000 */
.L_x_206:
[----:B------:R-:W-:-:S04]  /*2cb0*/  UIADD3 UR6, UPT, UPT, UR51, 0x1, URZ ;  /* 0x0000000133067890 */ /* 0x000fc8000fffe0ff */
[----:B------:R-:W-:-:S04]  /*2cc0*/  UISETP.NE.AND UP0, UPT, UR6, 0xc, UPT ;  /* 0x0000000c0600788c */ /* 0x000fc8000bf05270 */
[----:B------:R-:W-:Y:S02]  /*2cd0*/  USEL UR7, URZ, 0x1, UP0 ;  /* 0x00000001ff077887 */ /* 0x000fe40008000000 */
[----:B------:R-:W-:-:S04]  /*2ce0*/  USEL UR6, UR6, URZ, UP0 ;  /* 0x000000ff06067287 */ /* 0x000fc80008000000 */
[----:B------:R-:W-:Y:S01]  /*2cf0*/  ULEA UR5, UR6, UR4, 0x3 ;  /* 0x0000000406057291 */ /* 0x000fe2000f8e18ff */
[----:B-1----:R-:W-:-:S04]  /*2d00*/  LOP3.LUT R2, R15, UR7, RZ, 0x3c, !PT ;  /* 0x000000070f027c12 */ /* 0x002fc8000f8e3cff */
[----:B------:R-:W-:-:S04]  /*2d10*/  SHF.L.U32 R3, R2, 0x1f, RZ ;  /* 0x0000001f02037819 */ /* 0x000fc800000006ff */
[----:B------:R-:W1:Y:S02]  /*2d20*/  SYNCS.PHASECHK.TRANS64.TRYWAIT P0, [UR5], R3 ;  /* 0x00000003ff0075a7 */ /* 0x000e640008001105 */
[----:B-1----:R-:W-:Y:S05]  /*2d30*/  @!P0 BRA `(.L_x_49) ;  /* 0x000000bc00248947 */ /* 0x002fea0003800000 */
.L_x_208:
[----:B------:R-:W-:-:S04]  /*2d40*/  UIADD3 UR6, UPT, UPT, UR6, 0x1, URZ ;  /* 0x0000000106067890 */ /* 0x000fc8000fffe0ff */
[----:B------:R-:W-:-:S04]  /*2d50*/  UISETP.NE.AND UP0, UPT, UR6, 0xc, UPT ;  /* 0x0000000c0600788c */ /* 0x000fc8000bf05270 */
[----:B------:R-:W-:Y:S02]  /*2d60*/  USEL UR7, URZ, 0x1, UP0 ;  /* 0x00000001ff077887 */ /* 0x000fe40008000000 */
[----:B------:R-:W-:-:S04]  /*2d70*/  USEL UR6, UR6, URZ, UP0 ;  /* 0x000000ff06067287 */ /* 0x000fc80008000000 */
[----:B------:R-:W-:Y:S01]  /*2d80*/  ULEA UR5, UR6, UR4, 0x3 ;  /* 0x0000000406057291 */ /* 0x000fe2000f8e18ff */
[----:B------:R-:W-:-:S04]  /*2d90*/  LOP3.LUT R2, R2, UR7, RZ, 0x3c, !PT ;  /* 0x0000000702027c12 */ /* 0x000fc8000f8e3cff */
[----:B-1----:R-:W-:-:S04]  /*2da0*/  SHF.L.U32 R3, R2, 0x1f, RZ ;  /* 0x0000001f02037819 */ /* 0x002fc800000006ff */
[----:B------:R-:W1:Y:S02]  /*2db0*/  SYNCS.PHASECHK.TRANS64.TRYWAIT P0, [UR5], R3 ;  /* 0x00000003ff0075a7 */ /* 0x000e640008001105 */
[----:B-1----:R-:W-:Y:S05]  /*2dc0*/  @!P0 BRA `(.L_x_50) ;  /* 0x000000bc00188947 */ /* 0x002fea0003800000 */
.L_x_210:
        /* <DEDUP_REMOVED lines=9> */
.L_x_212:
        /* <DEDUP_REMOVED lines=9> */
.L_x_214:
        /* <DEDUP_REMOVED lines=9> */
.L_x_216:
        /* <DEDUP_REMOVED lines=9> */
.L_x_218:
        /* <DEDUP_REMOVED lines=9> */
.L_x_220:
        /* <DEDUP_REMOVED lines=9> */
.L_x_222:
        /* <DEDUP_REMOVED lines=9> */
.L_x_224:
        /* <DEDUP_REMOVED lines=9> */
.L_x_226:
[----:B------:R-:W-:-:S04]  /*3250*/  UIADD3 UR6, UPT, UPT, UR6, 0x1, URZ ;  /* 0x0000000106067890 */ /* 0x000fc8000fffe0ff */
[----:B------:R-:W-:-:S04]  /*3260*/  UISETP.NE.AND UP0, UPT, UR6, 0xc, UPT ;  /* 0x0000000c0600788c */ /* 0x000fc8000bf05270 */
[----:B------:R-:W-:Y:S02]  /*3270*/  USEL UR5, URZ, 0x1, UP0 ;  /* 0x00000001ff057887 */ /* 0x000fe40008000000 */
[----:B------:R-:W-:-:S04]  /*3280*/  USEL UR6, UR6, URZ, UP0 ;  /* 0x000000ff06067287 */ /* 0x000fc80008000000 */
[----:B------:R-:W-:Y:S01]  /*3290*/  ULEA UR6, UR6, UR4, 0x3 ;  /* 0x0000000406067291 */ /* 0x000fe2000f8e18ff */
[----:B------:R-:W-:-:S04]  /*32a0*/  LOP3.LUT R2, R2, UR5, RZ, 0x3c, !PT ;  /* 0x0000000502027c12 */ /* 0x000fc8000f8e3cff */
[----:B------:R-:W-:Y:S01]  /*32b0*/  SHF.L.U32 R2, R2, 0x1f, RZ ;  /* 0x0000001f02027819 */ /* 0x000fe200000006ff */
[----:B-1----:R-:W-:-:S07]  /*32c0*/  IMAD.U32 R0, RZ, RZ, UR6 ;  /* 0x00000006ff007e24 */ /* 0x002fce000f8e00ff */
.L_x_59:
[----:B-1----:R1:W2:Y:S02]  /*32d0*/  SYNCS.PHASECHK.TRANS64.TRYWAIT P0, [R0+URZ], R2 ;  /* 0x00000002000075a7 */ /* 0x0022a400080011ff */
[----:B--2---:R-:W-:Y:S05]  /*32e0*/  @!P0 NANOSLEEP.SYNCS 0x989680 ;  /* 0x009896800000895d */ /* 0x004fea0003900000 */
[----:B------:R-:W2:Y:S02]  /*32f0*/  @!P0 SYNCS.PHASECHK.TRANS64 P0, [R0+URZ], R2 ;  /* 0x00000002000085a7 */ /* 0x000ea400080010ff */
[----:B--2---:R-:W-:Y:S05]  /*3300*/  @P0 EXIT ;  /* 0x000000000000094d */ /* 0x004fea0003800000 */
[----:B------:R-:W-:Y:S05]  /*3310*/  BRA `(.L_x_59) ;  /* 0xfffffffc00ec7947 */ /* 0x000fea000383ffff */
.L_x_23:
[----:B------:R-:W-:-:S04]  /*3320*/  UISETP.NE.AND UP0, UPT, UR37, URZ, UPT ;  /* 0x000000ff2500728c */ /* 0x000fc8000bf05270 */
[----:B------:R-:W-:-:S09]  /*3330*/  UISETP.NE.OR UP0, UPT, UR8, 0x1, UP0 ;  /* 0x000000010800788c */ /* 0x000fd20008705670 */
[----:B------:R-:W-:Y:S05]  /*3340*/  BRA.U UP0, `(.L_x_60) ;  /* 0x0000000500487547 */ /* 0x000fea000b800000 */
[----:B------:R-:W-:Y:S01]  /*3350*/  ISETP.GE.U32.AND P2, PT, R2, 0x8, PT ;  /* 0x000000080200780c */ /* 0x000fe20003f46070 */
[----:B------:R-:W-:Y:S01]  /*3360*/  IMAD.MOV.U32 R12, RZ, RZ, 0x1 ;  /* 0x00000001ff0c7424 */ /* 0x000fe200078e00ff */
[----:B------:R-:W-:Y:S02]  /*3370*/  CS2R R10, SRZ ;  /* 0x00000000000a7805 */ /* 0x000fe4000001ff00 */
[----:B------:R-:W-:Y:S01]  /*3380*/  CS2R R8, SRZ ;  /* 0x0000000000087805 */ /* 0x000fe2000001ff00 */
[----:B------:R-:W-:Y:S01]  /*3390*/  UMOV UR4, 0x400 ;  /* 0x0000040000047882 */ /* 0x000fe20000000000 */
[----:B------:R-:W-:Y:S01]  /*33a0*/  UMOV UR6, URZ ;  /* 0x000000ff00067c82 */ /* 0x000fe20008000000 */
[----:B------:R-:W-:-:S12]  /*33b0*/  ULEA UR37, UR37, UR4, 0x18 ;  /* 0x0000000425257291 */ /* 0x000fd8000f8ec0ff */
.L_x_64:
[----:B------:R-:W-:Y:S02]  /*33c0*/  LEA R0, R8, UR37, 0x3 ;  /* 0x0000002508007c11 */ /* 0x000fe4000f8e18ff */
[----:B------:R-:W-:-:S03]  /*33d0*/  SHF.L.U32 R4, R9, 0x1f, RZ ;  /* 0x0000001f09047819 */ /* 0x000fc600000006ff */
[----:B------:R-:W-:Y:S01]  /*33e0*/  VIADD R5, R0, 0x160 ;  /* 0x0000016000057836 */ /* 0x000fe20000000000 */
[----:B------:R-:W3:Y:S02]  /*33f0*/  SYNCS.PHASECHK.TRANS64.TRYWAIT P0, [R0+URZ+0x150], R4 ;  /* 0x00015004000075a7 */ /* 0x000ee400080011ff */
[----:B---3--:R-:W-:Y:S05]  /*3400*/  @!P0 BRA `(.L_x_61) ;  /* 0x000000b800608947 */ /* 0x008fea0003800000 */
.L_x_227:
[----:B------:R-:W-:Y:S01]  /*3410*/  ULEA UR5, UR6, UR37, 0x3 ;  /* 0x0000002506057291 */ /* 0x000fe2000f8e18ff */
[----:B---3--:R-:W-:Y:S01]  /*3420*/  PRMT R0, RZ, 0x654, R5 ;  /* 0x00000654ff007816 */ /* 0x008fe20000000005 */
[----:B------:R-:W-:Y:S01]  /*3430*/  @!P2 IMAD.MOV.U32 R4, RZ, RZ, 0x10 ;  /* 0x00000010ff04a424 */ /* 0x000fe200078e00ff */
[----:B------:R-:W-:Y:S01]  /*3440*/  SHF.L.U32 R5, R12, 0x1f, RZ ;  /* 0x0000001f0c057819 */ /* 0x000fe200000006ff */
[----:B------:R-:W-:Y:S01]  /*3450*/  UIADD3 UR4, UPT, UPT, UR5, 0x110, URZ ;  /* 0x0000011005047890 */ /* 0x000fe2000fffe0ff */
[----:B------:R3:W-:Y:S05]  /*3460*/  SYNCS.ARRIVE.TRANS64.RED.A1T0 RZ, [R0+URZ], RZ ;  /* 0x000000ff00ff79a7 */ /* 0x0007ea00081004ff */
[----:B------:R-:W-:Y:S01]  /*3470*/  IMAD.U32 R6, RZ, RZ, UR4 ;  /* 0x00000004ff067e24 */ /* 0x000fe2000f8e00ff */
[----:B------:R-:W4:Y:S04]  /*3480*/  SYNCS.PHASECHK.TRANS64.TRYWAIT P0, [UR5+0x120], R5 ;  /* 0x00012005ff0075a7 */ /* 0x000f280008001105 */
[----:B------:R-:W-:Y:S01]  /*3490*/  PRMT R6, R2, 0x654, R6 ;  /* 0x0000065402067816 */ /* 0x000fe20000000006 */
[----:B---34-:R-:W-:Y:S06]  /*34a0*/  @!P0 BRA `(.L_x_62) ;  /* 0x000000b8004c8947 */ /* 0x018fec0003800000 */
.L_x_229:
[----:B------:R-:W-:Y:S01]  /*34b0*/  ULEA UR4, UR6, UR37, 0x4 ;  /* 0x0000002506047291 */ /* 0x000fe2000f8e20ff */
[----:B------:R-:W-:Y:S01]  /*34c0*/  SEL R3, R6, R3, !P2 ;  /* 0x0000000306037207 */ /* 0x000fe20005000000 */
[----:B------:R-:W-:Y:S01]  /*34d0*/  UIADD3 UR5, UPT, UPT, UR5, 0x110, URZ ;  /* 0x0000011005057890 */ /* 0x000fe2000fffe0ff */
[----:B---3--:R-:W-:Y:S01]  /*34e0*/  LEA R0, R11, UR37, 0x3 ;  /* 0x000000250b007c11 */ /* 0x008fe2000f8e18ff */
[----:B------:R-:W-:Y:S01]  /*34f0*/  UIADD3 UR4, UPT, UPT, UR4, 0x180, URZ ;  /* 0x0000018004047890 */ /* 0x000fe2000fffe0ff */
[----:B------:R3:W-:Y:S01]  /*3500*/  @!P2 SYNCS.ARRIVE.TRANS64.RED RZ, [R3+URZ], R4 ;  /* 0x0000000403ffa9a7 */ /* 0x0007e200080004ff */
[----:B------:R-:W-:Y:S01]  /*3510*/  UIADD3 UR6, UPT, UPT, UR6, 0x1, URZ ;  /* 0x0000000106067890 */ /* 0x000fe2000fffe0ff */
[----:B------:R-:W-:-:S03]  /*3520*/  VIADD R8, R8, 0x1 ;  /* 0x0000000108087836 */ /* 0x000fc60000000000 */
[----:B------:R-:W-:Y:S02]  /*3530*/  UISETP.NE.AND UP0, UPT, UR6, 0x2, UPT ;  /* 0x000000020600788c */ /* 0x000fe4000bf05270 */
[----:B------:R-:W-:Y:S01]  /*3540*/  ISETP.NE.AND P0, PT, R8, 0x2, PT ;  /* 0x000000020800780c */ /* 0x000fe20003f05270 */
[----:B------:R-:W-:Y:S06]  /*3550*/  UGETNEXTWORKID.BROADCAST [UR4], [UR5] ;  /* 0x00000000040073ca */ /* 0x000fec0008000100 */
[----:B------:R-:W-:Y:S02]  /*3560*/  USEL UR4, URZ, 0x1, UP0 ;  /* 0x00000001ff047887 */ /* 0x000fe40008000000 */
[----:B------:R-:W-:-:S04]  /*3570*/  USEL UR6, UR6, URZ, UP0 ;  /* 0x000000ff06067287 */ /* 0x000fc80008000000 */
[----:B------:R-:W-:Y:S02]  /*3580*/  LOP3.LUT R12, R12, UR4, RZ, 0x3c, !PT ;  /* 0x000000040c0c7c12 */ /* 0x000fe4000f8e3cff */
[----:B---3--:R-:W-:-:S04]  /*3590*/  SHF.L.U32 R4, R10, 0x1f, RZ ;  /* 0x0000001f0a047819 */ /* 0x008fc800000006ff */
[----:B------:R-:W3:Y:S02]  /*35a0*/  SYNCS.PHASECHK.TRANS64.TRYWAIT P1, [R0+URZ+0x110], R4 ;  /* 0x00011004000075a7 */ /* 0x000ee400080211ff */
[----:B---3--:R-:W-:Y:S05]  /*35b0*/  @!P1 BRA `(.L_x_63) ;  /* 0x000000b800209947 */ /* 0x008fea0003800000 */
.L_x_230:
[C---:B---3--:R-:W-:Y:S01]  /*35c0*/  LEA R4, R11.reuse, UR37, 0x4 ;  /* 0x000000250b047c11 */ /* 0x048fe2000f8e20ff */
[----:B------:R-:W-:Y:S01]  /*35d0*/  VIADD R0, R0, 0x120 ;  /* 0x0000012000007836 */ /* 0x000fe20000000000 */
[----:B------:R-:W-:Y:S01]  /*35e0*/  SEL R8, R8, RZ, P0 ;  /* 0x000000ff08087207 */ /* 0x000fe20000000000 */
[----:B------:R-:W-:-:S03]  /*35f0*/  VIADD R11, R11, 0x1 ;  /* 0x000000010b0b7836 */ /* 0x000fc60000000000 */
[----:B------:R-:W3:Y:S01]  /*3600*/  LDS.128 R4, [R4+0x180] ;  /* 0x0001800004047984 */ /* 0x000ee20000000c00 */
[----:B------:R-:W-:Y:S02]  /*3610*/  PRMT R0, RZ, 0x654, R0 ;  /* 0x00000654ff007816 */ /* 0x000fe40000000000 */
[C---:B------:R-:W-:Y:S01]  /*3620*/  ISETP.NE.AND P1, PT, R11.reuse, 0x2, PT ;  /* 0x000000020b00780c */ /* 0x040fe20003f25270 */
[----:B------:R-:W-:Y:S01]  /*3630*/  @!PT LDS RZ, [RZ] ;  /* 0x00000000fffff984 */ /* 0x000fe20000000800 */
[----:B------:R-:W-:Y:S01]  /*3640*/  @!PT LDS RZ, [RZ] ;  /* 0x00000000fffff984 */ /* 0x000fe20000000800 */
[----:B------:R-:W-:Y:S01]  /*3650*/  @!PT LDS RZ, [RZ] ;  /* 0x00000000fffff984 */ /* 0x000fe20000000800 */
[----:B------:R-:W-:Y:S01]  /*3660*/  @!PT LDS RZ, [RZ] ;  /* 0x00000000fffff984 */ /* 0x000fe20000000800 */
[----:B------:R4:W-:Y:S06]  /*3670*/  MEMBAR.ALL.CTA ;  /* 0x0000000000007992 */ /* 0x0009ec0000008000 */
[----:B----4-:R-:W4:Y:S01]  /*3680*/  FENCE.VIEW.ASYNC.S ;  /* 0x00000000000073c6 */ /* 0x010f220000000000 */
[----:B------:R-:W-:Y:S01]  /*3690*/  SEL R11, R11, RZ, P1 ;  /* 0x000000ff0b0b7207 */ /* 0x000fe20000800000 */
[----:B----4-:R4:W-:Y:S01]  /*36a0*/  SYNCS.ARRIVE.TRANS64.RED.A1T0 RZ, [R0+URZ], RZ ;  /* 0x000000ff00ff79a7 */ /* 0x0109e200081004ff */
[----:B---3--:R-:W-:-:S02]  /*36b0*/  LOP3.LUT P3, RZ, R6, 0x1, RZ, 0xc0, !PT ;  /* 0x0000000106ff7812 */ /* 0x008fc4000786c0ff */
[----:B------:R-:W-:-:S04]  /*36c0*/  SEL R4, RZ, 0x1, P1 ;  /* 0x00000001ff047807 */ /* 0x000fc80000800000 */
[----:B------:R-:W-:Y:S02]  /*36d0*/  LOP3.LUT R10, R10, R4, RZ, 0x3c, !PT ;  /* 0x000000040a0a7212 */ /* 0x000fe400078e3cff */
[----:B----4-:R-:W-:-:S04]  /*36e0*/  SEL R0, RZ, 0x1, P0 ;  /* 0x00000001ff007807 */ /* 0x010fc80000000000 */
[----:B------:R-:W-:Y:S01]  /*36f0*/  LOP3.LUT R9, R9, R0, RZ, 0x3c, !PT ;  /* 0x0000000009097212 */ /* 0x000fe200078e3cff */
[----:B------:R-:W-:Y:S06]  /*3700*/  @P3 BRA `(.L_x_64) ;  /* 0xfffffffc002c3947 */ /* 0x000fec000383ffff */
[----:B------:R-:W-:Y:S01]  /*3710*/  ULEA UR5, UR6, UR37, 0x3 ;  /* 0x0000002506057291 */ /* 0x000fe2000f8e18ff */
[----:B------:R-:W-:-:S08]  /*3720*/  SHF.L.U32 R2, R12, 0x1f, RZ ;  /* 0x0000001f0c027819 */ /* 0x000fd000000006ff */
[----:B------:R-:W3:Y:S02]  /*3730*/  SYNCS.PHASECHK.TRANS64 P0, [UR5+0x120], R2 ;  /* 0x00012002ff0075a7 */ /* 0x000ee40008001005 */
[----:B---3--:R-:W-:Y:S05]  /*3740*/  @P0 BRA `(.L_x_65) ;  /* 0x0000000000080947 */ /* 0x008fea0003800000 */
[----:B------:R-:W3:Y:S02]  /*3750*/  SYNCS.PHASECHK.TRANS64.TRYWAIT P0, [UR5+0x120], R2 ;  /* 0x00012002ff0075a7 */ /* 0x000ee40008001105 */
[----:B---3--:R-:W-:Y:S05]  /*3760*/  @!P0 BRA `(.L_x_66) ;  /* 0x000000b400c88947 */ /* 0x008fea0003800000 */
.L_x_65:
[----:B------:R-:W-:-:S04]  /*3770*/  UIADD3 UR4, UPT, UPT, UR6, 0x1, URZ ;  /* 0x0000000106047890 */ /* 0x000fc8000fffe0ff */
[----:B------:R-:W-:-:S04]  /*3780*/  UISETP.NE.AND UP0, UPT, UR4, 0x2, UPT ;  /* 0x000000020400788c */ /* 0x000fc8000bf05270 */
[----:B------:R-:W-:Y:S02]  /*3790*/  USEL UR7, URZ, 0x1, UP0 ;  /* 0x00000001ff077887 */ /* 0x000fe40008000000 */
[----:B------:R-:W-:-:S04]  /*37a0*/  USEL UR4, UR4, URZ, UP0 ;  /* 0x000000ff04047287 */ /* 0x000fc80008000000 */
[----:B------:R-:W-:Y:S01]  /*37b0*/  ULEA UR4, UR4, UR37, 0x3 ;  /* 0x0000002504047291 */ /* 0x000fe2000f8e18ff */
[----:B---3--:R-:W-:-:S04]  /*37c0*/  LOP3.LUT R2, R12, UR7, RZ, 0x3c, !PT ;  /* 0x000000070c027c12 */ /* 0x008fc8000f8e3cff */
[----:B------:R-:W-:-:S04]  /*37d0*/  SHF.L.U32 R0, R2, 0x1f, RZ ;  /* 0x0000001f02007819 */ /* 0x000fc800000006ff */
[----:B------:R-:W3:Y:S02]  /*37e0*/  SYNCS.PHASECHK.TRANS64 P0, [UR4+0x120], R0 ;  /* 0x00012000ff0075a7 */ /* 0x000ee40008001004 */
[----:B-1-3--:R-:W-:Y:S05]  /*37f0*/  @P0 EXIT ;  /* 0x000000000000094d */ /* 0x00afea0003800000 */
[----:B------:R-:W-:Y:S02]  /*3800*/  SHF.L.U32 R2, R2, 0x1f, RZ ;  /* 0x0000001f02027819 */ /* 0x000fe400000006ff */
[----:B------:R-:W-:-:S07]  /*3810*/  MOV R0, UR4 ;  /* 0x0000000400007c02 */ /* 0x000fce0008000f00 */
.L_x_67:
[----:B-1----:R1:W3:Y:S02]  /*3820*/  SYNCS.PHASECHK.TRANS64.TRYWAIT P0, [R0+URZ+0x120], R2 ;  /* 0x00012002000075a7 */ /* 0x0022e400080011ff */
[----:B---3--:R-:W-:Y:S05]  /*3830*/  @!P0 NANOSLEEP.SYNCS 0x989680 ;  /* 0x009896800000895d */ /* 0x008fea0003900000 */
[----:B------:R-:W3:Y:S02]  /*3840*/  @!P0 SYNCS.PHASECHK.TRANS64 P0, [R0+URZ+0x120], R2 ;  /* 0x00012002000085a7 */ /* 0x000ee400080010ff */
[----:B---3--:R-:W-:Y:S05]  /*3850*/  @P0 EXIT ;  /* 0x000000000000094d */ /* 0x008fea0003800000 */
[----:B------:R-:W-:Y:S05]  /*3860*/  BRA `(.L_x_67) ;  /* 0xfffffffc00ec7947 */ /* 0x000fea000383ffff */
.L_x_60:
[----:B------:R-:W-:Y:S05]  /*3870*/  BRA.U UP4, `(.L_x_68) ;  /* 0x0000000d04b87547 */ /* 0x000fea000b800000 */
[----:B------:R-:W-:Y:S01]  /*3880*/  UMOV UR4, 0x40 ;  /* 0x0000004000047882 */ /* 0x000fe20000000000 */
[----:B------:R-:W-:Y:S01]  /*3890*/  NOP ;  /* 0x0000000000007918 */ /* 0x000fe20000000000 */
[----:B------:R-:W-:Y:S01]  /*38a0*/  ULEA UR4, UR37, UR4, 0x18 ;  /* 0x0000000425047291 */ /* 0x000fe2000f8ec0ff */
[----:B------:R-:W-:Y:S02]  /*38b0*/  UMOV UR5, 0x400 ;  /* 0x0000040000057882 */ /* 0x000fe40000000000 */
[----:B------:R-:W-:-:S06]  /*38c0*/  ULEA UR37, UR37, UR5, 0x18 ;  /* 0x0000000525257291 */ /* 0x000fcc000f8ec0ff */
[----:B------:R-:W3:Y:S02]  /*38d0*/  LDS.U8 R2, [UR4+0x1c] ;  /* 0x00001c04ff027984 */ /* 0x000ee40008000000 */
[----:B---3--:R-:W-:-:S13]  /*38e0*/  ISETP.NE.AND P0, PT, R2, RZ, PT ;  /* 0x000000ff0200720c */ /* 0x008fda0003f05270 */
[----:B------:R-:W-:Y:S05]  /*38f0*/  @P0 BRA `(.L_x_69) ;  /* 0x0000000000580947 */ /* 0x000fea0003800000 */
[----:B------:R-:W-:-:S13]  /*3900*/  ELECT P0, URZ, PT ;  /* 0x0000000000ff782f */ /* 0x000fda0003800000 */
[----:B------:R-:W-:Y:S05]  /*3910*/  @!P0 BRA `(.L_x_70) ;  /* 0x0000000000608947 */ /* 0x000fea0003800000 */
[----:B------:R-:W-:Y:S01]  /*3920*/  UMOV UR5, 0x10 ;  /* 0x0000001000057882 */ /* 0x000fe20000000000 */
[----:B------:R-:W-:Y:S01]  /*3930*/  HFMA2 R2, -RZ, RZ, 0, 5.9604644775390625e-08 ;  /* 0x00000001ff027431 */ /* 0x000fe200000001ff */
[----:B------:R-:W-:-:S03]  /*3940*/  MOV R3, 0xffff ;  /* 0x0000ffff00037802 */ /* 0x000fc60000000f00 */
[----:B------:R-:W-:Y:S04]  /*3950*/  DEPBAR.LE SB3, 0x36 ;  /* 0x0000bd800000791a */ /* 0x000fe80000000000 */
[----:B------:R-:W3:Y:S02]  /*3960*/  UTCATOMSWS.FIND_AND_SET.ALIGN UP0, UR5, UR5 ;  /* 0x00000005000575e3 */ /* 0x000ee40008000800 */
[----:B---3--:R-:W-:Y:S01]  /*3970*/  MOV R4, UR5 ;  /* 0x0000000500047c02 */ /* 0x008fe20008000f00 */
[----:B------:R-:W-:Y:S06]  /*3980*/  BRA.U UP0, `(.L_x_71) ;  /* 0x0000000100187547 */ /* 0x000fec000b800000 */
.L_x_72:
[----:B------:R-:W-:Y:S05]  /*3990*/  NANOSLEEP 0x64 ;  /* 0x000000640000795d */ /* 0x000fea0003800000 */
[----:B------:R-:W-:-:S05]  /*39a0*/  UMOV UR5, 0x10 ;  /* 0x0000001000057882 */ /* 0x000fca0000000000 */
[----:B------:R-:W-:Y:S04]  /*39b0*/  DEPBAR.LE SB3, 0x36 ;  /* 0x0000bd800000791a */ /* 0x000fe80000000000 */
[----:B------:R-:W3:Y:S02]  /*39c0*/  UTCATOMSWS.FIND_AND_SET.ALIGN UP0, UR5, UR5 ;  /* 0x00000005000575e3 */ /* 0x000ee40008000800 */
[----:B---3--:R-:W-:Y:S01]  /*39d0*/  MOV R4, UR5 ;  /* 0x0000000500047c02 */ /* 0x008fe20008000f00 */
[----:B------:R-:W-:Y:S05]  /*39e0*/  BRA.U !UP0, `(.L_x_72) ;  /* 0xfffffffd08e87547 */ /* 0x000fea000b83ffff */
.L_x_71:
[-C--:B------:R-:W-:Y:S02]  /*39f0*/  SHF.L.U32 R3, R3, R4.reuse, RZ ;  /* 0x0000000403037219 */ /* 0x080fe400000006ff */
[----:B------:R-:W-:Y:S01]  /*3a00*/  SHF.L.U32 R2, R2, R4, RZ ;  /* 0x0000000402027219 */ /* 0x000fe200000006ff */
[----:B------:R-:W-:Y:S02]  /*3a10*/  IMAD.SHL.U32 R4, R4, 0x20, RZ ;  /* 0x0000002004047824 */ /* 0x000fe400078e00ff */
[----:B------:R3:W-:Y:S04]  /*3a20*/  ATOMS.OR RZ, [UR4+0x14], R3 ;  /* 0x00001403ffff798c */ /* 0x0007e8000b000004 */
[----:B------:R3:W-:Y:S04]  /*3a30*/  ATOMS.OR RZ, [UR4+0x18], R2 ;  /* 0x00001802ffff798c */ /* 0x0007e8000b000004 */
[----:B------:R3:W-:Y:S01]  /*3a40*/  STS [UR37+0x1a0], R4 ;  /* 0x0001a004ff007988 */ /* 0x0007e20008000825 */
[----:B------:R-:W-:Y:S05]  /*3a50*/  BRA `(.L_x_70) ;  /* 0x0000000000107947 */ /* 0x000fea0003800000 */
.L_x_69:
[----:B------:R-:W-:-:S05]  /*3a60*/  MOV R2, 0xffffffff ;  /* 0xffffffff00027802 */ /* 0x000fca0000000f00 */
[----:B------:R3:W-:Y:S02]  /*3a70*/  STS [UR37+0x1a0], R2 ;  /* 0x0001a002ff007988 */ /* 0x0007e40008000825 */
[----:B---3--:R-:W-:Y:S02]  /*3a80*/  MOV R2, 0x3aa0 ;  /* 0x00003aa000027802 */ /* 0x008fe40000000f00 */
[----:B-12--5:R-:W-:Y:S05]  /*3a90*/  CALL.REL.NOINC `($__internal_1_$__cuda_sm10x_tcgen05_guardrail_trap_phase_invalid_during_alloc) ;  /* 0x000000bc00947944 */ /* 0x026fea0003c00000 */
.L_x_70:
[----:B------:R-:W-:Y:S05]  /*3aa0*/  WARPSYNC.ALL ;  /* 0x0000000000007948 */ /* 0x000fea0003800000 */
[----:B------:R-:W4:Y:S01]  /*3ab0*/  S2UR UR9, SR_CgaCtaId ;  /* 0x00000000000979c3 */ /* 0x000f220000008800 */
[----:B------:R-:W-:Y:S01]  /*3ac0*/  UMOV UR4, 0x400 ;  /* 0x0000040000047882 */ /* 0x000fe20000000000 */
[----:B------:R-:W-:-:S06]  /*3ad0*/  NOP ;  /* 0x0000000000007918 */ /* 0x000fcc0000000000 */
[----:B------:R-:W-:Y:S06]  /*3ae0*/  BAR.ARV 0x6, 0xa0 ;  /* 0x0182800000007b1d */ /* 0x000fec0000002000 */
[----:B------:R-:W1:Y:S01]  /*3af0*/  LDCU UR10, c[0x0][0x38c] ;  /* 0x00007180ff0a77ac */ /* 0x000e620008000800 */
[----:B------:R-:W-:Y:S01]  /*3b00*/  LOP3.LUT R0, R0, 0xffff, RZ, 0xc0, !PT ;  /* 0x0000ffff00007812 */ /* 0x000fe200078ec0ff */
[----:B------:R-:W-:Y:S01]  /*3b10*/  IMAD.MOV.U32 R11, RZ, RZ, 0x1 ;  /* 0x00000001ff0b7424 */ /* 0x000fe200078e00ff */
[----:B------:R-:W-:Y:S01]  /*3b20*/  CS2R R8, SRZ ;  /* 0x0000000000087805 */ /* 0x000fe2000001ff00 */
[----:B------:R-:W-:Y:S01]  /*3b30*/  IMAD.MOV.U32 R10, RZ, RZ, RZ ;  /* 0x000000ffff0a7224 */ /* 0x000fe200078e00ff */
[----:B------:R-:W-:Y:S01]  /*3b40*/  R2UR UR13, R0 ;  /* 0x00000000000d72ca */ /* 0x000fe200000e0000 */
[----:B------:R-:W-:Y:S01]  /*3b50*/  UMOV UR24, URZ ;  /* 0x000000ff00187c82 */ /* 0x000fe20008000000 */
[----:B------:R-:W-:Y:S01]  /*3b60*/  UMOV UR23, URZ ;  /* 0x000000ff00177c82 */ /* 0x000fe20008000000 */
[----:B----4-:R-:W-:Y:S01]  /*3b70*/  ULEA UR9, UR9, UR4, 0x18 ;  /* 0x0000000409097291 */ /* 0x010fe2000f8ec0ff */
[----:B------:R-:W4:Y:S03]  /*3b80*/  LDCU UR4, c[0x0][0x38c] ;  /* 0x00007180ff0477ac */ /* 0x000f260008000800 */
[----:B------:R-:W-:-:S02]  /*3b90*/  UIADD3 UR15, UPT, UPT, UR9, 0x4300, URZ ;  /* 0x00004300090f7890 */ /* 0x000fc4000fffe0ff */
[----:B------:R-:W-:-:S03]  /*3ba0*/  UIADD3 UR16, UPT, UPT, UR9, 0x1c300, URZ ;  /* 0x0001c30009107890 */ /* 0x000fc6000fffe0ff */
[----:B---3--:R-:W3:Y:S01]  /*3bb0*/  LDS R2, [UR9+0x1a0] ;  /* 0x0001a009ff027984 */ /* 0x008ee20008000800 */
[----:B------:R-:W-:Y:S02]  /*3bc0*/  UIADD3 UR17, UPT, UPT, UR9, 0x34300, URZ ;  /* 0x0003430009117890 */ /* 0x000fe4000fffe0ff */
[----:B------:R-:W-:Y:S02]  /*3bd0*/  UIADD3 UR18, UPT, UPT, UR9, 0x35b00, URZ ;  /* 0x00035b0009127890 */ /* 0x000fe4000fffe0ff */
[----:B------:R-:W-:Y:S02]  /*3be0*/  USHF.R.U32.HI UR15, URZ, 0x4, UR15 ;  /* 0x00000004ff0f7899 */ /* 0x000fe4000801160f */
[----:B------:R-:W-:Y:S02]  /*3bf0*/  USHF.R.U32.HI UR16, URZ, 0x4, UR16 ;  /* 0x00000004ff107899 */ /* 0x000fe40008011610 */
[----:B------:R-:W-:Y:S02]  /*3c00*/  USHF.R.U32.HI UR17, URZ, 0x4, UR17 ;  /* 0x00000004ff117899 */ /* 0x000fe40008011611 */
[----:B----4-:R-:W-:-:S02]  /*3c10*/  UIADD3 UR4, UPT, UPT, UR4, 0x7f, URZ ;  /* 0x0000007f04047890 */ /* 0x010fc4000fffe0ff */
[----:B------:R-:W-:Y:S02]  /*3c20*/  USHF.R.U32.HI UR18, URZ, 0x4, UR18 ;  /* 0x00000004ff127899 */ /* 0x000fe40008011612 */
[----:B------:R-:W-:Y:S02]  /*3c30*/  USHF.R.S32.HI UR8, URZ, 0x1f, UR4 ;  /* 0x0000001fff087899 */ /* 0x000fe40008011404 */
[----:B------:R-:W-:Y:S02]  /*3c40*/  ULOP3.LUT UR15, UR15, 0x3fff, URZ, 0xc0, !UPT ;  /* 0x00003fff0f0f7892 */ /* 0x000fe4000f8ec0ff */
[----:B------:R-:W-:Y:S02]  /*3c50*/  ULEA.HI UR8, UR8, UR4, URZ, 0x7 ;  /* 0x0000000408087291 */ /* 0x000fe4000f8f38ff */
[----:B------:R-:W-:Y:S02]  /*3c60*/  ULOP3.LUT UR16, UR16, 0x3fff, URZ, 0xc0, !UPT ;  /* 0x00003fff10107892 */ /* 0x000fe4000f8ec0ff */
[----:B------:R-:W-:-:S02]  /*3c70*/  USHF.R.S32.HI UR8, URZ, 0x7, UR8 ;  /* 0x00000007ff087899 */ /* 0x000fc40008011408 */
[----:B------:R-:W-:Y:S02]  /*3c80*/  ULOP3.LUT UR17, UR17, 0x3fff, URZ, 0xc0, !UPT ;  /* 0x00003fff11117892 */ /* 0x000fe4000f8ec0ff */
[----:B------:R-:W-:Y:S02]  /*3c90*/  UISETP.LT.AND UP0, UPT, UR8, 0x1, UPT ;  /* 0x000000010800788c */ /* 0x000fe4000bf01270 */
[----:B------:R-:W-:Y:S02]  /*3ca0*/  ULOP3.LUT UR18, UR18, 0x3fff, URZ, 0xc0, !UPT ;  /* 0x00003fff12127892 */ /* 0x000fe4000f8ec0ff */
[----:B------:R-:W-:Y:S02]  /*3cb0*/  USEL UR14, UR8, 0x1, !UP0 ;  /* 0x00000001080e7887 */ /* 0x000fe4000c000000 */
[----:B------:R-:W-:Y:S02]  /*3cc0*/  ULOP3.LUT UR15, UR15, 0x10000, URZ, 0xfc, !UPT ;  /* 0x000100000f0f7892 */ /* 0x000fe4000f8efcff */
[----:B------:R-:W-:-:S02]  /*3cd0*/  ULOP3.LUT UR16, UR16, 0x10000, URZ, 0xfc, !UPT ;  /* 0x0001000010107892 */ /* 0x000fc4000f8efcff */
[----:B------:R-:W-:Y:S02]  /*3ce0*/  ULOP3.LUT UR17, UR17, 0x10000, URZ, 0xfc, !UPT ;  /* 0x0001000011117892 */ /* 0x000fe4000f8efcff */
[----:B------:R-:W-:Y:S01]  /*3cf0*/  ULOP3.LUT UR18, UR18, 0x10000, URZ, 0xfc, !UPT ;  /* 0x0001000012127892 */ /* 0x000fe2000f8efcff */
[----:B---3--:R-:W-:Y:S01]  /*3d00*/  R2UR UR25, R2 ;  /* 0x00000000021972ca */ /* 0x008fe200000e0000 */
[----:B------:R-:W-:Y:S02]  /*3d10*/  UIADD3 UR14, UPT, UPT, -UR14, URZ, URZ ;  /* 0x000000ff0e0e7290 */ /* 0x000fe4000fffe1ff */
[----:B-1----:R-:W-:-:S10]  /*3d20*/  UISETP.GE.AND UP3, UPT, UR10, 0x1, UPT ;  /* 0x000000010a00788c */ /* 0x002fd4000bf66270 */
[----:B------:R-:W-:Y:S02]  /*3d30*/  UIADD3 UR7, UPT, UPT, UR25, 0x104, URZ ;  /* 0x0000010419077890 */ /* 0x000fe4000fffe0ff */
[----:B------:R-:W-:Y:S02]  /*3d40*/  UIADD3 UR5, UPT, UPT, UR25, -0x7ffffefc, URZ ;  /* 0x8000010419057890 */ /* 0x000fe4000fffe0ff */
[----:B------:R-:W-:Y:S02]  /*3d50*/  UIADD3 UR6, UPT, UPT, UR25, 0x100, URZ ;  /* 0x0000010019067890 */ /* 0x000fe4000fffe0ff */
[----:B------:R-:W-:Y:S02]  /*3d60*/  UIADD3 UR4, UPT, UPT, UR25, -0x7fffff00, URZ ;  /* 0x8000010019047890 */ /* 0x000fe4000fffe0ff */
[----:B------:R-:W-:Y:S02]  /*3d70*/  USHF.R.U32.HI UR28, URZ, 0x1a, UR7 ;  /* 0x0000001aff1c7899 */ /* 0x000fe40008011607 */
[----:B------:R-:W-:-:S02]  /*3d80*/  USHF.R.U32.HI UR26, URZ, 0x1a, UR5 ;  /* 0x0000001aff1a7899 */ /* 0x000fc40008011605 */
[----:B------:R-:W-:Y:S02]  /*3d90*/  USHF.R.U32.HI UR29, URZ, 0x11, UR6 ;  /* 0x00000011ff1d7899 */ /* 0x000fe40008011606 */
[----:B------:R-:W-:Y:S02]  /*3da0*/  USHF.R.U32.HI UR27, URZ, 0x11, UR4 ;  /* 0x00000011ff1b7899 */ /* 0x000fe40008011604 */
[----:B------:R-:W-:Y:S02]  /*3db0*/  ULOP3.LUT UR28, UR28, 0x30, URZ, 0xc0, !UPT ;  /* 0x000000301c1c7892 */ /* 0x000fe4000f8ec0ff */
[----:B------:R-:W-:Y:S02]  /*3dc0*/  ULOP3.LUT UR26, UR26, 0x30, URZ, 0xc0, !UPT ;  /* 0x000000301a1a7892 */ /* 0x000fe4000f8ec0ff */
[----:B------:R-:W-:Y:S02]  /*3dd0*/  ULOP3.LUT UR29, UR29, 0x6000, URZ, 0xc0, !UPT ;  /* 0x000060001d1d7892 */ /* 0x000fe4000f8ec0ff */
[----:B------:R-:W-:-:S02]  /*3de0*/  ULOP3.LUT UR27, UR27, 0x6000, URZ, 0xc0, !UPT ;  /* 0x000060001b1b7892 */ /* 0x000fc4000f8ec0ff */
[----:B------:R-:W-:Y:S02]  /*3df0*/  ULOP3.LUT UR28, UR28, 0x480, URZ, 0xfc, !UPT ;  /* 0x000004801c1c7892 */ /* 0x000fe4000f8efcff */
[----:B------:R-:W-:Y:S02]  /*3e00*/  ULOP3.LUT UR26, UR26, 0x480, URZ, 0xfc, !UPT ;  /* 0x000004801a1a7892 */ /* 0x000fe4000f8efcff */
[----:B------:R-:W-:Y:S02]  /*3e10*/  ULOP3.LUT UR29, UR29, 0x8a0, URZ, 0xfc, !UPT ;  /* 0x000008a01d1d7892 */ /* 0x000fe4000f8efcff */
[----:B------:R-:W-:Y:S02]  /*3e20*/  ULOP3.LUT UR27, UR27, 0x8a0, URZ, 0xfc, !UPT ;  /* 0x000008a01b1b7892 */ /* 0x000fe4000f8efcff */
[----:B------:R-:W-:Y:S02]  /*3e30*/  UPRMT UR29, UR28, 0x5410, UR29 ;  /* 0x000054101c1d7896 */ /* 0x000fe4000800001d */
[----:B------:R-:W-:Y:S01]  /*3e40*/  UPRMT UR27, UR26, 0x5410, UR27 ;  /* 0x000054101a1b7896 */ /* 0x000fe2000800001b */
[----:B------:R-:W-:-:S02]  /*3e50*/  UMOV UR28, URZ ;  /* 0x000000ff001c7c82 */ /* 0x000fc40008000000 */
[----:B------:R-:W-:-:S09]  /*3e60*/  UMOV UR26, URZ ;  /* 0x000000ff001a7c82 */ /* 0x000fd20008000000 */
.L_x_79:
[----:B------:R-:W-:Y:S02]  /*3e70*/  LEA R0, R10, UR9, 0x3 ;  /* 0x000000090a007c11 */ /* 0x000fe4000f8e18ff */
[----:B------:R-:W-:Y:S02]  /*3e80*/  SHF.L.U32 R2, R9, 0x1f, RZ ;  /* 0x0000001f09027819 */ /* 0x000fe400000006ff */
[----:B------:R-:W-:Y:S01]  /*3e90*/  PLOP3.LUT P0, PT, PT, PT, UP3, 0x80, 0x8 ;  /* 0x000000000008781c */ /* 0x000fe20003f0f038 */
[----:B------:R-:W-:Y:S01]  /*3ea0*/  VIADD R3, R0, 0x120 ;  /* 0x0000012000037836 */ /* 0x000fe20000000000 */
[----:B-1----:R-:W1:Y:S02]  /*3eb0*/  SYNCS.PHASECHK.TRANS64.TRYWAIT P1, [R0+URZ+0x110], R2 ;  /* 0x00011002000075a7 */ /* 0x002e6400080211ff */
[----:B-1--4-:R-:W-:Y:S09]  /*3ec0*/  @!P1 BRA `(.L_x_73) ;  /* 0x000000b000089947 */ /* 0x012ff20003800000 */
.L_x_232:
[----:B------:R-:W-:Y:S01]  /*3ed0*/  LEA R4, R10, UR9, 0x4 ;  /* 0x000000090a047c11 */ /* 0x000fe2000f8e20ff */
[----:B------:R-:W-:Y:S01]  /*3ee0*/  @UP3 ULEA UR10, UR23, UR9, 0x3 ;  /* 0x00000009170a3291 */ /* 0x000fe2000f8e18ff */
[----:B------:R-:W-:Y:S01]  /*3ef0*/  PLOP3.LUT P2, PT, PT, PT, PT, 0x80, 0x8 ;  /* 0x000000000008781c */ /* 0x000fe20003f4f070 */
[----:B------:R-:W-:Y:S01]  /*3f00*/  ULEA UR11, UR24, UR9, 0x3 ;  /* 0x00000009180b7291 */ /* 0x000fe2000f8e18ff */
[----:B------:R-:W-:Y:S01]  /*3f10*/  PRMT R3, RZ, 0x654, R3 ;  /* 0x00000654ff037816 */ /* 0x000fe20000000003 */
[----:B------:R-:W-:Y:S01]  /*3f20*/  ULEA UR12, UR24, UR25, 0x7 ;  /* 0x00000019180c7291 */ /* 0x000fe2000f8e38ff */
[----:B------:R-:W3:Y:S01]  /*3f30*/  LDS.128 R4, [R4+0x180] ;  /* 0x0001800004047984 */ /* 0x000ee20000000c00 */
[----:B-1----:R-:W-:Y:S02]  /*3f40*/  @P0 SHF.L.U32 R2, R8, 0x1f, RZ ;  /* 0x0000001f08020819 */ /* 0x002fe400000006ff */
[----:B------:R-:W-:Y:S01]  /*3f50*/  SHF.L.U32 R0, R11, 0x1f, RZ ;  /* 0x0000001f0b007819 */ /* 0x000fe200000006ff */
[----:B------:R-:W-:Y:S01]  /*3f60*/  @!PT LDS RZ, [RZ] ;  /* 0x00000000fffff984 */ /* 0x000fe20000000800 */
[----:B------:R-:W-:Y:S01]  /*3f70*/  @!PT LDS RZ, [RZ] ;  /* 0x00000000fffff984 */ /* 0x000fe20000000800 */
[----:B------:R-:W-:Y:S01]  /*3f80*/  @!PT LDS RZ, [RZ] ;  /* 0x00000000fffff984 */ /* 0x000fe20000000800 */
[----:B------:R-:W-:Y:S01]  /*3f90*/  @!PT LDS RZ, [RZ] ;  /* 0x00000000fffff984 */ /* 0x000fe20000000800 */
[----:B------:R1:W-:Y:S06]  /*3fa0*/  MEMBAR.ALL.CTA ;  /* 0x0000000000007992 */ /* 0x0003ec0000008000 */
[----:B-1----:R-:W1:Y:S02]  /*3fb0*/  FENCE.VIEW.ASYNC.S ;  /* 0x00000000000073c6 */ /* 0x002e640000000000 */
[----:B-1----:R1:W-:Y:S01]  /*3fc0*/  SYNCS.ARRIVE.TRANS64.RED.A1T0 RZ, [R3+URZ], RZ ;  /* 0x000000ff03ff79a7 */ /* 0x0023e200081004ff */
[----:B------:R1:W4:Y:S01]  /*3fd0*/  @P0 SYNCS.PHASECHK.TRANS64.TRYWAIT P2, [UR10], R2 ;  /* 0x00000002ff0005a7 */ /* 0x000322000804110a */
[----:B---3--:R-:W-:Y:S01]  /*3fe0*/  LOP3.LUT P1, RZ, R6, 0x1, RZ, 0xc0, !PT ;  /* 0x0000000106ff7812 */ /* 0x008fe2000782c0ff */
[----:B------:R-:W3:Y:S02]  /*3ff0*/  SYNCS.PHASECHK.TRANS64.TRYWAIT P0, [UR11+0x140], R0 ;  /* 0x00014000ff0075a7 */ /* 0x000ee4000800110b */
[----:B-1-34-:R-:W-:Y:S10]  /*4000*/  @!P0 BRA `(.L_x_74) ;  /* 0x000000ac00cc8947 */ /* 0x01aff40003800000 */
.L_x_234:
[----:B------:R-:W-:Y:S01]  /*4010*/  IADD3 R10, PT, PT, R10, 0x1, RZ ;  /* 0x000000010a0a7810 */ /* 0x000fe20007ffe0ff */
[----:B------:R-:W-:Y:S06]  /*4020*/  BRA.U !UP3, `(.L_x_75) ;  /* 0x000000010bb47547 */ /* 0x000fec000b800000 */
[----:B------:R-:W-:Y:S01]  /*4030*/  UMOV UR22, URZ ;  /* 0x000000ff00167c82 */ /* 0x000fe20008000000 */
[----:B------:R-:W-:Y:S01]  /*4040*/  UMOV UR21, UR14 ;  /* 0x0000000e00157c82 */ /* 0x000fe20008000000 */
[----:B------:R-:W-:Y:S01]  /*4050*/  UMOV UR20, UR8 ;  /* 0x0000000800147c82 */ /* 0x000fe20008000000 */
[----:B------:R-:W-:-:S05]  /*4060*/  UMOV UR19, UR23 ;  /* 0x0000001700137c82 */ /* 0x000fca0008000000 */
.L_x_78:
[----:B------:R-:W-:Y:S02]  /*4070*/  UIADD3 UR21, UPT, UPT, UR21, 0x1, URZ ;  /* 0x0000000115157890 */ /* 0x000fe4000fffe0ff */
[----:B---3--:R-:W-:Y:S02]  /*4080*/  ULEA UR10, UR19, UR9, 0x3 ;  /* 0x00000009130a7291 */ /* 0x008fe4000f8e18ff */
[----:B------:R-:W-:Y:S01]  /*4090*/  UISETP.NE.AND UP0, UPT, UR21, URZ, UPT ;  /* 0x000000ff1500728c */ /* 0x000fe2000bf05270 */
[----:B----4-:R-:W-:Y:S10]  /*40a0*/  @P2 BRA `(.L_x_76) ;  /* 0x00000000000c2947 */ /* 0x010ff40003800000 */
[----:B-1----:R-:W-:Y:S04]  /*40b0*/  SHF.L.U32 R2, R8, 0x1f, RZ ;  /* 0x0000001f08027819 */ /* 0x002fe800000006ff */
[----:B------:R-:W1:Y:S02]  /*40c0*/  SYNCS.PHASECHK.TRANS64.TRYWAIT P0, [UR10], R2 ;  /* 0x00000002ff0075a7 */ /* 0x000e64000800110a */
[----:B-1----:R-:W-:Y:S05]  /*40d0*/  @!P0 BRA `(.L_x_77) ;  /* 0x000000ac00b08947 */ /* 0x002fea0003800000 */
.L_x_76:
[----:B------:R-:W-:Y:S01]  /*40e0*/  UISETP.NE.AND UP1, UPT, UR20, 0x1, UPT ;  /* 0x000000011400788c */ /* 0x000fe2000bf25270 */
[----:B------:R-:W-:Y:S01]  /*40f0*/  PLOP3.LUT P2, PT, PT, PT, PT, 0x80, 0x8 ;  /* 0x000000000008781c */ /* 0x000fe20003f4f070 */
[----:B------:R-:W-:Y:S02]  /*4100*/  UIADD3 UR23, UPT, UPT, UR19, 0x1, URZ ;  /* 0x0000000113177890 */ /* 0x000fe4000fffe0ff */
[----:B------:R-:W-:Y:S02]  /*4110*/  ULEA UR32, UR19, UR16, 0x9 ;  /* 0x0000001013207291 */ /* 0x000fe4000f8e48ff */
[----:B------:R-:W-:Y:S01]  /*4120*/  UISETP.NE.AND UP2, UPT, UR23, 0xc, UPT ;  /* 0x0000000c1700788c */ /* 0x000fe2000bf45270 */
[----:B------:R-:W-:Y:S01]  /*4130*/  PLOP3.LUT P0, PT, PT, PT, UP1, 0x80, 0x8 ;  /* 0x000000000008781c */ /* 0x000fe20003f0f018 */
[----:B------:R-:W-:Y:S02]  /*4140*/  ULEA UR34, UR19, UR17, 0x5 ;  /* 0x0000001113227291 */ /* 0x000fe4000f8e28ff */
[----:B------:R-:W-:Y:S02]  /*4150*/  USEL UR31, URZ, 0x1, UP2 ;  /* 0x00000001ff1f7887 */ /* 0x000fe40009000000 */
[----:B------:R-:W-:Y:S02]  /*4160*/  USEL UR23, UR23, URZ, UP2 ;  /* 0x000000ff17177287 */ /* 0x000fe40009000000 */
[----:B------:R-:W-:Y:S02]  /*4170*/  ULEA UR36, UR19, UR18, 0x5 ;  /* 0x0000001213247291 */ /* 0x000fe4000f8e28ff */
[----:B------:R-:W-:Y:S01]  /*4180*/  @UP1 ULEA UR30, UR23, UR9, 0x3 ;  /* 0x00000009171e1291 */ /* 0x000fe2000f8e18ff */
[----:B------:R-:W-:Y:S01]  /*4190*/  LOP3.LUT R8, R8, UR31, RZ, 0x3c, !PT ;  /* 0x0000001f08087c12 */ /* 0x000fe2000f8e3cff */
[----:B------:R-:W-:Y:S02]  /*41a0*/  UISETP.NE.U32.AND UP1, UPT, UR22, URZ, UPT ;  /* 0x000000ff1600728c */ /* 0x000fe4000bf25070 */
[----:B------:R-:W-:Y:S01]  /*41b0*/  UIADD3 UR40, UPT, UPT, UR32, 0x2, URZ ;  /* 0x0000000220287890 */ /* 0x000fe2000fffe0ff */
[----:B-1----:R-:W-:Y:S01]  /*41c0*/  @P0 SHF.L.U32 R0, R8, 0x1f, RZ ;  /* 0x0000001f08000819 */ /* 0x002fe200000006ff */
[----:B------:R-:W-:Y:S01]  /*41d0*/  UIADD3 UR10, UPT, UPT, UR10, 0x60, URZ ;  /* 0x000000600a0a7890 */ /* 0x000fe2000fffe0ff */
[----:B------:R-:W-:Y:S02]  /*41e0*/  UMOV UR35, 0x4008 ;  /* 0x0000400800237882 */ /* 0x000fe40000000000 */
[----:B------:R3:W4:Y:S01]  /*41f0*/  @P0 SYNCS.PHASECHK.TRANS64.TRYWAIT P2, [UR30], R0 ;  /* 0x00000000ff0005a7 */ /* 0x000722000804111e */
[----:B------:R-:W-:Y:S01]  /*4200*/  ULEA UR30, UR19, UR15, 0x9 ;  /* 0x0000000f131e7291 */ /* 0x000fe2000f8e48ff */
[----:B------:R3:W-:Y:S01]  /*4210*/  UTCCP.T.S.4x32dp128bit tmem[UR25+0x100], gdesc[UR34] ;  /* 0x00010022190079e7 */ /* 0x0007e20009100000 */
[----:B------:R-:W-:Y:S02]  /*4220*/  UIADD3 UR20, UPT, UPT, UR20, -0x1, URZ ;  /* 0xffffffff14147890 */ /* 0x000fe4000fffe0ff */
[----:B------:R-:W-:Y:S01]  /*4230*/  UIADD3 UR38, UPT, UPT, UR30, 0x2, URZ ;  /* 0x000000021e267890 */ /* 0x000fe2000fffe0ff */
[----:B------:R-:W-:Y:S01]  /*4240*/  UMOV UR37, 0x4008 ;  /* 0x0000400800257882 */ /* 0x000fe20000000000 */
[----:B------:R-:W-:Y:S01]  /*4250*/  UMOV UR33, 0x80004020 ;  /* 0x8000402000217882 */ /* 0x000fe20000000000 */
[----:B------:R3:W-:Y:S01]  /*4260*/  UTCCP.T.S.4x32dp128bit tmem[UR25+0x104], gdesc[UR36] ;  /* 0x00010424190079e7 */ /* 0x0007e20009100000 */
[----:B------:R-:W-:Y:S01]  /*4270*/  UMOV UR31, 0x80004020 ;  /* 0x80004020001f7882 */ /* 0x000fe20000000000 */
[----:B------:R-:W-:Y:S01]  /*4280*/  UMOV UR41, 0x80004020 ;  /* 0x8000402000297882 */ /* 0x000fe20000000000 */
[----:B------:R3:W-:Y:S01]  /*4290*/  UTCOMMA gdesc[UR30], gdesc[UR32], tmem[UR12], tmem[UR28], idesc[UR29], tmem[UR6], UP1 ;  /* 0xc0061c201e0075ea */ /* 0x0007e2000880000c */
[----:B------:R-:W-:Y:S01]  /*42a0*/  UMOV UR39, 0x80004020 ;  /* 0x8000402000277882 */ /* 0x000fe20000000000 */
[----:B------:R-:W-:Y:S01]  /*42b0*/  UMOV UR22, 0x1 ;  /* 0x0000000100167882 */ /* 0x000fe20000000000 */
[----:B------:R3:W-:Y:S01]  /*42c0*/  UTCOMMA gdesc[UR38], gdesc[UR40], tmem[UR12], tmem[UR26], idesc[UR27], tmem[UR4], UPT ;  /* 0xc0041a28260075ea */ /* 0x0007e2000b80000c */
[----:B------:R3:W-:Y:S01]  /*42d0*/  UTCBAR.MULTICAST [UR10], URZ, UR13 ;  /* 0x000000ff0a0073e9 */ /* 0x0007e2000800080d */
[----:B------:R-:W-:Y:S01]  /*42e0*/  UMOV UR19, UR23 ;  /* 0x0000001700137c82 */ /* 0x000fe20008000000 */
[----:B------:R-:W-:Y:S05]  /*42f0*/  BRA.U UP0, `(.L_x_78) ;  /* 0xfffffffd005c7547 */ /* 0x000fea000b83ffff */
.L_x_75:
[----:B------:R-:W-:Y:S01]  /*4300*/  UIADD3 UR24, UPT, UPT, UR24, 0x1, URZ ;  /* 0x0000000118187890 */ /* 0x000fe2000fffe0ff */
[C---:B------:R-:W-:Y:S01]  /*4310*/  ISETP.NE.AND P0, PT, R10.reuse, 0x2, PT ;  /* 0x000000020a00780c */ /* 0x040fe20003f05270 */
[----:B------:R-:W-:Y:S02]  /*4320*/  UIADD3 UR11, UPT, UPT, UR11, 0x130, URZ ;  /* 0x000001300b0b7890 */ /* 0x000fe4000fffe0ff */
[----:B------:R-:W-:Y:S01]  /*4330*/  UISETP.NE.AND UP0, UPT, UR24, 0x2, UPT ;  /* 0x000000021800788c */ /* 0x000fe2000bf05270 */
[----:B-1-3--:R-:W-:Y:S02]  /*4340*/  SEL R0, RZ, 0x1, P0 ;  /* 0x00000001ff007807 */ /* 0x00afe40000000000 */
[----:B------:R-:W-:Y:S01]  /*4350*/  SEL R10, R10, RZ, P0 ;  /* 0x000000ff0a0a7207 */ /* 0x000fe20000000000 */
[----:B------:R-:W-:Y:S01]  /*4360*/  USEL UR10, URZ, 0x1, UP0 ;  /* 0x00000001ff0a7887 */ /* 0x000fe20008000000 */
[----:B------:R-:W-:Y:S01]  /*4370*/  LOP3.LUT R9, R9, R0, RZ, 0x3c, !PT ;  /* 0x0000000009097212 */ /* 0x000fe200078e3cff */
[----:B------:R-:W-:Y:S01]  /*4380*/  USEL UR24, UR24, URZ, UP0 ;  /* 0x000000ff18187287 */ /* 0x000fe20008000000 */
[----:B------:R1:W-:Y:S03]  /*4390*/  UTCBAR [UR11], URZ ;  /* 0x000000ff0b0073e9 */ /* 0x0003e600080000ff */
[----:B------:R-:W-:Y:S01]  /*43a0*/  LOP3.LUT R11, R11, UR10, RZ, 0x3c, !PT ;  /* 0x0000000a0b0b7c12 */ /* 0x000fe2000f8e3cff */
[----:B------:R-:W-:Y:S07]  /*43b0*/  @P1 BRA `(.L_x_79) ;  /* 0xfffffff800ac1947 */ /* 0x000fee000383ffff */
[----:B------:R-:W3:Y:S01]  /*43c0*/  S2UR UR4, SR_CgaCtaId ;  /* 0x00000000000479c3 */ /* 0x000ee20000008800 */
[----:B------:R-:W-:Y:S01]  /*43d0*/  ELECT P0, URZ, PT ;  /* 0x0000000000ff782f */ /* 0x000fe20003800000 */
[----:B------:R-:W-:Y:S01]  /*43e0*/  IMAD.MOV.U32 R0, RZ, RZ, 0x1 ;  /* 0x00000001ff007424 */ /* 0x000fe200078e00ff */
[----:B------:R-:W-:Y:S01]  /*43f0*/  UIADD3 UR9, UPT, UPT, UR9, 0x140, URZ ;  /* 0x0000014009097890 */ /* 0x000fe2000fffe0ff */
[----:B------:R-:W-:Y:S01]  /*4400*/  SHF.L.U32 R2, R11, 0x1f, RZ ;  /* 0x0000001f0b027819 */ /* 0x000fe200000006ff */
[----:B------:R-:W-:-:S03]  /*4410*/  UMOV UR5, 0x40 ;  /* 0x0000004000057882 */ /* 0x000fc60000000000 */
[----:B------:R-:W-:Y:S01]  /*4420*/  UVIRTCOUNT.DEALLOC.SMPOOL 0x80 ;  /* 0x000000800000784c */ /* 0x000fe20000000000 */
[----:B---3--:R-:W-:Y:S02]  /*4430*/  ULEA UR4, UR4, UR5, 0x18 ;  /* 0x0000000504047291 */ /* 0x008fe4000f8ec0ff */
[----:B------:R-:W-:-:S07]  /*4440*/  ULEA UR5, UR24, UR9, 0x3 ;  /* 0x0000000918057291 */ /* 0x000fce000f8e18ff */
[----:B------:R3:W-:Y:S02]  /*4450*/  @P0 STS.U8 [UR4+0x1c], R0 ;  /* 0x00001c00ff000988 */ /* 0x0007e40008000004 */
[----:B------:R-:W2:Y:S02]  /*4460*/  SYNCS.PHASECHK.TRANS64.TRYWAIT P0, [UR5], R2 ;  /* 0x00000002ff0075a7 */ /* 0x000ea40008001105 */
[----:B--23--:R-:W-:Y:S05]  /*4470*/  @!P0 BRA `(.L_x_80) ;  /* 0x000000a800e08947 */ /* 0x00cfea0003800000 */
.L_x_237:
[----:B------:R-:W-:-:S04]  /*4480*/  UIADD3 UR6, UPT, UPT, UR24, 0x1, URZ ;  /* 0x0000000118067890 */ /* 0x000fc8000fffe0ff */
[----:B------:R-:W-:-:S04]  /*4490*/  UISETP.NE.AND UP0, UPT, UR6, 0x2, UPT ;  /* 0x000000020600788c */ /* 0x000fc8000bf05270 */
[----:B------:R-:W-:Y:S02]  /*44a0*/  USEL UR5, URZ, 0x1, UP0 ;  /* 0x00000001ff057887 */ /* 0x000fe40008000000 */
[----:B------:R-:W-:-:S04]  /*44b0*/  USEL UR6, UR6, URZ, UP0 ;  /* 0x000000ff06067287 */ /* 0x000fc80008000000 */
[----:B------:R-:W-:Y:S01]  /*44c0*/  ULEA UR6, UR6, UR9, 0x3 ;  /* 0x0000000906067291 */ /* 0x000fe2000f8e18ff */
[----:B--2---:R-:W-:-:S04]  /*44d0*/  LOP3.LUT R2, R11, UR5, RZ, 0x3c, !PT ;  /* 0x000000050b027c12 */ /* 0x004fc8000f8e3cff */
[----:B------:R-:W-:-:S04]  /*44e0*/  SHF.L.U32 R2, R2, 0x1f, RZ ;  /* 0x0000001f02027819 */ /* 0x000fc800000006ff */
[----:B------:R-:W2:Y:S02]  /*44f0*/  SYNCS.PHASECHK.TRANS64.TRYWAIT P0, [UR6], R2 ;  /* 0x00000002ff0075a7 */ /* 0x000ea40008001106 */
[----:B--2---:R-:W-:Y:S05]  /*4500*/  @!P0 BRA `(.L_x_81) ;  /* 0x000000a800d48947 */ /* 0x004fea0003800000 */
.L_x_239:
[----:B------:R-:W-:Y:S01]  /*4510*/  NOP ;  /* 0x0000000000007918 */ /* 0x000fe20000000000 */
[----:B--2---:R-:W2:Y:S01]  /*4520*/  LDS R0, [UR4+0x14] ;  /* 0x00001404ff007984 */ /* 0x004ea20008000800 */
[----:B------:R-:W-:Y:S01]  /*4530*/  ULOP3.LUT UR6, UR25, 0xffff, URZ, 0xc0, !UPT ;  /* 0x0000ffff19067892 */ /* 0x000fe2000f8ec0ff */
[----:B------:R-:W-:Y:S01]  /*4540*/  UMOV UR8, 0xffff ;  /* 0x0000ffff00087882 */ /* 0x000fe20000000000 */
[----:B------:R-:W-:Y:S02]  /*4550*/  UMOV UR5, 0x1 ;  /* 0x0000000100057882 */ /* 0x000fe40000000000 */
[----:B------:R-:W-:-:S04]  /*4560*/  USHF.R.U32.HI UR6, URZ, 0x5, UR6 ;  /* 0x00000005ff067899 */ /* 0x000fc80008011606 */
[----:B------:R-:W-:Y:S02]  /*4570*/  USHF.L.U32 UR8, UR8, UR6, URZ ;  /* 0x0000000608087299 */ /* 0x000fe400080006ff */
[----:B------:R-:W-:-:S04]  /*4580*/  USHF.L.U32 UR5, UR5, UR6, URZ ;  /* 0x0000000605057299 */ /* 0x000fc800080006ff */
[----:B--2---:R-:W-:-:S04]  /*4590*/  LOP3.LUT R0, R0, UR8, RZ, 0xc0, !PT ;  /* 0x0000000800007c12 */ /* 0x004fc8000f8ec0ff */
[----:B------:R-:W-:-:S13]  /*45a0*/  ISETP.NE.AND P0, PT, R0, UR8, PT ;  /* 0x0000000800007c0c */ /* 0x000fda000bf05270 */
[----:B------:R-:W-:Y:S05]  /*45b0*/  @P0 BRA `(.L_x_82) ;  /* 0x0000000000580947 */ /* 0x000fea0003800000 */
[----:B------:R-:W2:Y:S02]  /*45c0*/  LDS R0, [UR4+0x18] ;  /* 0x00001804ff007984 */ /* 0x000ea40008000800 */
[----:B--2---:R-:W-:-:S04]  /*45d0*/  LOP3.LUT R0, R0, UR5, RZ, 0xc0, !PT ;  /* 0x0000000500007c12 */ /* 0x004fc8000f8ec0ff */
[----:B------:R-:W-:-:S13]  /*45e0*/  ISETP.NE.AND P0, PT, R0, UR5, PT ;  /* 0x0000000500007c0c */ /* 0x000fda000bf05270 */
[----:B------:R-:W-:Y:S05]  /*45f0*/  @P0 BRA `(.L_x_83) ;  /* 0x00000000003c0947 */ /* 0x000fea0003800000 */
[----:B------:R-:W2:Y:S01]  /*4600*/  S2R R2, SR_LANEID ;  /* 0x0000000000027919 */ /* 0x000ea20000000000 */
[----:B------:R-:W-:Y:S01]  /*4610*/  ULOP3.LUT UR8, URZ, UR8, URZ, 0x33, !UPT ;  /* 0x00000008ff087292 */ /* 0x000fe2000f8e33ff */
[----:B------:R-:W-:Y:S02]  /*4620*/  VOTEU.ANY UR7, UPT, PT ;  /* 0x0000000000077886 */ /* 0x000fe400038e0100 */
[----:B------:R-:W-:-:S03]  /*4630*/  UFLO.U32 UR7, UR7 ;  /* 0x00000007000772bd */ /* 0x000fc600080e0000 */
[----:B------:R-:W-:-:S04]  /*4640*/  IMAD.U32 R0, RZ, RZ, UR8 ;  /* 0x00000008ff007e24 */ /* 0x000fc8000f8e00ff */
[----:B------:R3:W1:Y:S02]  /*4650*/  REDUX UR6, R0 ;  /* 0x00000000000673c4 */ /* 0x0006640000000000 */
[----:B------:R1:W-:Y:S01]  /*4660*/  UTCATOMSWS.AND URZ, UR8 ;  /* 0x0000000800ff79e3 */ /* 0x0003e20008000000 */
[----:B--2---:R-:W-:Y:S02]  /*4670*/  ISETP.EQ.U32.AND P0, PT, R2, UR7, PT ;  /* 0x0000000702007c0c */ /* 0x004fe4000bf02070 */
[----:B---3--:R-:W-:Y:S02]  /*4680*/  LOP3.LUT R0, RZ, UR5, RZ, 0x33, !PT ;  /* 0x00000005ff007c12 */ /* 0x008fe4000f8e33ff */
[----:B-1----:R-:W-:Y:S02]  /*4690*/  MOV R2, UR6 ;  /* 0x0000000600027c02 */ /* 0x002fe40008000f00 */
[----:B------:R-:W1:Y:S07]  /*46a0*/  REDUX UR5, R0 ;  /* 0x00000000000573c4 */ /* 0x000e6e0000000000 */
[----:B------:R2:W-:Y:S01]  /*46b0*/  @P0 ATOMS.AND RZ, [UR4+0x14], R2 ;  /* 0x00001402ffff098c */ /* 0x0005e2000a800004 */
[----:B-1----:R-:W-:-:S05]  /*46c0*/  IMAD.U32 R0, RZ, RZ, UR5 ;  /* 0x00000005ff007e24 */ /* 0x002fca000f8e00ff */
[----:B------:R2:W-:Y:S01]  /*46d0*/  @P0 ATOMS.AND RZ, [UR4+0x18], R0 ;  /* 0x00001800ffff098c */ /* 0x0005e2000a800004 */
[----:B------:R-:W-:Y:S05]  /*46e0*/  BRA `(.L_x_84) ;  /* 0x0000000000147947 */ /* 0x000fea0003800000 */
.L_x_83:
[----:B------:R-:W-:Y:S02]  /*46f0*/  MOV R2, 0x4710 ;  /* 0x0000471000027802 */ /* 0x000fe40000000f00 */
[----:B-1--45:R-:W-:Y:S05]  /*4700*/  CALL.REL.NOINC `($__internal_0_$__cuda_sm10x_tcgen05_guardrail_trap_col_being_dealloced_not_returned_by_alloc) ;  /* 0x000000b0006c7944 */ /* 0x032fea0003c00000 */
[----:B------:R-:W-:Y:S05]  /*4710*/  BRA `(.L_x_84) ;  /* 0x0000000000087947 */ /* 0x000fea0003800000 */
.L_x_82:
[----:B------:R-:W-:Y:S02]  /*4720*/  MOV R2, 0x4740 ;  /* 0x0000474000027802 */ /* 0x000fe40000000f00 */
[----:B-1--45:R-:W-:Y:S05]  /*4730*/  CALL.REL.NOINC `($__internal_2_$__cuda_sm10x_tcgen05_guardrail_trap_unallocated_columns_being_dealloced) ;  /* 0x000000b000787944 */ /* 0x032fea0003c00000 */
.L_x_84:
[----:B------:R-:W-:Y:S01]  /*4740*/  NOP ;  /* 0x0000000000007918 */ /* 0x000fe20000000000 */
[----:B------:R-:W-:Y:S05]  /*4750*/  EXIT ;  /* 0x000000000000794d */ /* 0x000fea0003800000 */
.L_x_68:
[----:B------:R-:W-:-:S09]  /*4760*/  UISETP.NE.OR UP5, UPT, UR8, 0x3, !UP5 ;  /* 0x000000030800788c */ /* 0x000fd2000efa5670 */
[----:B------:R-:W-:Y:S05]  /*4770*/  BRA.U UP5, `(.L_x_85) ;  /* 0x0000001905387547 */ /* 0x000fea000b800000 */
[----:B------:R-:W3:Y:S01]  /*4780*/  LDC R0, c[0x0][0xf30] ;  /* 0x0003cc00ff007b82 */ /* 0x000ee20000000800 */
[----:B------:R-:W-:Y:S01]  /*4790*/  UMOV UR5, 0x400 ;  /* 0x0000040000057882 */ /* 0x000fe20000000000 */
[----:B------:R-:W-:Y:S01]  /*47a0*/  CS2R R30, SRZ ;  /* 0x00000000001e7805 */ /* 0x000fe2000001ff00 */
[----:B------:R-:W-:Y:S01]  /*47b0*/  ULEA UR5, UR37, UR5, 0x18 ;  /* 0x0000000525057291 */ /* 0x000fe2000f8ec0ff */
[----:B------:R-:W-:Y:S01]  /*47c0*/  IMAD.MOV.U32 R27, RZ, RZ, 0x1000 ;  /* 0x00001000ff1b7424 */ /* 0x000fe200078e00ff */
[----:B------:R-:W-:Y:S02]  /*47d0*/  UPLOP3.LUT UP0, UPT, UPT, UPT, UPT, 0x40, 0x4 ;  /* 0x000000000004789c */ /* 0x000fe40003f0e870 */
[----:B------:R-:W-:Y:S01]  /*47e0*/  UIADD3 UR57, UPT, UPT, UR5, 0xc0, URZ ;  /* 0x000000c005397890 */ /* 0x000fe2000fffe0ff */
[----:B------:R-:W4:Y:S01]  /*47f0*/  LDC R26, c[0x0][0x370] ;  /* 0x0000dc00ff1a7b82 */ /* 0x000f220000000800 */
[----:B------:R-:W-:Y:S02]  /*4800*/  UIADD3 UR49, UPT, UPT, UR5, 0xc8, URZ ;  /* 0x000000c805317890 */ /* 0x000fe4000fffe0ff */
[----:B------:R-:W-:-:S02]  /*4810*/  UIADD3 UR41, UPT, UPT, UR5, 0xd0, URZ ;  /* 0x000000d005297890 */ /* 0x000fc4000fffe0ff */
[----:B------:R-:W-:-:S03]  /*4820*/  UIADD3 UR25, UPT, UPT, UR5, 0xd8, URZ ;  /* 0x000000d805197890 */ /* 0x000fc6000fffe0ff */
[----:B------:R-:W1:Y:S08]  /*4830*/  LDC R3, c[0x0][0xf0c] ;  /* 0x0003c300ff037b82 */ /* 0x000e700000000800 */
[----:B------:R-:W1:Y:S01]  /*4840*/  LDC R24, c[0x0][0xf20] ;  /* 0x0003c800ff187b82 */ /* 0x000e620000000800 */
[----:B---3--:R-:W-:-:S07]  /*4850*/  ISETP.NE.AND P1, PT, R0, 0x1, PT ;  /* 0x000000010000780c */ /* 0x008fce0003f25270 */
[----:B------:R-:W3:Y:S08]  /*4860*/  LDC.64 R32, c[0x0][0x348] ;  /* 0x0000d200ff207b82 */ /* 0x000ef00000000a00 */
[----:B------:R-:W1:Y:S08]  /*4870*/  LDC.64 R14, c[0x0][0xc88] ;  /* 0x00032200ff0e7b82 */ /* 0x000e700000000a00 */
[----:B------:R-:W1:Y:S08]  /*4880*/  LDC.64 R18, c[0x0][0xf10] ;  /* 0x0003c400ff127b82 */ /* 0x000e700000000a00 */
[----:B------:R-:W1:Y:S08]  /*4890*/  LDC.64 R6, c[0x0][0xf18] ;  /* 0x0003c600ff067b82 */ /* 0x000e700000000a00 */
[----:B------:R-:W1:Y:S08]  /*48a0*/  LDC.64 R4, c[0x0][0xf28] ;  /* 0x0003ca00ff047b82 */ /* 0x000e700000000a00 */
[----:B------:R-:W1:Y:S08]  /*48b0*/  LDC.64 R16, c[0x0][0xc90] ;  /* 0x00032400ff107b82 */ /* 0x000e700000000a00 */
[----:B---34-:R-:W1:Y:S02]  /*48c0*/  LDC R25, c[0x0][0x374] ;  /* 0x0000dd00ff197b82 */ /* 0x018e640000000800 */
.L_x_100:
[C---:B------:R-:W-:Y:S02]  /*48d0*/  LEA R0, R31.reuse, UR5, 0x3 ;  /* 0x000000051f007c11 */ /* 0x040fe4000f8e18ff */
[----:B------:R-:W-:Y:S02]  /*48e0*/  SHF.L.U32 R2, R30, 0x1f, RZ ;  /* 0x0000001f1e027819 */ /* 0x000fe400000006ff */
[----:B------:R-:W-:Y:S02]  /*48f0*/  LEA R20, R31, UR5, 0x4 ;  /* 0x000000051f147c11 */ /* 0x000fe4000f8e20ff */
[----:B---3--:R-:W3:Y:S02]  /*4900*/  SYNCS.PHASECHK.TRANS64.TRYWAIT P0, [R0+URZ+0x110], R2 ;  /* 0x00011002000075a7 */ /* 0x008ee400080011ff */
[----:B---3--:R-:W-:Y:S05]  /*4910*/  @!P0 BRA `(.L_x_86) ;  /* 0x000000a400e88947 */ /* 0x008fea0003800000 */
.L_x_240:
[----:B--2---:R-:W-:Y:S01]  /*4920*/  ISETP.GE.AND P0, PT, R43, 0x1, PT ;  /* 0x000000012b00780c */ /* 0x004fe20003f06270 */
[----:B------:R-:W2:Y:S01]  /*4930*/  LDS.128 R20, [R20+0x180] ;  /* 0x0001800014147984 */ /* 0x000ea20000000c00 */
[----:B-1----:R-:W-:Y:S01]  /*4940*/  ISETP.NE.U32.AND P5, PT, R16, RZ, PT ;  /* 0x000000ff1000720c */ /* 0x002fe20003fa5070 */
[----:B---3--:R-:W-:Y:S01]  /*4950*/  VIADD R0, R0, 0x120 ;  /* 0x0000012000007836 */ /* 0x008fe20000000000 */
[----:B------:R-:W-:Y:S01]  /*4960*/  ISETP.NE.U32.AND P4, PT, R16, RZ, PT ;  /* 0x000000ff1000720c */ /* 0x000fe20003f85070 */
[----:B------:R-:W-:Y:S01]  /*4970*/  IMAD.MOV.U32 R28, RZ, RZ, 0x1 ;  /* 0x00000001ff1c7424 */ /* 0x000fe200078e00ff */
[C---:B------:R-:W-:Y:S01]  /*4980*/  ISETP.NE.AND.EX P5, PT, R17.reuse, RZ, PT, P5 ;  /* 0x000000ff1100720c */ /* 0x040fe20003fa5350 */
[----:B------:R-:W-:Y:S01]  /*4990*/  USHF.L.U32 UR58, UR11, 0x7, URZ ;  /* 0x000000070b3a7899 */ /* 0x000fe200080006ff */
[----:B------:R-:W-:Y:S01]  /*49a0*/  PRMT R0, RZ, 0x654, R0 ;  /* 0x00000654ff007816 */ /* 0x000fe20000000000 */
[----:B------:R-:W-:Y:S01]  /*49b0*/  @!PT LDS RZ, [RZ] ;  /* 0x00000000fffff984 */ /* 0x000fe20000000800 */
[----:B------:R-:W-:Y:S01]  /*49c0*/  @!PT LDS RZ, [RZ] ;  /* 0x00000000fffff984 */ /* 0x000fe20000000800 */
[----:B------:R-:W-:Y:S01]  /*49d0*/  @!PT LDS RZ, [RZ] ;  /* 0x00000000fffff984 */ /* 0x000fe20000000800 */
[----:B------:R-:W-:Y:S01]  /*49e0*/  @!PT LDS RZ, [RZ] ;  /* 0x00000000fffff984 */ /* 0x000fe20000000800 */
[----:B------:R1:W-:Y:S06]  /*49f0*/  MEMBAR.ALL.CTA ;  /* 0x0000000000007992 */ /* 0x0003ec0000008000 */
[----:B-1----:R-:W1:Y:S01]  /*4a00*/  FENCE.VIEW.ASYNC.S ;  /* 0x00000000000073c6 */ /* 0x002e620000000000 */
[----:B------:R-:W-:Y:S01]  /*4a10*/  ISETP.NE.AND.EX P4, PT, R17, RZ, PT, P4 ;  /* 0x000000ff1100720c */ /* 0x000fe20003f85340 */
[----:B------:R-:W-:Y:S01]  /*4a20*/  USHF.L.U32 UR59, UR27, 0x7, URZ ;  /* 0x000000071b3b7899 */ /* 0x000fe200080006ff */
[----:B------:R-:W-:Y:S01]  /*4a30*/  SHF.L.U32 R28, R28, 0x1f, RZ ;  /* 0x0000001f1c1c7819 */ /* 0x000fe200000006ff */
[----:B-1----:R1:W-:Y:S01]  /*4a40*/  SYNCS.ARRIVE.TRANS64.RED.A1T0 RZ, [R0+URZ], RZ ;  /* 0x000000ff00ff79a7 */ /* 0x0023e200081004ff */
[----:B--2---:R-:W-:Y:S11]  /*4a50*/  LOP3.LUT P3, RZ, R22, 0x1, RZ, 0xc0, !PT ;  /* 0x0000000116ff7812 */ /* 0x004ff6000786c0ff */
[----:B------:R-:W-:Y:S02]  /*4a60*/  @!UPT UIADD3 URZ, UPT, UPT, URZ, URZ, URZ ;  /* 0x000000fffffff290 */ /* 0x000fe4000fffe0ff */
[----:B------:R-:W-:Y:S02]  /*4a70*/  @P3 MOV R11, R20 ;  /* 0x00000014000b3202 */ /* 0x000fe40000000f00 */
[----:B------:R-:W-:Y:S01]  /*4a80*/  @P3 LOP3.LUT R10, R21, 0xffff, RZ, 0xc0, !PT ;  /* 0x0000ffff150a3812 */ /* 0x000fe200078ec0ff */
[----:B-1----:R-:W-:Y:S06]  /*4a90*/  @!P0 BRA `(.L_x_87) ;  /* 0x0000000000a48947 */ /* 0x002fec0003800000 */
[-C--:B------:R-:W-:Y:S01]  /*4aa0*/  IMAD.HI.U32 R0, R25, R7.reuse, RZ ;  /* 0x0000000719007227 */ /* 0x080fe200078e00ff */
[----:B------:R-:W-:Y:S02]  /*4ab0*/  ISETP.NE.AND P0, PT, R6, 0x1, PT ;  /* 0x000000010600780c */ /* 0x000fe40003f05270 */
[----:B------:R-:W-:Y:S01]  /*4ac0*/  ISETP.NE.AND P2, PT, R43, 0x1, PT ;  /* 0x000000012b00780c */ /* 0x000fe20003f45270 */
[----:B------:R-:W-:Y:S01]  /*4ad0*/  IMAD.HI.U32 R9, R26, R18, RZ ;  /* 0x000000121a097227 */ /* 0x000fe200078e00ff */
[----:B------:R-:W-:Y:S02]  /*4ae0*/  SHF.R.U32.HI R0, RZ, R24, R0 ;  /* 0x00000018ff007219 */ /* 0x000fe40000011600 */
[----:B------:R-:W-:Y:S01]  /*4af0*/  ISETP.NE.AND P6, PT, R3, 0x1, PT ;  /* 0x000000010300780c */ /* 0x000fe20003fc5270 */
[----:B------:R-:W-:Y:S01]  /*4b00*/  IMAD.HI.U32 R13, R10, R7, RZ ;  /* 0x000000070a0d7227 */ /* 0x000fe200078e00ff */
[----:B------:R-:W-:Y:S02]  /*4b10*/  SHF.R.U32.HI R9, RZ, R19, R9 ;  /* 0x00000013ff097219 */ /* 0x000fe40000011609 */
[----:B------:R-:W-:Y:S01]  /*4b20*/  SEL R0, R25, R0, !P0 ;  /* 0x0000000019007207 */ /* 0x000fe20004000000 */
[----:B------:R-:W-:Y:S01]  /*4b30*/  IMAD.HI.U32 R12, R11, R18, RZ ;  /* 0x000000120b0c7227 */ /* 0x000fe200078e00ff */
[----:B------:R-:W-:Y:S03]  /*4b40*/  SEL R9, R26, R9, !P6 ;  /* 0x000000091a097207 */ /* 0x000fe60007000000 */
[-C--:B------:R-:W-:Y:S01]  /*4b50*/  IMAD.HI.U32 R8, R0, R4.reuse, RZ ;  /* 0x0000000400087227 */ /* 0x080fe200078e00ff */
[----:B------:R-:W-:Y:S03]  /*4b60*/  SHF.R.U32.HI R12, RZ, R19, R12 ;  /* 0x00000013ff0c7219 */ /* 0x000fe6000001160c */
[----:B------:R-:W-:Y:S01]  /*4b70*/  IMAD.HI.U32 R2, R9, R4, RZ ;  /* 0x0000000409027227 */ /* 0x000fe200078e00ff */
[-C--:B------:R-:W-:Y:S02]  /*4b80*/  @P2 SHF.R.U32.HI R0, RZ, R5.reuse, R8 ;  /* 0x00000005ff002219 */ /* 0x080fe40000011608 */
[----:B------:R-:W-:Y:S02]  /*4b90*/  SHF.R.U32.HI R8, RZ, R24, R13 ;  /* 0x00000018ff087219 */ /* 0x000fe4000001160d */
[----:B------:R-:W-:Y:S01]  /*4ba0*/  @P2 SHF.R.U32.HI R9, RZ, R5, R2 ;  /* 0x00000005ff092219 */ /* 0x000fe20000011602 */
[----:B------:R-:W-:Y:S01]  /*4bb0*/  IMAD R0, R43, R0, RZ ;  /* 0x000000002b007224 */ /* 0x000fe200078e02ff */
[----:B------:R-:W-:Y:S02]  /*4bc0*/  SEL R8, R10, R8, !P0 ;  /* 0x000000080a087207 */ /* 0x000fe40004000000 */
[----:B------:R-:W-:Y:S01]  /*4bd0*/  SEL R2, R11, R12, !P6 ;  /* 0x0000000c0b027207 */ /* 0x000fe20007000000 */
[C---:B------:R-:W-:Y:S01]  /*4be0*/  IMAD R12, R43.reuse, R9, RZ ;  /* 0x000000092b0c7224 */ /* 0x040fe200078e02ff */
[C---:B------:R-:W-:Y:S01]  /*4bf0*/  ISETP.GE.AND P0, PT, R8.reuse, R0, PT ;  /* 0x000000000800720c */ /* 0x040fe20003f06270 */
[----:B------:R-:W-:Y:S03]  /*4c00*/  IMAD.HI.U32 R0, R8, R4, RZ ;  /* 0x0000000408007227 */ /* 0x000fe600078e00ff */
[----:B------:R-:W-:Y:S02]  /*4c10*/  ISETP.GE.OR P0, PT, R2, R12, P0 ;  /* 0x0000000c0200720c */ /* 0x000fe40000706670 */
[-C--:B------:R-:W-:Y:S04]  /*4c20*/  SHF.R.U32.HI R0, RZ, R5.reuse, R0 ;  /* 0x00000005ff007219 */ /* 0x080fe80000011600 */
[----:B------:R-:W-:Y:S05]  /*4c30*/  SEL R13, R8, R0, !P2 ;  /* 0x00000000080d7207 */ /* 0x000fea0005000000 */
[----:B------:R-:W-:Y:S02]  /*4c40*/  IMAD.MOV R12, RZ, RZ, -R13 ;  /* 0x000000ffff0c7224 */ /* 0x000fe400078e0a0d */
[C---:B------:R-:W-:Y:S04]  /*4c50*/  @!P0 IMAD.HI.U32 R0, R2.reuse, R4, RZ ;  /* 0x0000000402008227 */ /* 0x040fe800078e00ff */
[----:B------:R-:W-:Y:S01]  /*4c60*/  IMAD R12, R43, R12, R8 ;  /* 0x0000000c2b0c7224 */ /* 0x000fe200078e0208 */
[----:B------:R-:W-:Y:S04]  /*4c70*/  @!P0 SHF.R.U32.HI R0, RZ, R5, R0 ;  /* 0x00000005ff008219 */ /* 0x000fe80000011600 */
[----:B------:R-:W-:Y:S04]  /*4c80*/  @!P0 SEL R0, R2, R0, !P2 ;  /* 0x0000000002008207 */ /* 0x000fe80005000000 */
[----:B------:R-:W-:Y:S01]  /*4c90*/  @!P0 IADD3 R13, PT, PT, R13, -R0, RZ ;  /* 0x800000000d0d8210 */ /* 0x000fe20007ffe0ff */
[----:B------:R-:W-:Y:S01]  /*4ca0*/  @!P0 IMAD R0, R9, R12, R0 ;  /* 0x0000000c09008224 */ /* 0x000fe200078e0200 */
[----:B------:R-:W-:Y:S01]  /*4cb0*/  IADD3 R9, PT, PT, -R8, RZ, RZ ;  /* 0x000000ff08097210 */ /* 0x000fe20007ffe1ff */
[--C-:B------:R-:W-:Y:S02]  /*4cc0*/  IMAD.MOV R12, RZ, RZ, -R2.reuse ;  /* 0x000000ffff0c7224 */ /* 0x100fe400078e0a02 */
[----:B------:R-:W-:Y:S02]  /*4cd0*/  @!P0 IMAD R8, R13, R43, R2 ;  /* 0x0000002b0d088224 */ /* 0x000fe400078e0202 */
[----:B------:R-:W-:Y:S02]  /*4ce0*/  @!P0 IMAD.MOV.U32 R2, RZ, RZ, R0 ;  /* 0x000000ffff028224 */ /* 0x000fe400078e0000 */
[----:B------:R-:W-:Y:S02]  /*4cf0*/  IMAD R11, R3, R12, R11 ;  /* 0x0000000c030b7224 */ /* 0x000fe400078e020b */
[----:B------:R-:W-:Y:S02]  /*4d00*/  IMAD R10, R6, R9, R10 ;  /* 0x00000009060a7224 */ /* 0x000fe400078e020a */
[----:B------:R-:W-:Y:S02]  /*4d10*/  IMAD R11, R2, R3, R11 ;  /* 0x00000003020b7224 */ /* 0x000fe400078e020b */
[----:B------:R-:W-:Y:S02]  /*4d20*/  IMAD R10, R8, R6, R10 ;  /* 0x00000006080a7224 */ /* 0x000fe400078e020a */
.L_x_87:
[----:B------:R-:W-:Y:S05]  /*4d30*/  BRA.U UP0, `(.L_x_88) ;  /* 0x0000000100107547 */ /* 0x000fea000b800000 */
[----:B------:R-:W-:Y:S04]  /*4d40*/  MOV R2, UR4 ;  /* 0x0000000400027c02 */ /* 0x000fe80008000f00 */
[----:B------:R-:W-:Y:S04]  /*4d50*/  SHF.L.U32 R2, R2, 0x1f, RZ ;  /* 0x0000001f02027819 */ /* 0x000fe800000006ff */
[----:B------:R-:W1:Y:S02]  /*4d60*/  SYNCS.PHASECHK.TRANS64.TRYWAIT P0, [UR5+0x108], R2 ;  /* 0x00010802ff0075a7 */ /* 0x000e640008001105 */
[----:B-1----:R-:W-:Y:S05]  /*4d70*/  @!P0 BRA `(.L_x_89) ;  /* 0x000000a000e48947 */ /* 0x002fea0003800000 */
.L_x_88:
[----:B------:R-:W-:Y:S05]  /*4d80*/  @!P5 BRA `(.L_x_90) ;  /* 0x00000000002cd947 */ /* 0x000fea0003800000 */
[----:B------:R-:W-:Y:S01]  /*4d90*/  ISETP.NE.U32.AND P0, PT, R14, RZ, PT ;  /* 0x000000ff0e00720c */ /* 0x000fe20003f05070 */
[----:B------:R-:W-:Y:S03]  /*4da0*/  IMAD.MOV.U32 R86, RZ, RZ, 0x1 ;  /* 0x00000001ff567424 */ /* 0x000fe600078e00ff */
[----:B------:R-:W-:Y:S11]  /*4db0*/  ISETP.NE.AND.EX P0, PT, R15, RZ, PT, P0 ;  /* 0x000000ff0f00720c */ /* 0x000ff60003f05300 */
[----:B------:R-:W-:Y:S02]  /*4dc0*/  @!UPT UIADD3 URZ, UPT, UPT, URZ, URZ, URZ ;  /* 0x000000fffffff290 */ /* 0x000fe4000fffe0ff */
[----:B------:R-:W2:Y:S01]  /*4dd0*/  @P0 LDC.64 R8, c[0x0][0xc88] ;  /* 0x00032200ff080b82 */ /* 0x000ea20000000a00 */
[----:B-1----:R-:W-:Y:S04]  /*4de0*/  @P0 IMAD R0, R16, UR44, RZ ;  /* 0x0000002c10000c24 */ /* 0x002fe8000f8e02ff */
[----:B--2---:R-:W-:Y:S04]  /*4df0*/  @P0 IMAD.WIDE R8, R0, 0x4, R8 ;  /* 0x0000000400080825 */ /* 0x004fe800078e0208 */
[----:B------:R-:W-:Y:S01]  /*4e00*/  HFMA2 R0, -RZ, RZ, 0, 5.9604644775390625e-08 ;  /* 0x00000001ff007431 */ /* 0x000fe200000001ff */
[----:B-----5:R2:W5:Y:S04]  /*4e10*/  @P0 LDG.E R53, desc[UR46][R8.64] ;  /* 0x0000002e08350981 */ /* 0x020568000c1e1900 */
[----:B------:R-:W-:Y:S01]  /*4e20*/  @!P0 PRMT R86, R0, 0x7610, R86 ;  /* 0x0000761000568816 */ /* 0x000fe20000000056 */
[----:B--2---:R-:W3:Y:S06]  /*4e30*/  @!P0 LDC R53, c[0x0][0xc80] ;  /* 0x00032000ff358b82 */ /* 0x004eec0000000800 */
.L_x_90:
[----:B---3-5:R-:W-:Y:S01]  /*4e40*/  @!P4 FSETP.EQ.AND P0, PT, R53, RZ, PT ;  /* 0x000000ff3500c20b */ /* 0x028fe20003f02000 */
[----:B------:R-:W-:Y:S01]  /*4e50*/  @!UPT UIADD3 URZ, UPT, UPT, URZ, URZ, URZ ;  /* 0x000000fffffff290 */ /* 0x000fe2000fffe0ff */
[----:B------:R-:W-:Y:S11]  /*4e60*/  @!P4 BRA `(.L_x_91) ;  /* 0x000000000018c947 */ /* 0x000ff60003800000 */
[----:B------:R-:W-:Y:S02]  /*4e70*/  LOP3.LUT P2, RZ, R86, 0xff, RZ, 0xc0, !PT ;  /* 0x000000ff56ff7812 */ /* 0x000fe4000784c0ff */
[----:B------:R-:W-:Y:S04]  /*4e80*/  ISETP.NE.U32.AND P0, PT, R14, RZ, PT ;  /* 0x000000ff0e00720c */ /* 0x000fe80003f05070 */
[----:B------:R-:W-:Y:S04]  /*4e90*/  ISETP.NE.AND.EX P0, PT, R15, RZ, PT, P0 ;  /* 0x000000ff0f00720c */ /* 0x000fe80003f05300 */
[----:B------:R-:W-:Y:S03]  /*4ea0*/  PLOP3.LUT P0, PT, P0, PT, PT, 0x8, 0x80 ;  /* 0x000000000080781c */ /* 0x000fe6000070e170 */
[----:B------:R-:W-:Y:S11]  /*4eb0*/  @P2 FSETP.EQ.AND P0, PT, R53, RZ, PT ;  /* 0x000000ff3500220b */ /* 0x000ff60003f02000 */
[----:B------:R-:W-:Y:S02]  /*4ec0*/  @!UPT UIADD3 URZ, UPT, UPT, URZ, URZ, URZ ;  /* 0x000000fffffff290 */ /* 0x000fe4000fffe0ff */
.L_x_91:
[----:B------:R-:W2:Y:S01]  /*4ed0*/  SYNCS.PHASECHK.TRANS64.TRYWAIT P2, [UR5+0xe0], R28 ;  /* 0x0000e01cff0075a7 */ /* 0x000ea20008041105 */
[----:B------:R-:W-:Y:S04]  /*4ee0*/  ELECT P4, URZ, PT ;  /* 0x0000000000ff782f */ /* 0x000fe80003880000 */
[----:B------:R-:W-:Y:S11]  /*4ef0*/  PLOP3.LUT P4, PT, P0, P4, PT, 0xf2, 0x2f ;  /* 0x00000000002f781c */ /* 0x000ff60000789e72 */
[----:B------:R-:W-:Y:S02]  /*4f00*/  @!UPT UIADD3 URZ, UPT, UPT, URZ, URZ, URZ ;  /* 0x000000fffffff290 */ /* 0x000fe4000fffe0ff */
[----:B------:R-:W-:Y:S05]  /*4f10*/  @!P4 IADD3 R8, P0, PT, R32, 0x980, RZ ;  /* 0x000009802008c810 */ /* 0x000fea0007f1e0ff */
[----:B-1----:R-:W-:Y:S01]  /*4f20*/  @!P4 IMAD.X R2, RZ, RZ, R33, P0 ;  /* 0x000000ffff02c224 */ /* 0x002fe200000e0621 */
[----:B--2---:R-:W-:Y:S07]  /*4f30*/  @!P2 BRA `(.L_x_92) ;  /* 0x000000a0008ca947 */ /* 0x004fee0003800000 */
.L_x_243:
[----:B------:R-:W-:Y:S01]  /*4f40*/  @!P4 R2UR UR7, R8 ;  /* 0x000000000807c2ca */ /* 0x000fe200000e0000 */
[----:B------:R-:W-:Y:S01]  /*4f50*/  VOTEU.ALL UP0, P4 ;  /* 0x0000000000ff7886 */ /* 0x000fe20002000000 */
[----:B------:R-:W-:Y:S01]  /*4f60*/  @!P4 R2UR UR6, R2 ;  /* 0x000000000206c2ca */ /* 0x000fe200000e0000 */
[----:B------:R-:W-:Y:S01]  /*4f70*/  VOTEU.ALL UP1, P4 ;  /* 0x0000000000ff7886 */ /* 0x000fe20002020000 */
[----:B------:R-:W-:Y:S01]  /*4f80*/  UMOV UR60, UR44 ;  /* 0x0000002c003c7c82 */ /* 0x000fe20008000000 */
[----:B-1----:R-:W-:Y:S01]  /*4f90*/  @!P4 IMAD.MOV.U32 R0, RZ, RZ, 0x1000 ;  /* 0x00001000ff00c424 */ /* 0x002fe200078e00ff */
[----:B------:R-:W-:Y:S02]  /*4fa0*/  @!UP0 UIADD3 UR56, UPT, UPT, UR5, 0x200, URZ ;  /* 0x0000020005388890 */ /* 0x000fe4000fffe0ff */
[----:B------:R-:W-:Y:S02]  /*4fb0*/  @!UP0 UIADD3 UR10, UPT, UPT, UR58, 0x40, URZ ;  /* 0x000000403a0a8890 */ /* 0x000fe4000fffe0ff */
[----:B------:R-:W-:Y:S01]  /*4fc0*/  @!UP0 UIADD3 UR8, UPT, UPT, UR5, 0xa00, URZ ;  /* 0x00000a0005088890 */ /* 0x000fe2000fffe0ff */
[----:B------:R-:W-:Y:S02]  /*4fd0*/  VOTEU.ALL UP0, P4 ;  /* 0x0000000000ff7886 */ /* 0x000fe40002000000 */
[----:B------:R-:W-:Y:S01]  /*4fe0*/  IMAD.U32 R8, RZ, RZ, UR7 ;  /* 0x00000007ff087e24 */ /* 0x000fe2000f8e00ff */
[----:B------:R-:W-:Y:S01]  /*4ff0*/  UMOV UR7, 0x10000000 ;  /* 0x1000000000077882 */ /* 0x000fe20000000000 */
[----:B------:R-:W-:Y:S01]  /*5000*/  IMAD.U32 R9, RZ, RZ, UR6 ;  /* 0x00000006ff097e24 */ /* 0x000fe2000f8e00ff */
[----:B------:R-:W-:Y:S01]  /*5010*/  UMOV UR6, 0x0 ;  /* 0x0000000000067882 */ /* 0x000fe20000000000 */
[----:B------:R-:W-:Y:S01]  /*5020*/  UMOV UR9, UR57 ;  /* 0x0000003900097c82 */ /* 0x000fe20008000000 */
[----:B------:R-:W-:Y:S01]  /*5030*/  @!P4 R2UR UR16, R8 ;  /* 0x000000000810c2ca */ /* 0x000fe200000e0000 */
[----:B------:R-:W-:Y:S01]  /*5040*/  UMOV UR11, UR59 ;  /* 0x0000003b000b7c82 */ /* 0x000fe20008000000 */
[----:B------:R-:W-:Y:S01]  /*5050*/  @!P4 R2UR UR17, R9 ;  /* 0x000000000911c2ca */ /* 0x000fe200000e0000 */
[----:B------:R-:W-:Y:S01]  /*5060*/  UMOV UR12, UR44 ;  /* 0x0000002c000c7c82 */ /* 0x000fe20008000000 */
[----:B------:R-:W-:Y:S01]  /*5070*/  UPRMT UR14, UR37, 0x654, UR57 ;  /* 0x00000654250e7896 */ /* 0x000fe20008000039 */
[----:B------:R-:W-:Y:S05]  /*5080*/  @!P4 IADD3 R8, P0, PT, R32, 0x980, RZ ;  /* 0x000009802008c810 */ /* 0x000fea0007f1e0ff */
[----:B------:R-:W-:Y:S05]  /*5090*/  @!P4 IMAD.X R2, RZ, RZ, R33, P0 ;  /* 0x000000ffff02c224 */ /* 0x000fea00000e0621 */
[----:B------:R1:W-:Y:S01]  /*50a0*/  @!UP1 UTMALDG.3D [UR56], [UR16], desc[UR6] ;  /* 0x00000638100095b4 */ /* 0x0003e20008011000 */
[----:B------:R1:W-:Y:S01]  /*50b0*/  @!UP0 UTMALDG.3D [UR8], [UR16], desc[UR6] ;  /* 0x00000608100085b4 */ /* 0x0003e20008011000 */
[----:B------:R1:W-:Y:S01]  /*50c0*/  @!P4 SYNCS.ARRIVE.TRANS64.RED.A0TR RZ, [UR5+0xc0], R0 ;  /* 0x0000c000ffffc9a7 */ /* 0x0003e20008300405 */
[----:B------:R-:W-:Y:S01]  /*50d0*/  SYNCS.ARRIVE.TRANS64.RED.A1T0 RZ, [UR14], RZ ;  /* 0x000000ffffff79a7 */ /* 0x000fe2000810040e */
[----:B------:R-:W2:Y:S02]  /*50e0*/  SYNCS.PHASECHK.TRANS64.TRYWAIT P2, [UR5+0xe8], R28 ;  /* 0x0000e81cff0075a7 */ /* 0x000ea40008041105 */
[----:B-12---:R-:W-:Y:S05]  /*50f0*/  @!P2 BRA `(.L_x_93) ;  /* 0x000000a00034a947 */ /* 0x006fea0003800000 */
.L_x_245:
[----:B------:R-:W-:Y:S01]  /*5100*/  @!P4 R2UR UR7, R8 ;  /* 0x000000000807c2ca */ /* 0x000fe200000e0000 */
[----:B------:R-:W-:Y:S01]  /*5110*/  VOTEU.ALL UP0, P4 ;  /* 0x0000000000ff7886 */ /* 0x000fe20002000000 */
[----:B------:R-:W-:Y:S01]  /*5120*/  @!P4 R2UR UR6, R2 ;  /* 0x000000000206c2ca */ /* 0x000fe200000e0000 */
[----:B------:R-:W-:Y:S01]  /*5130*/  VOTEU.ALL UP1, P4 ;  /* 0x0000000000ff7886 */ /* 0x000fe20002020000 */
[----:B------:R-:W-:Y:S01]  /*5140*/  UMOV UR50, UR58 ;  /* 0x0000003a00327c82 */ /* 0x000fe20008000000 */
[----:B------:R-:W-:Y:S01]  /*5150*/  UMOV UR52, UR44 ;  /* 0x0000002c00347c82 */ /* 0x000fe20008000000 */
[----:B------:R-:W-:Y:S01]  /*5160*/  @!UP0 UIADD3 UR51, UPT, UPT, UR59, 0x40, URZ ;  /* 0x000000403b338890 */ /* 0x000fe2000fffe0ff */
[----:B-1----:R-:W-:Y:S01]  /*5170*/  @!P4 IMAD.MOV.U32 R0, RZ, RZ, 0x1000 ;  /* 0x00001000ff00c424 */ /* 0x002fe200078e00ff */
[----:B------:R-:W-:Y:S02]  /*5180*/  @!UP0 UIADD3 UR48, UPT, UPT, UR5, 0x1200, URZ ;  /* 0x0000120005308890 */ /* 0x000fe4000fffe0ff */
[----:B------:R-:W-:Y:S02]  /*5190*/  @!UP0 UIADD3 UR10, UPT, UPT, UR58, 0x40, URZ ;  /* 0x000000403a0a8890 */ /* 0x000fe4000fffe0ff */
[----:B------:R-:W-:Y:S01]  /*51a0*/  @!UP0 UIADD3 UR8, UPT, UPT, UR5, 0x1a00, URZ ;  /* 0x00001a0005088890 */ /* 0x000fe2000fffe0ff */
[----:B------:R-:W-:Y:S01]  /*51b0*/  IMAD.U32 R8, RZ, RZ, UR7 ;  /* 0x00000007ff087e24 */ /* 0x000fe2000f8e00ff */
[----:B------:R-:W-:Y:S01]  /*51c0*/  UMOV UR7, 0x10000000 ;  /* 0x1000000000077882 */ /* 0x000fe20000000000 */
[----:B------:R-:W-:Y:S01]  /*51d0*/  IMAD.U32 R9, RZ, RZ, UR6 ;  /* 0x00000006ff097e24 */ /* 0x000fe2000f8e00ff */
[----:B------:R-:W-:Y:S01]  /*51e0*/  UMOV UR6, 0x0 ;  /* 0x0000000000067882 */ /* 0x000fe20000000000 */
[----:B------:R-:W-:Y:S01]  /*51f0*/  VOTEU.ALL UP0, P4 ;  /* 0x0000000000ff7886 */ /* 0x000fe20002000000 */
[----:B------:R-:W-:Y:S01]  /*5200*/  @!P4 R2UR UR16, R8 ;  /* 0x000000000810c2ca */ /* 0x000fe200000e0000 */
[----:B------:R-:W-:Y:S01]  /*5210*/  UMOV UR9, UR49 ;  /* 0x0000003100097c82 */ /* 0x000fe20008000000 */
[----:B------:R-:W-:Y:S01]  /*5220*/  @!P4 R2UR UR17, R9 ;  /* 0x000000000911c2ca */ /* 0x000fe200000e0000 */
[----:B------:R-:W-:Y:S01]  /*5230*/  UMOV UR12, UR44 ;  /* 0x0000002c000c7c82 */ /* 0x000fe20008000000 */
[----:B------:R-:W-:Y:S01]  /*5240*/  UMOV UR11, UR51 ;  /* 0x00000033000b7c82 */ /* 0x000fe20008000000 */
[----:B------:R-:W-:Y:S01]  /*5250*/  UPRMT UR13, UR37, 0x654, UR49 ;  /* 0x00000654250d7896 */ /* 0x000fe20008000031 */
[----:B------:R-:W-:Y:S05]  /*5260*/  @!P4 IADD3 R8, P0, PT, R32, 0x980, RZ ;  /* 0x000009802008c810 */ /* 0x000fea0007f1e0ff */
[----:B------:R-:W-:Y:S04]  /*5270*/  @!P4 IMAD.X R2, RZ, RZ, R33, P0 ;  /* 0x000000ffff02c224 */ /* 0x000fe800000e0621 */
[----:B------:R1:W-:Y:S01]  /*5280*/  @!UP1 UTMALDG.3D [UR48], [UR16], desc[UR6] ;  /* 0x00000630100095b4 */ /* 0x0003e20008011000 */
[----:B------:R1:W-:Y:S01]  /*5290*/  @!UP0 UTMALDG.3D [UR8], [UR16], desc[UR6] ;  /* 0x00000608100085b4 */ /* 0x0003e20008011000 */
[----:B------:R1:W-:Y:S01]  /*52a0*/  @!P4 SYNCS.ARRIVE.TRANS64.RED.A0TR RZ, [UR5+0xc8], R0 ;  /* 0x0000c800ffffc9a7 */ /* 0x0003e20008300405 */
[----:B------:R-:W-:Y:S01]  /*52b0*/  SYNCS.ARRIVE.TRANS64.RED.A1T0 RZ, [UR13], RZ ;  /* 0x000000ffffff79a7 */ /* 0x000fe2000810040d */
[----:B------:R-:W2:Y:S02]  /*52c0*/  SYNCS.PHASECHK.TRANS64.TRYWAIT P2, [UR5+0xf0], R28 ;  /* 0x0000f01cff0075a7 */ /* 0x000ea40008041105 */
[----:B-12---:R-:W-:Y:S05]  /*52d0*/  @!P2 BRA `(.L_x_94) ;  /* 0x0000009c00d4a947 */ /* 0x006fea0003800000 */
.L_x_247:
[----:B------:R-:W-:Y:S01]  /*52e0*/  @!P4 R2UR UR7, R8 ;  /* 0x000000000807c2ca */ /* 0x000fe200000e0000 */
[----:B------:R-:W-:Y:S01]  /*52f0*/  VOTEU.ALL UP0, P4 ;  /* 0x0000000000ff7886 */ /* 0x000fe20002000000 */
[----:B------:R-:W-:Y:S01]  /*5300*/  @!P4 R2UR UR6, R2 ;  /* 0x000000000206c2ca */ /* 0x000fe200000e0000 */
[----:B------:R-:W-:Y:S01]  /*5310*/  UIADD3 UR42, UPT, UPT, UR58, 0x10, URZ ;  /* 0x000000103a2a7890 */ /* 0x000fe2000fffe0ff */
[----:B-1----:R-:W-:Y:S01]  /*5320*/  @!P4 IMAD.MOV.U32 R0, RZ, RZ, 0x1000 ;  /* 0x00001000ff00c424 */ /* 0x002fe200078e00ff */
[----:B------:R-:W-:Y:S01]  /*5330*/  VOTEU.ALL UP1, P4 ;  /* 0x0000000000ff7886 */ /* 0x000fe20002020000 */
[----:B------:R-:W-:Y:S01]  /*5340*/  @!UP0 UIADD3 UR40, UPT, UPT, UR5, 0x2200, URZ ;  /* 0x0000220005288890 */ /* 0x000fe2000fffe0ff */
[----:B------:R-:W-:Y:S01]  /*5350*/  UMOV UR16, 0x0 ;  /* 0x0000000000107882 */ /* 0x000fe20000000000 */
[----:B------:R-:W-:Y:S01]  /*5360*/  UMOV UR17, 0x10000000 ;  /* 0x1000000000117882 */ /* 0x000fe20000000000 */
[----:B------:R-:W-:Y:S01]  /*5370*/  UMOV UR43, UR59 ;  /* 0x0000003b002b7c82 */ /* 0x000fe20008000000 */
[----:B------:R-:W-:Y:S03]  /*5380*/  @!UP0 UIADD3 UR10, UPT, UPT, UR58, 0x50, URZ ;  /* 0x000000503a0a8890 */ /* 0x000fe6000fffe0ff */
[----:B------:R-:W-:Y:S01]  /*5390*/  IMAD.U32 R8, RZ, RZ, UR7 ;  /* 0x00000007ff087e24 */ /* 0x000fe2000f8e00ff */
[----:B------:R-:W-:Y:S01]  /*53a0*/  @!UP0 UIADD3 UR8, UPT, UPT, UR5, 0x2a00, URZ ;  /* 0x00002a0005088890 */ /* 0x000fe2000fffe0ff */
[----:B------:R-:W-:Y:S01]  /*53b0*/  IMAD.U32 R9, RZ, RZ, UR6 ;  /* 0x00000006ff097e24 */ /* 0x000fe2000f8e00ff */
[----:B------:R-:W-:Y:S01]  /*53c0*/  VOTEU.ALL UP0, P4 ;  /* 0x0000000000ff7886 */ /* 0x000fe20002000000 */
        /* <DEDUP_REMOVED lines=14> */
.L_x_249:
[----:B------:R-:W-:Y:S01]  /*54b0*/  @!P4 R2UR UR8, R8 ;  /* 0x000000000808c2ca */ /* 0x000fe200000e0000 */
[----:B------:R-:W-:Y:S01]  /*54c0*/  VOTEU.ALL UP0, P4 ;  /* 0x0000000000ff7886 */ /* 0x000fe20002000000 */
[----:B------:R-:W-:Y:S01]  /*54d0*/  @!P4 R2UR UR6, R2 ;  /* 0x000000000206c2ca */ /* 0x000fe200000e0000 */
[----:B------:R-:W-:Y:S01]  /*54e0*/  VOTEU.ALL UP1, P4 ;  /* 0x0000000000ff7886 */ /* 0x000fe20002020000 */
[----:B------:R-:W-:Y:S01]  /*54f0*/  UMOV UR16, 0x0 ;  /* 0x0000000000107882 */ /* 0x000fe20000000000 */
[----:B------:R-:W-:Y:S01]  /*5500*/  UMOV UR17, 0x10000000 ;  /* 0x1000000000117882 */ /* 0x000fe20000000000 */
[----:B------:R-:W-:Y:S01]  /*5510*/  @!UP0 UIADD3 UR27, UPT, UPT, UR59, 0x40, URZ ;  /* 0x000000403b1b8890 */ /* 0x000fe2000fffe0ff */
[----:B-1----:R-:W-:Y:S01]  /*5520*/  @!P4 IMAD.MOV.U32 R0, RZ, RZ, 0x1000 ;  /* 0x00001000ff00c424 */ /* 0x002fe200078e00ff */
[----:B------:R-:W-:Y:S01]  /*5530*/  @!UP0 UIADD3 UR24, UPT, UPT, UR5, 0x3200, URZ ;  /* 0x0000320005188890 */ /* 0x000fe2000fffe0ff */
[----:B------:R-:W-:Y:S01]  /*5540*/  SHF.L.U32 R34, RZ, 0x1f, RZ ;  /* 0x0000001fff227819 */ /* 0x000fe200000006ff */
[----:B------:R-:W-:Y:S01]  /*5550*/  UMOV UR26, UR42 ;  /* 0x0000002a001a7c82 */ /* 0x000fe20008000000 */
[----:B------:R-:W-:Y:S01]  /*5560*/  UMOV UR28, UR44 ;  /* 0x0000002c001c7c82 */ /* 0x000fe20008000000 */
[----:B------:R-:W-:Y:S01]  /*5570*/  @!UP0 UIADD3 UR10, UPT, UPT, UR58, 0x50, URZ ;  /* 0x000000503a0a8890 */ /* 0x000fe2000fffe0ff */
        /* <DEDUP_REMOVED lines=18> */
.L_x_251:
        /* <DEDUP_REMOVED lines=10> */
[----:B------:R-:W-:Y:S01]  /*5740*/  UMOV UR19, UR59 ;  /* 0x0000003b00137c82 */ /* 0x000fe20008000000 */
[----:B------:R-:W-:Y:S02]  /*5750*/  UMOV UR20, UR44 ;  /* 0x0000002c00147c82 */ /* 0x000fe40008000000 */
[----:B------:R-:W-:Y:S01]  /*5760*/  IMAD.U32 R8, RZ, RZ, UR9 ;  /* 0x00000009ff087e24 */ /* 0x000fe2000f8e00ff */
[----:B------:R-:W-:Y:S01]  /*5770*/  @!UP0 UIADD3 UR10, UPT, UPT, UR58, 0x60, URZ ;  /* 0x000000603a0a8890 */ /* 0x000fe2000fffe0ff */
[----:B------:R-:W-:Y:S01]  /*5780*/  IMAD.U32 R9, RZ, RZ, UR8 ;  /* 0x00000008ff097e24 */ /* 0x000fe2000f8e00ff */
[----:B------:R-:W-:Y:S02]  /*5790*/  @!UP0 UIADD3 UR8, UPT, UPT, UR5, 0xa00, URZ ;  /* 0x00000a0005088890 */ /* 0x000fe4000fffe0ff */
[----:B------:R-:W-:Y:S01]  /*57a0*/  @!P4 R2UR UR26, R8 ;  /* 0x00000000081ac2ca */ /* 0x000fe200000e0000 */
[----:B------:R-:W-:Y:S01]  /*57b0*/  VOTEU.ALL UP0, P4 ;  /* 0x0000000000ff7886 */ /* 0x000fe20002000000 */
[----:B------:R-:W-:Y:S01]  /*57c0*/  @!P4 R2UR UR27, R9 ;  /* 0x00000000091bc2ca */ /* 0x000fe200000e0000 */
[----:B------:R-:W-:Y:S01]  /*57d0*/  UMOV UR9, UR57 ;  /* 0x0000003900097c82 */ /* 0x000fe20008000000 */
[----:B------:R-:W-:Y:S01]  /*57e0*/  UMOV UR11, UR59 ;  /* 0x0000003b000b7c82 */ /* 0x000fe20008000000 */
[----:B------:R-:W-:Y:S01]  /*57f0*/  UMOV UR12, UR44 ;  /* 0x0000002c000c7c82 */ /* 0x000fe20008000000 */
        /* <DEDUP_REMOVED lines=8> */
.L_x_253:
        /* <DEDUP_REMOVED lines=9> */
[----:B------:R-:W-:Y:S01]  /*5910*/  UMOV UR17, UR49 ;  /* 0x0000003100117c82 */ /* 0x000fe20008000000 */
[----:B------:R-:W-:Y:S01]  /*5920*/  UMOV UR20, UR44 ;  /* 0x0000002c00147c82 */ /* 0x000fe20008000000 */
[----:B------:R-:W-:Y:S02]  /*5930*/  @!UP0 UIADD3 UR10, UPT, UPT, UR58, 0x60, URZ ;  /* 0x000000603a0a8890 */ /* 0x000fe4000fffe0ff */
[----:B------:R-:W-:Y:S01]  /*5940*/  IMAD.U32 R8, RZ, RZ, UR9 ;  /* 0x00000009ff087e24 */ /* 0x000fe2000f8e00ff */
[----:B------:R-:W-:Y:S01]  /*5950*/  UMOV UR9, UR49 ;  /* 0x0000003100097c82 */ /* 0x000fe20008000000 */
[----:B------:R-:W-:Y:S01]  /*5960*/  IMAD.U32 R9, RZ, RZ, UR8 ;  /* 0x00000008ff097e24 */ /* 0x000fe2000f8e00ff */
[----:B------:R-:W-:Y:S02]  /*5970*/  @!UP0 UIADD3 UR8, UPT, UPT, UR5, 0x1a00, URZ ;  /* 0x00001a0005088890 */ /* 0x000fe4000fffe0ff */
[----:B------:R-:W-:Y:S01]  /*5980*/  @!P4 R2UR UR22, R8 ;  /* 0x000000000816c2ca */ /* 0x000fe200000e0000 */
[----:B------:R-:W-:Y:S01]  /*5990*/  VOTEU.ALL UP0, P4 ;  /* 0x0000000000ff7886 */ /* 0x000fe20002000000 */
[----:B------:R-:W-:Y:S01]  /*59a0*/  @!P4 R2UR UR23, R9 ;  /* 0x000000000917c2ca */ /* 0x000fe200000e0000 */
[----:B------:R-:W-:Y:S01]  /*59b0*/  UMOV UR12, UR44 ;  /* 0x0000002c000c7c82 */ /* 0x000fe20008000000 */
[----:B------:R-:W-:Y:S01]  /*59c0*/  UMOV UR11, UR19 ;  /* 0x00000013000b7c82 */ /* 0x000fe20008000000 */
        /* <DEDUP_REMOVED lines=8> */
.L_x_255:
[----:B------:R-:W2:Y:S01]  /*5a50*/  LDC.64 R12, c[0x0][0xf18] ;  /* 0x0003c600ff0c7b82 */ /* 0x000ea20000000a00 */
[----:B------:R-:W-:Y:S01]  /*5a60*/  @!P4 R2UR UR8, R2 ;  /* 0x000000000208c2ca */ /* 0x000fe200000e0000 */
[----:B------:R-:W-:Y:S01]  /*5a70*/  VOTEU.ALL UP0, P4 ;  /* 0x0000000000ff7886 */ /* 0x000fe20002000000 */
[----:B------:R-:W-:Y:S01]  /*5a80*/  @!P4 R2UR UR9, R8 ;  /* 0x000000000809c2ca */ /* 0x000fe200000e0000 */
[----:B------:R-:W-:Y:S01]  /*5a90*/  UIADD3 UR34, UPT, UPT, UR58, 0x30, URZ ;  /* 0x000000303a227890 */ /* 0x000fe2000fffe0ff */
[----:B-1----:R-:W-:Y:S03]  /*5aa0*/  @!P4 IMAD.MOV.U32 R0, RZ, RZ, 0x1000 ;  /* 0x00001000ff00c424 */ /* 0x002fe600078e00ff */
[----:B------:R-:W1:Y:S01]  /*5ab0*/  @!P1 LDC R2, c[0x0][0xf0c] ;  /* 0x0003c300ff029b82 */ /* 0x000e620000000800 */
[----:B------:R-:W-:Y:S01]  /*5ac0*/  @!UP0 UIADD3 UR32, UPT, UPT, UR5, 0x2200, URZ ;  /* 0x0000220005208890 */ /* 0x000fe2000fffe0ff */
[----:B------:R-:W-:Y:S01]  /*5ad0*/  @P3 SHF.R.U32.HI R29, RZ, 0x10, R21 ;  /* 0x00000010ff1d3819 */ /* 0x000fe20000011615 */
[----:B------:R-:W-:Y:S01]  /*5ae0*/  VOTEU.ALL UP1, P4 ;  /* 0x0000000000ff7886 */ /* 0x000fe20002020000 */
[----:B------:R-:W-:Y:S01]  /*5af0*/  UMOV UR14, 0x0 ;  /* 0x00000000000e7882 */ /* 0x000fe20000000000 */
[----:B------:R-:W-:Y:S01]  /*5b00*/  UMOV UR15, 0x10000000 ;  /* 0x10000000000f7882 */ /* 0x000fe20000000000 */
[----:B------:R-:W-:Y:S01]  /*5b10*/  UMOV UR33, UR41 ;  /* 0x0000002900217c82 */ /* 0x000fe20008000000 */
[----:B------:R-:W-:Y:S01]  /*5b20*/  UMOV UR35, UR59 ;  /* 0x0000003b00237c82 */ /* 0x000fe20008000000 */
[----:B------:R-:W-:Y:S01]  /*5b30*/  IMAD.U32 R9, RZ, RZ, UR8 ;  /* 0x00000008ff097e24 */ /* 0x000fe2000f8e00ff */
[----:B------:R-:W-:Y:S01]  /*5b40*/  UMOV UR36, UR44 ;  /* 0x0000002c00247c82 */ /* 0x000fe20008000000 */
[----:B------:R-:W-:Y:S01]  /*5b50*/  IMAD.U32 R8, RZ, RZ, UR9 ;  /* 0x00000009ff087e24 */ /* 0x000fe2000f8e00ff */
[----:B------:R-:W-:Y:S01]  /*5b60*/  @!UP0 UIADD3 UR10, UPT, UPT, UR58, 0x70, URZ ;  /* 0x000000703a0a8890 */ /* 0x000fe2000fffe0ff */
[----:B------:R-:W-:Y:S01]  /*5b70*/  VIADD R31, R31, 0x1 ;  /* 0x000000011f1f7836 */ /* 0x000fe20000000000 */
[----:B------:R-:W-:Y:S01]  /*5b80*/  @!P4 R2UR UR17, R9 ;  /* 0x000000000911c2ca */ /* 0x000fe200000e0000 */
[----:B------:R-:W-:Y:S01]  /*5b90*/  @!UP0 UIADD3 UR8, UPT, UPT, UR5, 0x2a00, URZ ;  /* 0x00002a0005088890 */ /* 0x000fe2000fffe0ff */
[----:B------:R-:W-:Y:S01]  /*5ba0*/  @!P4 R2UR UR16, R8 ;  /* 0x000000000810c2ca */ /* 0x000fe200000e0000 */
[----:B------:R-:W-:Y:S01]  /*5bb0*/  VOTEU.ALL UP0, P4 ;  /* 0x0000000000ff7886 */ /* 0x000fe20002000000 */
[----:B------:R-:W3:Y:S01]  /*5bc0*/  LDC.64 R8, c[0x0][0xf10] ;  /* 0x0003c400ff087b82 */ /* 0x000ee20000000a00 */
[----:B------:R-:W-:Y:S01]  /*5bd0*/  UMOV UR9, UR41 ;  /* 0x0000002900097c82 */ /* 0x000fe20008000000 */
[----:B------:R-:W-:Y:S01]  /*5be0*/  UMOV UR11, UR59 ;  /* 0x0000003b000b7c82 */ /* 0x000fe20008000000 */
[----:B------:R-:W-:Y:S08]  /*5bf0*/  UMOV UR12, UR44 ;  /* 0x0000002c000c7c82 */ /* 0x000ff00008000000 */
[----:B------:R4:W-:Y:S01]  /*5c00*/  @!UP1 UTMALDG.3D [UR32], [UR16], desc[UR14] ;  /* 0x00000e20100095b4 */ /* 0x0009e20008011000 */
[----:B------:R4:W-:Y:S01]  /*5c10*/  @!UP0 UTMALDG.3D [UR8], [UR16], desc[UR14] ;  /* 0x00000e08100085b4 */ /* 0x0009e20008011000 */
[----:B------:R5:W-:Y:S01]  /*5c20*/  @!P4 SYNCS.ARRIVE.TRANS64.RED.A0TR RZ, [UR5+0xd0], R0 ;  /* 0x0000d000ffffc9a7 */ /* 0x000be20008300405 */
[C---:B---3--:R-:W-:Y:S01]  /*5c30*/  @!P1 IMAD.HI.U32 R8, R11.reuse, R8, RZ ;  /* 0x000000080b089227 */ /* 0x048fe200078e00ff */
[----:B--2---:R-:W-:Y:S02]  /*5c40*/  @!P1 ISETP.NE.AND P0, PT, R12, 0x1, PT ;  /* 0x000000010c00980c */ /* 0x004fe40003f05270 */
[----:B-1----:R-:W-:Y:S01]  /*5c50*/  @!P1 ISETP.NE.AND P2, PT, R2, 0x1, PT ;  /* 0x000000010200980c */ /* 0x002fe20003f45270 */
[C---:B------:R-:W-:Y:S01]  /*5c60*/  @!P1 IMAD.HI.U32 R13, R10.reuse, R13, RZ ;  /* 0x0000000d0a0d9227 */ /* 0x040fe200078e00ff */
[----:B------:R-:W-:Y:S04]  /*5c70*/  @!P1 SHF.R.U32.HI R8, RZ, R9, R8 ;  /* 0x00000009ff089219 */ /* 0x000fe80000011608 */
[----:B------:R-:W-:Y:S01]  /*5c80*/  @!P1 SEL R8, R11, R8, !P2 ;  /* 0x000000080b089207 */ /* 0x000fe20005000000 */
[----:B------:R-:W-:Y:S01]  /*5c90*/  SYNCS.ARRIVE.TRANS64.RED.A1T0 RZ, [UR7], RZ ;  /* 0x000000ffffff79a7 */ /* 0x000fe20008100407 */
[----:B------:R-:W1:Y:S01]  /*5ca0*/  SYNCS.PHASECHK.TRANS64.TRYWAIT P5, [UR5+0xf8], R34 ;  /* 0x0000f822ff0075a7 */ /* 0x000e6200080a1105 */
[----:B-----5:R-:W2:Y:S02]  /*5cb0*/  @!P1 LDC R0, c[0x0][0xf20] ;  /* 0x0003c800ff009b82 */ /* 0x020ea40000000800 */
[----:B--2---:R-:W-:Y:S04]  /*5cc0*/  @!P1 SHF.R.U32.HI R0, RZ, R0, R13 ;  /* 0x00000000ff009219 */ /* 0x004fe8000001160d */
[----:B------:R-:W-:Y:S05]  /*5cd0*/  @!P1 SEL R9, R10, R0, !P0 ;  /* 0x000000000a099207 */ /* 0x000fea0004000000 */
[----:B------:R-:W-:Y:S02]  /*5ce0*/  @!P1 IMAD.IADD R0, R9, 0x1, -R8 ;  /* 0x0000000109009824 */ /* 0x000fe400078e0a08 */
[----:B------:R-:W-:Y:S02]  /*5cf0*/  @!P1 IMAD.IADD R8, R8, 0x1, -R9 ;  /* 0x0000000108089824 */ /* 0x000fe400078e0a09 */
[----:B------:R-:W-:Y:S02]  /*5d00*/  @!P1 IMAD R11, R0, R2, R11 ;  /* 0x00000002000b9224 */ /* 0x000fe400078e020b */
[----:B------:R-:W-:Y:S01]  /*5d10*/  @!P1 IMAD R10, R8, R12, R10 ;  /* 0x0000000c080a9224 */ /* 0x000fe200078e020a */
[----:B-1--4-:R-:W-:Y:S06]  /*5d20*/  @!P5 BRA `(.L_x_99) ;  /* 0x0000009400b8d947 */ /* 0x012fec0003800000 */
.L_x_257:
[----:B------:R-:W-:Y:S01]  /*5d30*/  @!P4 IADD3 R2, P0, PT, R32, 0x980, RZ ;  /* 0x000009802002c810 */ /* 0x000fe20007f1e0ff */
[----:B------:R-:W-:Y:S01]  /*5d40*/  VOTEU.ALL UP0, P4 ;  /* 0x0000000000ff7886 */ /* 0x000fe20002000000 */
[----:B------:R-:W-:Y:S01]  /*5d50*/  VOTEU.ALL UP1, P4 ;  /* 0x0000000000ff7886 */ /* 0x000fe20002020000 */
[----:B------:R-:W-:Y:S01]  /*5d60*/  UMOV UR9, 0x10000000 ;  /* 0x1000000000097882 */ /* 0x000fe20000000000 */
[----:B------:R-:W-:Y:S01]  /*5d70*/  @!P4 R2UR UR8, R2 ;  /* 0x000000000208c2ca */ /* 0x000fe200000e0000 */
[----:B-1----:R-:W-:Y:S01]  /*5d80*/  @!P4 IMAD.X R0, RZ, RZ, R33, P0 ;  /* 0x000000ffff00c224 */ /* 0x002fe200000e0621 */
[----:B------:R-:W-:Y:S01]  /*5d90*/  @!UP0 UIADD3 UR35, UPT, UPT, UR59, 0x40, URZ ;  /* 0x000000403b238890 */ /* 0x000fe2000fffe0ff */
[----:B------:R-:W-:Y:S01]  /*5da0*/  VIADD R2, R10, UR38 ;  /* 0x000000260a027c36 */ /* 0x000fe20008000000 */
[----:B------:R-:W-:Y:S01]  /*5db0*/  @!UP0 UIADD3 UR32, UPT, UPT, UR5, 0x3200, URZ ;  /* 0x0000320005208890 */ /* 0x000fe2000fffe0ff */
[----:B------:R-:W-:Y:S01]  /*5dc0*/  ISETP.NE.AND P0, PT, R31, 0x2, PT ;  /* 0x000000021f00780c */ /* 0x000fe20003f05270 */
[----:B------:R-:W-:Y:S01]  /*5dd0*/  UMOV UR33, UR25 ;  /* 0x0000001900217c82 */ /* 0x000fe20008000000 */
[----:B------:R-:W-:Y:S01]  /*5de0*/  @!P4 R2UR UR7, R0 ;  /* 0x000000000007c2ca */ /* 0x000fe200000e0000 */
[----:B------:R-:W-:Y:S01]  /*5df0*/  UMOV UR36, UR44 ;  /* 0x0000002c00247c82 */ /* 0x000fe20008000000 */
[----:B------:R-:W-:Y:S01]  /*5e00*/  @!UP0 UIADD3 UR18, UPT, UPT, UR58, 0x70, URZ ;  /* 0x000000703a128890 */ /* 0x000fe2000fffe0ff */
[----:B------:R-:W-:Y:S01]  /*5e10*/  VIADD R0, R11, UR39 ;  /* 0x000000270b007c36 */ /* 0x000fe20008000000 */
[----:B------:R-:W-:Y:S01]  /*5e20*/  @!UP0 UIADD3 UR16, UPT, UPT, UR5, 0x3a00, URZ ;  /* 0x00003a0005108890 */ /* 0x000fe2000fffe0ff */
[----:B------:R-:W-:Y:S01]  /*5e30*/  R2UR UR11, R2 ;  /* 0x00000000020b72ca */ /* 0x000fe200000e0000 */
[----:B------:R-:W-:Y:S01]  /*5e40*/  IMAD.U32 R8, RZ, RZ, UR8 ;  /* 0x00000008ff087e24 */ /* 0x000fe2000f8e00ff */
[----:B------:R-:W-:Y:S01]  /*5e50*/  UMOV UR8, 0x0 ;  /* 0x0000000000087882 */ /* 0x000fe20000000000 */
[----:B------:R-:W-:Y:S01]  /*5e60*/  VOTEU.ALL UP0, P4 ;  /* 0x0000000000ff7886 */ /* 0x000fe20002000000 */
[----:B------:R-:W-:Y:S01]  /*5e70*/  UMOV UR17, UR25 ;  /* 0x0000001900117c82 */ /* 0x000fe20008000000 */
[----:B------:R-:W-:Y:S01]  /*5e80*/  UMOV UR20, UR44 ;  /* 0x0000002c00147c82 */ /* 0x000fe20008000000 */
[----:B------:R-:W-:Y:S01]  /*5e90*/  @!P4 R2UR UR12, R8 ;  /* 0x00000000080cc2ca */ /* 0x000fe200000e0000 */
[----:B------:R-:W-:Y:S01]  /*5ea0*/  UMOV UR19, UR35 ;  /* 0x0000002300137c82 */ /* 0x000fe20008000000 */
[----:B------:R-:W-:Y:S01]  /*5eb0*/  IMAD.U32 R9, RZ, RZ, UR7 ;  /* 0x00000007ff097e24 */ /* 0x000fe2000f8e00ff */
[----:B------:R-:W-:Y:S02]  /*5ec0*/  R2UR UR27, R0 ;  /* 0x00000000001b72ca */ /* 0x000fe400000e0000 */
[----:B------:R-:W-:Y:S02]  /*5ed0*/  @P3 R2UR UR44, R29 ;  /* 0x000000001d2c32ca */ /* 0x000fe400000e0000 */
[----:B------:R-:W-:Y:S02]  /*5ee0*/  @!P4 R2UR UR13, R9 ;  /* 0x00000000090dc2ca */ /* 0x000fe400000e0000 */
[----:B------:R-:W-:Y:S02]  /*5ef0*/  SEL R0, RZ, 0x1, P0 ;  /* 0x00000001ff007807 */ /* 0x000fe40000000000 */
[----:B------:R-:W-:Y:S02]  /*5f00*/  SEL R31, R31, RZ, P0 ;  /* 0x000000ff1f1f7207 */ /* 0x000fe40000000000 */
[----:B------:R-:W-:Y:S07]  /*5f10*/  LOP3.LUT R30, R30, R0, RZ, 0x3c, !PT ;  /* 0x000000001e1e7212 */ /* 0x000fee00078e3cff */
[----:B------:R3:W-:Y:S01]  /*5f20*/  @!UP1 UTMALDG.3D [UR32], [UR12], desc[UR8] ;  /* 0x000008200c0095b4 */ /* 0x0007e20008011000 */
[----:B------:R3:W-:Y:S01]  /*5f30*/  @!UP0 UTMALDG.3D [UR16], [UR12], desc[UR8] ;  /* 0x000008100c0085b4 */ /* 0x0007e20008011000 */
[----:B------:R3:W-:Y:S01]  /*5f40*/  @!P4 SYNCS.ARRIVE.TRANS64.RED.A0TR RZ, [UR5+0xd8], R27 ;  /* 0x0000d81bffffc9a7 */ /* 0x0007e20008300405 */
[----:B------:R-:W-:Y:S01]  /*5f50*/  UPLOP3.LUT UP0, UPT, UPT, UPT, UPT, 0x80, 0x8 ;  /* 0x000000000008789c */ /* 0x000fe20003f0f070 */
[----:B------:R-:W-:Y:S01]  /*5f60*/  SYNCS.ARRIVE.TRANS64.RED.A1T0 RZ, [UR6], RZ ;  /* 0x000000ffffff79a7 */ /* 0x000fe20008100406 */
[----:B------:R-:W-:Y:S09]  /*5f70*/  @P3 BRA `(.L_x_100) ;  /* 0xffffffe800543947 */ /* 0x000ff2000383ffff */
[----:B------:R-:W1:Y:S02]  /*5f80*/  SYNCS.PHASECHK.TRANS64.TRYWAIT P0, [UR5+0xe0], R28 ;  /* 0x0000e01cff0075a7 */ /* 0x000e640008001105 */
[----:B-1----:R-:W-:Y:S05]  /*5f90*/  @!P0 BRA `(.L_x_101) ;  /* 0x0000009400348947 */ /* 0x002fea0003800000 */
.L_x_259:
[----:B------:R-:W2:Y:S02]  /*5fa0*/  SYNCS.PHASECHK.TRANS64.TRYWAIT P0, [UR5+0xe8], R28 ;  /* 0x0000e81cff0075a7 */ /* 0x000ea40008001105 */
[----:B--2---:R-:W-:Y:S05]  /*5fb0*/  @!P0 BRA `(.L_x_102) ;  /* 0x0000009400448947 */ /* 0x004fea0003800000 */
.L_x_261:
[----:B------:R-:W2:Y:S01]  /*5fc0*/  SYNCS.PHASECHK.TRANS64.TRYWAIT P0, [UR5+0xf0], R28 ;  /* 0x0000f01cff0075a7 */ /* 0x000ea20008001105 */
[----:B-1----:R-:W-:Y:S01]  /*5fd0*/  HFMA2 R0, -RZ, RZ, 0, 5.9604644775390625e-08 ;  /* 0x00000001ff007431 */ /* 0x002fe200000001ff */
[----:B--2---:R-:W-:Y:S06]  /*5fe0*/  @!P0 BRA `(.L_x_103) ;  /* 0x0000009400508947 */ /* 0x004fec0003800000 */
.L_x_263:
[----:B-1----:R-:W-:Y:S02]  /*5ff0*/  MOV R2, UR5 ;  /* 0x0000000500027c02 */ /* 0x002fe40008000f00 */
[----:B------:R-:W-:-:S07]  /*6000*/  SHF.L.U32 R0, R0, 0x1f, RZ ;  /* 0x0000001f00007819 */ /* 0x000fce00000006ff */
.L_x_104:
[----:B-1----:R1:W2:Y:S02]  /*6010*/  SYNCS.PHASECHK.TRANS64.TRYWAIT P0, [R2+URZ+0xf8], R0 ;  /* 0x0000f800020075a7 */ /* 0x0022a400080011ff */
[----:B--2---:R-:W-:Y:S05]  /*6020*/  @!P0 NANOSLEEP.SYNCS 0x989680 ;  /* 0x009896800000895d */ /* 0x004fea0003900000 */
[----:B------:R-:W2:Y:S02]  /*6030*/  @!P0 SYNCS.PHASECHK.TRANS64 P0, [R2+URZ+0xf8], R0 ;  /* 0x0000f800020085a7 */ /* 0x000ea400080010ff */
[----:B--23--:R-:W-:Y:S05]  /*6040*/  @P0 EXIT ;  /* 0x000000000000094d */ /* 0x00cfea0003800000 */
[----:B------:R-:W-:Y:S05]  /*6050*/  BRA `(.L_x_104) ;  /* 0xfffffffc00ec7947 */ /* 0x000fea000383ffff */
.L_x_85:
[----:B------:R-:W-:-:S06]  /*6060*/  UISETP.GE.AND UP0, UPT, UR8, 0x4, UPT ;  /* 0x000000040800788c */ /* 0x000fcc000bf06270 */
[----:B------:R-:W-:-:S13]  /*6070*/  PLOP3.LUT P0, PT, PT, PT, UP0, 0x80, 0x8 ;  /* 0x000000000008781c */ /* 0x000fda0003f0f008 */
[----:B-1----:R-:W-:Y:S05]  /*6080*/  @!P0 EXIT ;  /* 0x000000000000894d */ /* 0x002fea0003800000 */
[----:B------:R-:W-:Y:S01]  /*6090*/  BAR.SYNC.DEFER_BLOCKING 0x6, 0xa0 ;  /* 0x0182800000007b1d */ /* 0x000fe20000010000 */
[----:B------:R-:W-:Y:S01]  /*60a0*/  IMAD.SHL.U32 R97, R3, 0x10, RZ ;  /* 0x0000001003617824 */ /* 0x000fe200078e00ff */
[----:B------:R-:W-:Y:S01]  /*60b0*/  LOP3.LUT R98, R99, 0x3, RZ, 0xc0, !PT ;  /* 0x0000000363627812 */ /* 0x000fe200078ec0ff */
[C---:B------:R-:W-:Y:S01]  /*60c0*/  IMAD.SHL.U32 R96, R3.reuse, 0x2, RZ ;  /* 0x0000000203607824 */ /* 0x040fe200078e00ff */
[----:B------:R-:W-:Y:S01]  /*60d0*/  CS2R R92, SRZ ;  /* 0x00000000005c7805 */ /* 0x000fe2000001ff00 */
[----:B------:R-:W-:Y:S01]  /*60e0*/  IMAD.U32 R3, R3, 0x10000, RZ ;  /* 0x0001000003037824 */ /* 0x000fe200078e00ff */
[----:B------:R-:W-:Y:S02]  /*60f0*/  UMOV UR45, 0x400 ;  /* 0x00000400002d7882 */ /* 0x000fe40000000000 */
[----:B------:R-:W1:Y:S01]  /*6100*/  LDC R90, c[0x0][0x370] ;  /* 0x0000dc00ff5a7b82 */ /* 0x000e620000000800 */
[----:B------:R-:W-:Y:S01]  /*6110*/  ULEA UR45, UR37, UR45, 0x18 ;  /* 0x0000002d252d7291 */ /* 0x000fe2000f8ec0ff */
[C---:B------:R-:W-:Y:S01]  /*6120*/  LOP3.LUT R0, R97.reuse, 0x40, RZ, 0xc0, !PT ;  /* 0x0000004061007812 */ /* 0x040fe200078ec0ff */
[----:B------:R-:W-:Y:S01]  /*6130*/  IMAD.MOV.U32 R94, RZ, RZ, RZ ;  /* 0x000000ffff5e7224 */ /* 0x000fe200078e00ff */
[----:B------:R-:W-:Y:S01]  /*6140*/  LOP3.LUT R2, R97, 0x1b0, RZ, 0xc0, !PT ;  /* 0x000001b061027812 */ /* 0x000fe200078ec0ff */
[----:B------:R-:W-:Y:S01]  /*6150*/  UIADD3 UR4, UPT, UPT, UR45, 0x200, URZ ;  /* 0x000002002d047890 */ /* 0x000fe2000fffe0ff */
[----:B------:R-:W-:Y:S01]  /*6160*/  LOP3.LUT R96, R0, 0x8, R96, 0xf8, !PT ;  /* 0x0000000800607812 */ /* 0x000fe200078ef860 */
[----:B------:R-:W-:Y:S01]  /*6170*/  IMAD.SHL.U32 R0, R99, 0x200, RZ ;  /* 0x0000020063007824 */ /* 0x000fe200078e00ff */
[----:B------:R-:W3:Y:S01]  /*6180*/  LDC R49, c[0x0][0xf0c] ;  /* 0x0003c300ff317b82 */ /* 0x000ee20000000800 */
[----:B------:R-:W-:Y:S01]  /*6190*/  LOP3.LUT R3, R3, 0x200000, RZ, 0xc0, !PT ;  /* 0x0020000003037812 */ /* 0x000fe200078ec0ff */
[----:B------:R-:W-:Y:S01]  /*61a0*/  IMAD.MOV.U32 R102, RZ, RZ, RZ ;  /* 0x000000ffff667224 */ /* 0x000fe200078e00ff */
[----:B------:R-:W-:Y:S01]  /*61b0*/  LOP3.LUT P0, RZ, R97, 0x40, RZ, 0xc0, !PT ;  /* 0x0000004061ff7812 */ /* 0x000fe2000780c0ff */
[----:B------:R-:W-:Y:S01]  /*61c0*/  IMAD.U32 R88, RZ, RZ, UR4 ;  /* 0x00000004ff587e24 */ /* 0x000fe2000f8e00ff */
[----:B------:R-:W-:Y:S01]  /*61d0*/  LOP3.LUT R0, R2, 0x200, R0, 0xf8, !PT ;  /* 0x0000020002007812 */ /* 0x000fe200078ef800 */
[----:B------:R-:W4:Y:S02]  /*61e0*/  LDCU.64 UR58, c[0x0][0x348] ;  /* 0x00006900ff3a77ac */ /* 0x000f240008000a00 */
[----:B------:R-:W1:Y:S01]  /*61f0*/  LDC R87, c[0x0][0xf20] ;  /* 0x0003c800ff577b82 */ /* 0x000e620000000800 */
[----:B------:R-:W2:Y:S01]  /*6200*/  LDS R95, [UR45+0x1a0] ;  /* 0x0001a02dff5f7984 */ /* 0x000ea20008000800 */
[----:B------:R-:W-:Y:S01]  /*6210*/  LOP3.LUT R96, R0, R96, RZ, 0xfc, !PT ;  /* 0x0000006000607212 */ /* 0x000fe200078efcff */
[----:B------:R-:W1:Y:S01]  /*6220*/  LDCU.64 UR48, c[0x0][0xc88] ;  /* 0x00019100ff3077ac */ /* 0x000e620008000a00 */
[----:B------:R-:W-:Y:S01]  /*6230*/  P2R R0, PR, RZ, 0x1 ;  /* 0x00000001ff007803 */ /* 0x000fe20000000000 */
[----:B------:R-:W1:Y:S03]  /*6240*/  LDCU.64 UR50, c[0x0][0xc90] ;  /* 0x00019200ff3277ac */ /* 0x000e660008000a00 */
[----:B------:R-:W1:Y:S01]  /*6250*/  LDC R48, c[0x0][0xf30] ;  /* 0x0003cc00ff307b82 */ /* 0x000e620000000800 */
[----:B------:R-:W-:Y:S01]  /*6260*/  UMOV UR56, URZ ;  /* 0x000000ff00387c82 */ /* 0x000fe20008000000 */
[----:B------:R-:W-:-:S06]  /*6270*/  UMOV UR57, URZ ;  /* 0x000000ff00397c82 */ /* 0x000fcc0008000000 */
[----:B------:R-:W1:Y:S08]  /*6280*/  LDC.64 R84, c[0x0][0xf10] ;  /* 0x0003c400ff547b82 */ /* 0x000e700000000a00 */
[----:B------:R-:W1:Y:S08]  /*6290*/  LDC.64 R46, c[0x0][0xf18] ;  /* 0x0003c600ff2e7b82 */ /* 0x000e700000000a00 */
[----:B------:R-:W1:Y:S08]  /*62a0*/  LDC.64 R44, c[0x0][0xf28] ;  /* 0x0003ca00ff2c7b82 */ /* 0x000e700000000a00 */
[----:B------:R-:W1:Y:S01]  /*62b0*/  LDC.64 R82, c[0x0][0xcb0] ;  /* 0x00032c00ff527b82 */ /* 0x000e620000000a00 */
[----:B--2---:R-:W-:-:S07]  /*62c0*/  IMAD.IADD R95, R95, 0x1, R3 ;  /* 0x000000015f5f7824 */ /* 0x004fce00078e0203 */
[----:B------:R-:W2:Y:S08]  /*62d0*/  LDC.64 R80, c[0x0][0xca8] ;  /* 0x00032a00ff507b82 */ /* 0x000eb00000000a00 */
[----:B---34-:R-:W1:Y:S02]  /*62e0*/  LDC R89, c[0x0][0x374] ;  /* 0x0000dd00ff597b82 */ /* 0x018e640000000800 */
.L_x_196:
[----:B------:R-:W-:Y:S02]  /*62f0*/  LEA R0, R102, UR45, 0x3 ;  /* 0x0000002d66007c11 */ /* 0x000fe4000f8e18ff */
[----:B------:R-:W-:Y:S02]  /*6300*/  SHF.L.U32 R2, R92, 0x1f, RZ ;  /* 0x0000001f5c027819 */ /* 0x000fe400000006ff */
[----:B------:R-:W-:Y:S02]  /*6310*/  LEA R16, R102, UR45, 0x4 ;  /* 0x0000002d66107c11 */ /* 0x000fe4000f8e20ff */
[----:B------:R-:W3:Y:S02]  /*6320*/  SYNCS.PHASECHK.TRANS64.TRYWAIT P0, [R0+URZ+0x110], R2 ;  /* 0x00011002000075a7 */ /* 0x000ee400080011ff */
[----:B-1-3--:R-:W-:Y:S05]  /*6330*/  @!P0 BRA `(.L_x_105) ;  /* 0x0000009000948947 */ /* 0x00afea0003800000 */
.L_x_264:
[----:B------:R-:W4:Y:S01]  /*6340*/  LDC.64 R10, c[0x0][0xf10] ;  /* 0x0003c400ff0a7b82 */ /* 0x000f220000000a00 */
[----:B------:R-:W2:Y:S01]  /*6350*/  LDS.128 R16, [R16+0x180] ;  /* 0x0001800010107984 */ /* 0x000ea20000000c00 */
[----:B-1----:R-:W-:Y:S01]  /*6360*/  ISETP.NE.AND P1, PT, R48, 0x1, PT ;  /* 0x000000013000780c */ /* 0x002fe20003f25270 */
[----:B---3--:R-:W-:Y:S01]  /*6370*/  VIADD R0, R0, 0x120 ;  /* 0x0000012000007836 */ /* 0x008fe20000000000 */
[----:B------:R-:W-:Y:S04]  /*6380*/  ISETP.GE.AND P0, PT, R43, 0x1, PT ;  /* 0x000000012b00780c */ /* 0x000fe80003f06270 */
[----:B------:R-:W1:Y:S01]  /*6390*/  LDC.64 R8, c[0x0][0xf18] ;  /* 0x0003c600ff087b82 */ /* 0x000e620000000a00 */
[----:B------:R-:W-:Y:S01]  /*63a0*/  PRMT R0, RZ, 0x654, R0 ;  /* 0x00000654ff007816 */ /* 0x000fe20000000000 */
[----:B------:R-:W-:Y:S01]  /*63b0*/  @!PT LDS RZ, [RZ] ;  /* 0x00000000fffff984 */ /* 0x000fe20000000800 */
[----:B------:R-:W-:Y:S01]  /*63c0*/  @!PT LDS RZ, [RZ] ;  /* 0x00000000fffff984 */ /* 0x000fe20000000800 */
[----:B------:R-:W-:Y:S01]  /*63d0*/  @!PT LDS RZ, [RZ] ;  /* 0x00000000fffff984 */ /* 0x000fe20000000800 */
[----:B------:R-:W-:Y:S01]  /*63e0*/  @!PT LDS RZ, [RZ] ;  /* 0x00000000fffff984 */ /* 0x000fe20000000800 */
[----:B------:R3:W-:Y:S06]  /*63f0*/  MEMBAR.ALL.CTA ;  /* 0x0000000000007992 */ /* 0x0007ec0000008000 */
[----:B---3--:R-:W3:Y:S01]  /*6400*/  FENCE.VIEW.ASYNC.S ;  /* 0x00000000000073c6 */ /* 0x008ee20000000000 */
[----:B------:R-:W1:Y:S08]  /*6410*/  @!P1 LDC R12, c[0x0][0xf20] ;  /* 0x0003c800ff0c9b82 */ /* 0x000e700000000800 */
[----:B------:R-:W1:Y:S01]  /*6420*/  @!P1 LDC R7, c[0x0][0xf0c] ;  /* 0x0003c300ff079b82 */ /* 0x000e620000000800 */
[----:B---3--:R3:W-:Y:S01]  /*6430*/  SYNCS.ARRIVE.TRANS64.RED.A1T0 RZ, [R0+URZ], RZ ;  /* 0x000000ff00ff79a7 */ /* 0x0087e200081004ff */
[----:B--2---:R-:W-:Y:S04]  /*6440*/  LOP3.LUT P4, RZ, R18, 0x1, RZ, 0xc0, !PT ;  /* 0x0000000112ff7812 */ /* 0x004fe8000788c0ff */
[----:B------:R-:W-:Y:S09]  /*6450*/  P2R R100, PR, RZ, 0x10 ;  /* 0x00000010ff647803 */ /* 0x000ff20000000000 */
[----:B------:R-:W-:Y:S02]  /*6460*/  @P4 MOV R51, R16 ;  /* 0x0000001000334202 */ /* 0x000fe40000000f00 */
[----:B------:R-:W-:Y:S01]  /*6470*/  @P4 LOP3.LUT R50, R17, 0xffff, RZ, 0xc0, !PT ;  /* 0x0000ffff11324812 */ /* 0x000fe200078ec0ff */
[----:B---34-:R-:W-:Y:S06]  /*6480*/  @!P0 BRA `(.L_x_106) ;  /* 0x0000000000a48947 */ /* 0x018fec0003800000 */
[----:B------:R-:W-:Y:S01]  /*6490*/  IMAD.HI.U32 R0, R89, R47, RZ ;  /* 0x0000002f59007227 */ /* 0x000fe200078e00ff */
[----:B------:R-:W-:Y:S02]  /*64a0*/  ISETP.NE.AND P0, PT, R46, 0x1, PT ;  /* 0x000000012e00780c */ /* 0x000fe40003f05270 */
[----:B------:R-:W-:Y:S01]  /*64b0*/  ISETP.NE.AND P2, PT, R43, 0x1, PT ;  /* 0x000000012b00780c */ /* 0x000fe20003f45270 */
[----:B------:R-:W-:Y:S01]  /*64c0*/  IMAD.HI.U32 R4, R90, R84, RZ ;  /* 0x000000545a047227 */ /* 0x000fe200078e00ff */
[----:B------:R-:W-:Y:S02]  /*64d0*/  SHF.R.U32.HI R0, RZ, R87, R0 ;  /* 0x00000057ff007219 */ /* 0x000fe40000011600 */
[----:B------:R-:W-:Y:S01]  /*64e0*/  ISETP.NE.AND P3, PT, R49, 0x1, PT ;  /* 0x000000013100780c */ /* 0x000fe20003f65270 */
[----:B------:R-:W-:Y:S01]  /*64f0*/  IMAD.HI.U32 R6, R50, R47, RZ ;  /* 0x0000002f32067227 */ /* 0x000fe200078e00ff */
[-C--:B------:R-:W-:Y:S02]  /*6500*/  SHF.R.U32.HI R4, RZ, R85.reuse, R4 ;  /* 0x00000055ff047219 */ /* 0x080fe40000011604 */
[----:B------:R-:W-:Y:S01]  /*6510*/  SEL R0, R89, R0, !P0 ;  /* 0x0000000059007207 */ /* 0x000fe20004000000 */
[----:B------:R-:W-:Y:S01]  /*6520*/  IMAD.HI.U32 R5, R51, R84, RZ ;  /* 0x0000005433057227 */ /* 0x000fe200078e00ff */
[----:B------:R-:W-:Y:S03]  /*6530*/  SEL R4, R90, R4, !P3 ;  /* 0x000000045a047207 */ /* 0x000fe60005800000 */
[-C--:B------:R-:W-:Y:S01]  /*6540*/  IMAD.HI.U32 R3, R0, R44.reuse, RZ ;  /* 0x0000002c00037227 */ /* 0x080fe200078e00ff */
[----:B------:R-:W-:Y:S03]  /*6550*/  SHF.R.U32.HI R5, RZ, R85, R5 ;  /* 0x00000055ff057219 */ /* 0x000fe60000011605 */
[----:B------:R-:W-:Y:S01]  /*6560*/  IMAD.HI.U32 R2, R4, R44, RZ ;  /* 0x0000002c04027227 */ /* 0x000fe200078e00ff */
[----:B------:R-:W-:Y:S02]  /*6570*/  @P2 SHF.R.U32.HI R0, RZ, R45, R3 ;  /* 0x0000002dff002219 */ /* 0x000fe40000011603 */
[----:B------:R-:W-:Y:S02]  /*6580*/  SHF.R.U32.HI R3, RZ, R87, R6 ;  /* 0x00000057ff037219 */ /* 0x000fe40000011606 */
[----:B------:R-:W-:Y:S01]  /*6590*/  @P2 SHF.R.U32.HI R4, RZ, R45, R2 ;  /* 0x0000002dff042219 */ /* 0x000fe20000011602 */
[----:B------:R-:W-:Y:S01]  /*65a0*/  IMAD R0, R43, R0, RZ ;  /* 0x000000002b007224 */ /* 0x000fe200078e02ff */
[----:B------:R-:W-:Y:S02]  /*65b0*/  SEL R3, R50, R3, !P0 ;  /* 0x0000000332037207 */ /* 0x000fe40004000000 */
[----:B------:R-:W-:Y:S01]  /*65c0*/  SEL R2, R51, R5, !P3 ;  /* 0x0000000533027207 */ /* 0x000fe20005800000 */
[----:B------:R-:W-:Y:S01]  /*65d0*/  IMAD R5, R43, R4, RZ ;  /* 0x000000042b057224 */ /* 0x000fe200078e02ff */
[C---:B------:R-:W-:Y:S01]  /*65e0*/  ISETP.GE.AND P0, PT, R3.reuse, R0, PT ;  /* 0x000000000300720c */ /* 0x040fe20003f06270 */
[C---:B------:R-:W-:Y:S03]  /*65f0*/  IMAD.HI.U32 R0, R3.reuse, R44, RZ ;  /* 0x0000002c03007227 */ /* 0x040fe600078e00ff */
[C---:B------:R-:W-:Y:S02]  /*6600*/  ISETP.GE.OR P0, PT, R2.reuse, R5, P0 ;  /* 0x000000050200720c */ /* 0x040fe40000706670 */
[----:B------:R-:W-:Y:S04]  /*6610*/  SHF.R.U32.HI R0, RZ, R45, R0 ;  /* 0x0000002dff007219 */ /* 0x000fe80000011600 */
        /* <DEDUP_REMOVED lines=15> */
[----:B------:R-:W-:Y:S07]  /*6710*/  IMAD R50, R3, R46, R50 ;  /* 0x0000002e03327224 */ /* 0x000fee00078e0232 */
.L_x_106:
[----:B-1----:R-:W-:Y:S01]  /*6720*/  @!P1 IMAD.HI.U32 R2, R50, R9, RZ ;  /* 0x0000000932029227 */ /* 0x002fe200078e00ff */
[----:B------:R-:W-:Y:S01]  /*6730*/  @!P1 ISETP.NE.AND P0, PT, R8, 0x1, PT ;  /* 0x000000010800980c */ /* 0x000fe20003f05270 */
[----:B------:R-:W-:Y:S01]  /*6740*/  USHF.L.U32 UR42, UR27, 0x7, URZ ;  /* 0x000000071b2a7899 */ /* 0x000fe200080006ff */
[----:B------:R-:W-:Y:S01]  /*6750*/  @!P1 ISETP.NE.AND P2, PT, R7, 0x1, PT ;  /* 0x000000010700980c */ /* 0x000fe20003f45270 */
[C---:B------:R-:W-:Y:S01]  /*6760*/  @!P1 IMAD.HI.U32 R0, R51.reuse, R10, RZ ;  /* 0x0000000a33009227 */ /* 0x040fe200078e00ff */
[----:B------:R-:W-:Y:S01]  /*6770*/  @!P1 SHF.R.U32.HI R2, RZ, R12, R2 ;  /* 0x0000000cff029219 */ /* 0x000fe20000011602 */
[----:B------:R-:W-:Y:S01]  /*6780*/  USHF.L.U32 UR41, UR11, 0x7, URZ ;  /* 0x000000070b297899 */ /* 0x000fe200080006ff */
[----:B------:R-:W-:Y:S01]  /*6790*/  @P4 SHF.R.U32.HI R91, RZ, 0x10, R17 ;  /* 0x00000010ff5b4819 */ /* 0x000fe20000011611 */
[----:B------:R-:W-:Y:S01]  /*67a0*/  VIADD R102, R102, 0x1 ;  /* 0x0000000166667836 */ /* 0x000fe20000000000 */
[----:B------:R-:W-:Y:S01]  /*67b0*/  @!P1 SEL R2, R50, R2, !P0 ;  /* 0x0000000232029207 */ /* 0x000fe20004000000 */
[----:B------:R-:W-:Y:S01]  /*67c0*/  BSSY.RECONVERGENT B6, `(.L_x_107) ;  /* 0x0000028000067945 */ /* 0x000fe20003800200 */
[----:B------:R-:W-:Y:S02]  /*67d0*/  @!P1 SHF.R.U32.HI R0, RZ, R11, R0 ;  /* 0x0000000bff009219 */ /* 0x000fe40000011600 */
[----:B------:R-:W-:Y:S02]  /*67e0*/  LOP3.LUT P0, RZ, R88, 0x90, RZ, 0xc0, !PT ;  /* 0x0000009058ff7812 */ /* 0x000fe4000780c0ff */
[----:B------:R-:W-:Y:S05]  /*67f0*/  @!P1 SEL R3, R51, R0, !P2 ;  /* 0x0000000033039207 */ /* 0x000fea0005000000 */
[----:B------:R-:W-:Y:S02]  /*6800*/  @!P1 IMAD.IADD R0, R2, 0x1, -R3 ;  /* 0x0000000102009824 */ /* 0x000fe400078e0a03 */
[----:B------:R-:W-:Y:S02]  /*6810*/  @!P1 IMAD.IADD R2, R3, 0x1, -R2 ;  /* 0x0000000103029824 */ /* 0x000fe400078e0a02 */
[----:B------:R-:W-:Y:S02]  /*6820*/  @!P1 IMAD R51, R0, R7, R51 ;  /* 0x0000000700339224 */ /* 0x000fe400078e0233 */
[----:B------:R-:W-:Y:S01]  /*6830*/  @!P1 IMAD R50, R2, R8, R50 ;  /* 0x0000000802329224 */ /* 0x000fe200078e0232 */
[----:B------:R-:W-:Y:S06]  /*6840*/  @!P0 BRA `(.L_x_108) ;  /* 0x00000000007c8947 */ /* 0x000fec0003800000 */
[----:B------:R-:W1:Y:S01]  /*6850*/  LDCU.64 UR8, c[0x4][0x80] ;  /* 0x01001000ff0877ac */ /* 0x000e620008000a00 */
[----:B------:R-:W-:Y:S01]  /*6860*/  MOV R2, 0x0 ;  /* 0x0000000000027802 */ /* 0x000fe20000000f00 */
[----:B------:R-:W-:Y:S02]  /*6870*/  HFMA2 R12, -RZ, RZ, 0, 5.9604644775390625e-08 ;  /* 0x00000001ff0c7431 */ /* 0x000fe400000001ff */
[----:B------:R-:W-:Y:S01]  /*6880*/  IMAD.MOV.U32 R8, RZ, RZ, 0x70 ;  /* 0x00000070ff087424 */ /* 0x000fe200078e00ff */
[----:B------:R2:W3:Y:S01]  /*6890*/  LDC.64 R14, c[0x4][R2] ;  /* 0x01000000020e7b82 */ /* 0x0004e20000000a00 */
[----:B------:R-:W4:Y:S01]  /*68a0*/  LDCU.64 UR6, c[0x4][0x88] ;  /* 0x01001100ff0677ac */ /* 0x000f220008000a00 */
[----:B------:R-:W-:Y:S01]  /*68b0*/  IMAD.MOV.U32 R13, RZ, RZ, RZ ;  /* 0x000000ffff0d7224 */ /* 0x000fe200078e00ff */
[----:B------:R-:W2:Y:S01]  /*68c0*/  LDCU.64 UR4, c[0x4][0x8] ;  /* 0x01000100ff0477ac */ /* 0x000ea20008000a00 */
[----:B-1----:R-:W-:Y:S01]  /*68d0*/  MOV R5, UR9 ;  /* 0x0000000900057c02 */ /* 0x002fe20008000f00 */
[----:B------:R-:W-:Y:S01]  /*68e0*/  IMAD.U32 R4, RZ, RZ, UR8 ;  /* 0x00000008ff047e24 */ /* 0x000fe2000f8e00ff */
[----:B----4-:R-:W-:Y:S01]  /*68f0*/  MOV R7, UR7 ;  /* 0x0000000700077c02 */ /* 0x010fe20008000f00 */
[----:B------:R-:W-:Y:S01]  /*6900*/  IMAD.U32 R6, RZ, RZ, UR6 ;  /* 0x00000006ff067e24 */ /* 0x000fe2000f8e00ff */
[----:B--2---:R-:W-:Y:S01]  /*6910*/  MOV R11, UR5 ;  /* 0x00000005000b7c02 */ /* 0x004fe20008000f00 */
[----:B------:R-:W-:Y:S02]  /*6920*/  IMAD.U32 R10, RZ, RZ, UR4 ;  /* 0x00000004ff0a7e24 */ /* 0x000fe4000f8e00ff */
[----:B------:R-:W-:Y:S07]  /*6930*/  LEPC R20, `(.L_x_109) ;  /* 0x000000001014794e */ /* 0x000fee0000000000 */
[----:B---3-5:R-:W-:Y:S05]  /*6940*/  CALL.ABS.NOINC R14 ;  /* 0x000000000e007343 */ /* 0x028fea0003c00000 */
.L_x_109:
[----:B------:R-:W1:Y:S01]  /*6950*/  LDCU.64 UR8, c[0x4][0x80] ;  /* 0x01001000ff0877ac */ /* 0x000e620008000a00 */
[----:B------:R-:W2:Y:S01]  /*6960*/  LDC.64 R2, c[0x4][R2] ;  /* 0x0100000002027b82 */ /* 0x000ea20000000a00 */
[----:B------:R-:W-:Y:S02]  /*6970*/  HFMA2 R12, -RZ, RZ, 0, 5.9604644775390625e-08 ;  /* 0x00000001ff0c7431 */ /* 0x000fe400000001ff */
[----:B------:R-:W-:Y:S02]  /*6980*/  IMAD.MOV.U32 R8, RZ, RZ, 0x70 ;  /* 0x00000070ff087424 */ /* 0x000fe400078e00ff */
[----:B------:R-:W-:Y:S01]  /*6990*/  IMAD.MOV.U32 R13, RZ, RZ, RZ ;  /* 0x000000ffff0d7224 */ /* 0x000fe200078e00ff */
[----:B------:R-:W3:Y:S01]  /*69a0*/  LDCU.64 UR6, c[0x4][0x88] ;  /* 0x01001100ff0677ac */ /* 0x000ee20008000a00 */
[----:B------:R-:W4:Y:S01]  /*69b0*/  LDCU.64 UR4, c[0x4][0x8] ;  /* 0x01000100ff0477ac */ /* 0x000f220008000a00 */
[----:B-1----:R-:W-:Y:S02]  /*69c0*/  MOV R4, UR8 ;  /* 0x0000000800047c02 */ /* 0x002fe40008000f00 */
[----:B------:R-:W-:Y:S02]  /*69d0*/  MOV R5, UR9 ;  /* 0x0000000900057c02 */ /* 0x000fe40008000f00 */
[----:B---3--:R-:W-:Y:S01]  /*69e0*/  MOV R7, UR7 ;  /* 0x0000000700077c02 */ /* 0x008fe20008000f00 */
[----:B------:R-:W-:Y:S01]  /*69f0*/  IMAD.U32 R6, RZ, RZ, UR6 ;  /* 0x00000006ff067e24 */ /* 0x000fe2000f8e00ff */
[----:B----4-:R-:W-:Y:S01]  /*6a00*/  MOV R11, UR5 ;  /* 0x00000005000b7c02 */ /* 0x010fe20008000f00 */
[----:B------:R-:W-:Y:S02]  /*6a10*/  IMAD.U32 R10, RZ, RZ, UR4 ;  /* 0x00000004ff0a7e24 */ /* 0x000fe4000f8e00ff */
[----:B------:R-:W-:Y:S07]  /*6a20*/  LEPC R20, `(.L_x_108) ;  /* 0x000000001014794e */ /* 0x000fee0000000000 */
[----:B--2---:R-:W-:Y:S05]  /*6a30*/  CALL.ABS.NOINC R2 ;  /* 0x0000000002007343 */ /* 0x004fea0003c00000 */
.L_x_108:
[----:B------:R-:W-:Y:S05]  /*6a40*/  BSYNC.RECONVERGENT B6 ;  /* 0x0000000000067941 */ /* 0x000fea0003800200 */
.L_x_107:
[----:B------:R-:W-:Y:S01]  /*6a50*/  ISETP.NE.U32.AND P4, PT, R82, RZ, PT ;  /* 0x000000ff5200720c */ /* 0x000fe20003f85070 */
[----:B------:R-:W-:Y:S01]  /*6a60*/  UISETP.NE.AND UP2, UPT, UR36, URZ, UPT ;  /* 0x000000ff2400728c */ /* 0x000fe2000bf45270 */
[----:B------:R-:W-:Y:S01]  /*6a70*/  ISETP.NE.U32.AND P2, PT, RZ, UR48, PT ;  /* 0x00000030ff007c0c */ /* 0x000fe2000bf45070 */
[----:B------:R-:W-:Y:S01]  /*6a80*/  UISETP.NE.U32.AND UP1, UPT, UR50, URZ, UPT ;  /* 0x000000ff3200728c */ /* 0x000fe2000bf25070 */
[----:B------:R-:W-:Y:S01]  /*6a90*/  ISETP.NE.AND.EX P4, PT, R83, RZ, PT, P4 ;  /* 0x000000ff5300720c */ /* 0x000fe20003f85340 */
[----:B------:R-:W-:Y:S01]  /*6aa0*/  UPLOP3.LUT UP0, UPT, UPT, UPT, UPT, 0x40, 0x4 ;  /* 0x000000000004789c */ /* 0x000fe20003f0e870 */
[----:B------:R-:W-:Y:S01]  /*6ab0*/  ISETP.NE.AND.EX P2, PT, RZ, UR49, PT, P2 ;  /* 0x00000031ff007c0c */ /* 0x000fe2000bf45320 */
[----:B------:R-:W-:Y:S01]  /*6ac0*/  UISETP.NE.AND.EX UP1, UPT, UR51, URZ, UPT, UP1 ;  /* 0x000000ff3300728c */ /* 0x000fe2000bf25310 */
[----:B------:R-:W-:Y:S04]  /*6ad0*/  PLOP3.LUT P1, PT, PT, PT, UP2, 0x80, 0x8 ;  /* 0x000000000008781c */ /* 0x000fe80003f2f028 */
[----:B------:R-:W-:Y:S06]  /*6ae0*/  @UP2 UPLOP3.LUT UP0, UPT, UPT, UPT, UP1, 0x80, 0x8 ;  /* 0x000000000008289c */ /* 0x000fec0003f0f010 */
[----:B------:R-:W-:Y:S01]  /*6af0*/  PLOP3.LUT P0, PT, PT, PT, UP0, 0x80, 0x8 ;  /* 0x000000000008781c */ /* 0x000fe20003f0f008 */
[----:B------:R-:W-:Y:S01]  /*6b00*/  @!UPT UIADD3 URZ, UPT, UPT, URZ, URZ, URZ ;  /* 0x000000fffffff290 */ /* 0x000fe2000fffe0ff */
[----:B------:R-:W-:Y:S11]  /*6b10*/  BRA.U !UP1, `(.L_x_110) ;  /* 0x0000000109387547 */ /* 0x000ff6000b800000 */
[----:B------:R-:W-:Y:S01]  /*6b20*/  UISETP.NE.U32.AND UP0, UPT, UR48, URZ, UPT ;  /* 0x000000ff3000728c */ /* 0x000fe2000bf05070 */
[----:B------:R-:W-:Y:S02]  /*6b30*/  HFMA2 R0, -RZ, RZ, 0, 5.9604644775390625e-08 ;  /* 0x00000001ff007431 */ /* 0x000fe400000001ff */
[----:B------:R-:W-:Y:S01]  /*6b40*/  IMAD.MOV.U32 R86, RZ, RZ, 0x1 ;  /* 0x00000001ff567424 */ /* 0x000fe200078e00ff */
[----:B------:R-:W-:Y:S06]  /*6b50*/  UISETP.NE.AND.EX UP0, UPT, UR49, URZ, UPT, UP0 ;  /* 0x000000ff3100728c */ /* 0x000fec000bf05300 */
[----:B------:R-:W-:Y:S05]  /*6b60*/  PLOP3.LUT P3, PT, PT, PT, UP0, 0x80, 0x8 ;  /* 0x000000000008781c */ /* 0x000fea0003f6f008 */
[----:B------:R-:W1:Y:S01]  /*6b70*/  @UP0 LDCU.64 UR6, c[0x0][0xc88] ;  /* 0x00019100ff0607ac */ /* 0x000e620008000a00 */
[----:B------:R-:W-:Y:S07]  /*6b80*/  @UP0 UIMAD UR4, UR44, UR50, URZ ;  /* 0x000000322c0402a4 */ /* 0x000fee000f8e02ff */
[----:B------:R-:W-:Y:S01]  /*6b90*/  @!P3 PRMT R86, R0, 0x7610, R86 ;  /* 0x000076100056b816 */ /* 0x000fe20000000056 */
[----:B-1----:R-:W-:Y:S03]  /*6ba0*/  @UP0 UIMAD.WIDE UR6, UR4, 0x4, UR6 ;  /* 0x00000004040608a5 */ /* 0x002fe6000f8e0206 */
[----:B------:R-:W1:Y:S03]  /*6bb0*/  @!UP0 LDCU UR4, c[0x0][0xc80] ;  /* 0x00019000ff0487ac */ /* 0x000e660008000800 */
[----:B------:R-:W-:Y:S01]  /*6bc0*/  IMAD.U32 R2, RZ, RZ, UR6 ;  /* 0x00000006ff027e24 */ /* 0x000fe2000f8e00ff */
[----:B------:R-:W-:Y:S05]  /*6bd0*/  MOV R3, UR7 ;  /* 0x0000000700037c02 */ /* 0x000fea0008000f00 */
[----:B-----5:R2:W5:Y:S02]  /*6be0*/  @P3 LDG.E R53, desc[UR46][R2.64] ;  /* 0x0000002e02353981 */ /* 0x020564000c1e1900 */
[----:B-12---:R-:W-:Y:S02]  /*6bf0*/  @!P3 IMAD.U32 R53, RZ, RZ, UR4 ;  /* 0x00000004ff35be24 */ /* 0x006fe4000f8e00ff */
.L_x_110:
[----:B------:R-:W-:Y:S05]  /*6c00*/  @!P4 BRA `(.L_x_111) ;  /* 0x000000000020c947 */ /* 0x000fea0003800000 */
[----:B------:R-:W-:Y:S04]  /*6c10*/  ISETP.NE.U32.AND P3, PT, R80, RZ, PT ;  /* 0x000000ff5000720c */ /* 0x000fe80003f65070 */
[----:B------:R-:W-:Y:S11]  /*6c20*/  ISETP.NE.AND.EX P3, PT, R81, RZ, PT, P3 ;  /* 0x000000ff5100720c */ /* 0x000ff60003f65330 */
[----:B------:R-:W-:Y:S02]  /*6c30*/  @!UPT UIADD3 URZ, UPT, UPT, URZ, URZ, URZ ;  /* 0x000000fffffff290 */ /* 0x000fe4000fffe0ff */
[----:B------:R-:W1:Y:S01]  /*6c40*/  @P3 LDC.64 R2, c[0x0][0xca8] ;  /* 0x00032a00ff023b82 */ /* 0x000e620000000a00 */
[----:B------:R-:W-:Y:S04]  /*6c50*/  @P3 IMAD R0, R82, UR44, RZ ;  /* 0x0000002c52003c24 */ /* 0x000fe8000f8e02ff */
[----:B-1----:R-:W-:Y:S05]  /*6c60*/  @P3 IMAD.WIDE R2, R0, 0x4, R2 ;  /* 0x0000000400023825 */ /* 0x002fea00078e0202 */
[----:B-----5:R1:W5:Y:S02]  /*6c70*/  @P3 LDG.E R52, desc[UR46][R2.64] ;  /* 0x0000002e02343981 */ /* 0x020364000c1e1900 */
[----:B-1----:R-:W2:Y:S02]  /*6c80*/  @!P3 LDC R52, c[0x0][0xca0] ;  /* 0x00032800ff34bb82 */ /* 0x002ea40000000800 */
.L_x_111:
[----:B-----5:R-:W-:Y:S01]  /*6c90*/  FSETP.NEU.AND P3, PT, R53, RZ, PT ;  /* 0x000000ff3500720b */ /* 0x020fe20003f6d000 */
[----:B------:R-:W-:Y:S01]  /*6ca0*/  IMAD.MOV.U32 R69, RZ, RZ, 0x10 ;  /* 0x00000010ff457424 */ /* 0x000fe200078e00ff */
[----:B------:R-:W-:Y:S01]  /*6cb0*/  SEL R2, RZ, 0xffffffff, P2 ;  /* 0xffffffffff027807 */ /* 0x000fe20001000000 */
[----:B------:R-:W-:Y:S01]  /*6cc0*/  IMAD R59, R94, 0x80, R95 ;  /* 0x000000805e3b7824 */ /* 0x000fe200078e025f */
[----:B------:R-:W-:Y:S01]  /*6cd0*/  @P1 LOP3.LUT P2, RZ, R86, 0xff, RZ, 0xc0, !PT ;  /* 0x000000ff56ff1812 */ /* 0x000fe2000784c0ff */
[----:B------:R-:W-:Y:S01]  /*6ce0*/  IMAD.SHL.U32 R104, R96, 0x2, RZ ;  /* 0x0000000260687824 */ /* 0x000fe200078e00ff */
[----:B------:R-:W-:Y:S01]  /*6cf0*/  @P1 SEL R0, RZ, 0xffffffff, P3 ;  /* 0xffffffffff001807 */ /* 0x000fe20001800000 */
[----:B------:R-:W-:Y:S01]  /*6d00*/  BSSY B1, `(.L_x_112) ;  /* 0x0000039000017945 */ /* 0x000fe20003800000 */
[----:B------:R-:W-:Y:S01]  /*6d10*/  LEA R58, R94, UR45, 0x3 ;  /* 0x0000002d5e3a7c11 */ /* 0x000fe2000f8e18ff */
[----:B------:R-:W-:Y:S01]  /*6d20*/  VIADD R103, R104, UR45 ;  /* 0x0000002d68677c36 */ /* 0x000fe20008000000 */
[----:B------:R-:W-:Y:S01]  /*6d30*/  @P0 SEL R0, R2, R0, !P2 ;  /* 0x0000000002000207 */ /* 0x000fe20005000000 */
[----:B------:R-:W-:Y:S01]  /*6d40*/  IMAD.MOV.U32 R70, RZ, RZ, 0x1 ;  /* 0x00000001ff467424 */ /* 0x000fe200078e00ff */
[----:B------:R-:W-:Y:S01]  /*6d50*/  SHF.L.U32 R3, R93, 0x1f, RZ ;  /* 0x0000001f5d037819 */ /* 0x000fe200000006ff */
[----:B------:R-:W-:Y:S01]  /*6d60*/  IMAD.MOV.U32 R68, RZ, RZ, RZ ;  /* 0x000000ffff447224 */ /* 0x000fe200078e00ff */
[----:B------:R-:W-:Y:S02]  /*6d70*/  @P1 LOP3.LUT R0, R0, 0x1, RZ, 0xc0, !PT ;  /* 0x0000000100001812 */ /* 0x000fe400078ec0ff */
[----:B------:R-:W-:Y:S02]  /*6d80*/  CS2R R78, SRZ ;  /* 0x00000000004e7805 */ /* 0x000fe4000001ff00 */
[----:B------:R-:W-:Y:S02]  /*6d90*/  PLOP3.LUT P2, PT, PT, PT, UP1, 0x80, 0x8 ;  /* 0x000000000008781c */ /* 0x000fe40003f4f018 */
[----:B------:R-:W-:Y:S02]  /*6da0*/  CS2R R76, SRZ ;  /* 0x00000000004c7805 */ /* 0x000fe4000001ff00 */
[----:B------:R-:W-:Y:S02]  /*6db0*/  ISETP.NE.U32.OR P4, PT, R0, 0x1, !P1 ;  /* 0x000000010000780c */ /* 0x000fe40004f85470 */
[----:B------:R-:W-:Y:S02]  /*6dc0*/  CS2R R74, SRZ ;  /* 0x00000000004a7805 */ /* 0x000fe4000001ff00 */
[----:B------:R-:W-:Y:S02]  /*6dd0*/  LOP3.LUT P5, RZ, R97, 0x40, RZ, 0xc0, !PT ;  /* 0x0000004061ff7812 */ /* 0x000fe400078ac0ff */
[----:B------:R-:W-:Y:S02]  /*6de0*/  CS2R R72, SRZ ;  /* 0x0000000000487805 */ /* 0x000fe4000001ff00 */
[----:B------:R-:W-:Y:S02]  /*6df0*/  P2R R105, PR, RZ, 0x10 ;  /* 0x00000010ff697803 */ /* 0x000fe40000000000 */
[----:B------:R-:W-:Y:S02]  /*6e00*/  CS2R R66, SRZ ;  /* 0x0000000000427805 */ /* 0x000fe4000001ff00 */
[----:B------:R-:W-:Y:S02]  /*6e10*/  SEL R69, R69, 0xfffffff0, !P5 ;  /* 0xfffffff045457807 */ /* 0x000fe40006800000 */
[----:B------:R-:W-:Y:S02]  /*6e20*/  CS2R R64, SRZ ;  /* 0x0000000000407805 */ /* 0x000fe4000001ff00 */
[----:B------:R-:W-:Y:S02]  /*6e30*/  CS2R R62, SRZ ;  /* 0x00000000003e7805 */ /* 0x000fe4000001ff00 */
[----:B------:R-:W-:Y:S01]  /*6e40*/  CS2R R60, SRZ ;  /* 0x00000000003c7805 */ /* 0x000fe2000001ff00 */
[----:B------:R-:W-:Y:S01]  /*6e50*/  IMAD.IADD R103, R103, 0x1, R69 ;  /* 0x0000000167677824 */ /* 0x000fe200078e0245 */
[----:B------:R-:W-:Y:S04]  /*6e60*/  @P4 SHF.L.U32 R0, RZ, 0x1f, RZ ;  /* 0x0000001fff004819 */ /* 0x000fe800000006ff */
[----:B------:R1:W3:Y:S01]  /*6e70*/  @P4 SYNCS.PHASECHK.TRANS64.TRYWAIT P1, [UR45+0xc0], R0 ;  /* 0x0000c000ff0045a7 */ /* 0x0002e2000802112d */
[----:B------:R4:W2:Y:S01]  /*6e80*/  SYNCS.PHASECHK.TRANS64.TRYWAIT P0, [R58+URZ+0x130], R3 ;  /* 0x000130033a0075a7 */ /* 0x0008a200080011ff */
[----:B-1----:R-:W-:Y:S02]  /*6e90*/  SEL R0, RZ, 0xffffffff, P3 ;  /* 0xffffffffff007807 */ /* 0x002fe40001800000 */
[----:B------:R-:W-:Y:S04]  /*6ea0*/  LOP3.LUT P3, R101, R86, 0xff, RZ, 0xc0, !PT ;  /* 0x000000ff56657812 */ /* 0x000fe8000786c0ff */
[----:B------:R-:W-:Y:S04]  /*6eb0*/  @P2 SEL R0, R2, R0, !P3 ;  /* 0x0000000002002207 */ /* 0x000fe80005800000 */
[----:B------:R-:W-:Y:S04]  /*6ec0*/  LOP3.LUT R0, R0, 0x1, RZ, 0xc0, !PT ;  /* 0x0000000100007812 */ /* 0x000fe800078ec0ff */
[----:B------:R-:W-:Y:S02]  /*6ed0*/  ISETP.NE.U32.AND P2, PT, R0, 0x1, PT ;  /* 0x000000010000780c */ /* 0x000fe40003f45070 */
[----:B------:R-:W-:Y:S02]  /*6ee0*/  SHF.R.U32.HI R0, RZ, 0x15, R59 ;  /* 0x00000015ff007819 */ /* 0x000fe4000001163b */
[----:B------:R-:W-:Y:S02]  /*6ef0*/  P2R R71, PR, RZ, 0x4 ;  /* 0x00000004ff477803 */ /* 0x000fe40000000000 */
[----:B------:R-:W-:Y:S02]  /*6f00*/  LOP3.LUT R2, R0, 0x3, RZ, 0xc0, !PT ;  /* 0x0000000300027812 */ /* 0x000fe400078ec0ff */
[----:B---3--:R-:W-:Y:S01]  /*6f10*/  @P4 SEL R70, RZ, 0x1, !P1 ;  /* 0x00000001ff464807 */ /* 0x008fe20004800000 */
[----:B--2-4-:R-:W-:Y:S06]  /*6f20*/  @!P4 BRA `(.L_x_113) ;  /* 0x000000000058c947 */ /* 0x014fec0003800000 */
[----:B------:R-:W-:Y:S01]  /*6f30*/  IMAD.MOV.U32 R79, RZ, RZ, RZ ;  /* 0x000000ffff4f7224 */ /* 0x000fe200078e00ff */
[----:B------:R-:W-:Y:S01]  /*6f40*/  ISETP.NE.AND P1, PT, R70, RZ, PT ;  /* 0x000000ff4600720c */ /* 0x000fe20003f25270 */
[----:B------:R-:W-:Y:S01]  /*6f50*/  BSSY B0, `(.L_x_114) ;  /* 0x000000c000007945 */ /* 0x000fe20003800000 */
[----:B------:R-:W-:Y:S02]  /*6f60*/  CS2R R62, SRZ ;  /* 0x00000000003e7805 */ /* 0x000fe4000001ff00 */
[----:B------:R-:W-:Y:S02]  /*6f70*/  CS2R R60, SRZ ;  /* 0x00000000003c7805 */ /* 0x000fe4000001ff00 */
[----:B------:R-:W-:Y:S02]  /*6f80*/  CS2R R66, SRZ ;  /* 0x0000000000427805 */ /* 0x000fe4000001ff00 */
[----:B------:R-:W-:Y:S02]  /*6f90*/  CS2R R64, SRZ ;  /* 0x0000000000407805 */ /* 0x000fe4000001ff00 */
[----:B------:R-:W-:Y:S02]  /*6fa0*/  CS2R R74, SRZ ;  /* 0x00000000004a7805 */ /* 0x000fe4000001ff00 */
[----:B------:R-:W-:Y:S02]  /*6fb0*/  CS2R R72, SRZ ;  /* 0x0000000000487805 */ /* 0x000fe4000001ff00 */
[----:B------:R-:W-:Y:S01]  /*6fc0*/  CS2R R76, SRZ ;  /* 0x00000000004c7805 */ /* 0x000fe2000001ff00 */
[----:B------:R-:W-:Y:S06]  /*6fd0*/  @P1 BRA `(.L_x_115) ;  /* 0x00000000000c1947 */ /* 0x000fec0003800000 */
[----:B------:R-:W-:Y:S04]  /*6fe0*/  SHF.L.U32 R5, RZ, 0x1f, RZ ;  /* 0x0000001fff057819 */ /* 0x000fe800000006ff */
[----:B------:R-:W1:Y:S02]  /*6ff0*/  SYNCS.PHASECHK.TRANS64.TRYWAIT P1, [UR45+0xc0], R5 ;  /* 0x0000c005ff0075a7 */ /* 0x000e64000802112d */
[----:B-1----:R-:W-:Y:S05]  /*7000*/  @!P1 BRA `(.L_x_116) ;  /* 0x0000008400749947 */ /* 0x002fea0003800000 */
.L_x_115:
[----:B------:R-:W-:Y:S05]  /*7010*/  BSYNC B0 ;  /* 0x0000000000007941 */ /* 0x000fea0003800000 */
.L_x_114:
[----:B------:R-:W-:Y:S01]  /*7020*/  ISETP.NE.AND P1, PT, R71, RZ, PT ;  /* 0x000000ff4700720c */ /* 0x000fe20003f25270 */
[----:B------:R-:W-:Y:S11]  /*7030*/  HFMA2 R68, -RZ, RZ, 0, 5.9604644775390625e-08 ;  /* 0x00000001ff447431 */ /* 0x000ff600000001ff */
[----:B------:R-:W-:Y:S01]  /*7040*/  @!UPT UIADD3 URZ, UPT, UPT, URZ, URZ, URZ ;  /* 0x000000fffffff290 */ /* 0x000fe2000fffe0ff */
[----:B------:R2:W3:Y:S04]  /*7050*/  @P1 LDS.128 R60, [R104+UR45+0x200] ;  /* 0x0002002d683c1984 */ /* 0x0004e80008000c00 */
[----:B------:R2:W4:Y:S04]  /*7060*/  @P1 LDS.128 R64, [R103+0x200] ;  /* 0x0002000067401984 */ /* 0x0005280000000c00 */
[----:B------:R2:W1:Y:S04]  /*7070*/  @P1 LDS.128 R72, [R104+UR45+0xa00] ;  /* 0x000a002d68481984 */ /* 0x0004680008000c00 */
[----:B------:R2:W1:Y:S02]  /*7080*/  @P1 LDS.128 R76, [R103+0xa00] ;  /* 0x000a0000674c1984 */ /* 0x0004640000000c00 */
.L_x_113:
[----:B------:R-:W-:Y:S05]  /*7090*/  BSYNC B1 ;  /* 0x0000000000017941 */ /* 0x000fea0003800000 */
.L_x_112:
[----:B------:R-:W-:Y:S02]  /*70a0*/  ISETP.NE.AND P1, PT, R98, R2, PT ;  /* 0x000000026200720c */ /* 0x000fe40003f25270 */
[----:B------:R-:W-:Y:S01]  /*70b0*/  MOV R39, RZ ;  /* 0x000000ff00277202 */ /* 0x000fe20000000f00 */
[----:B------:R-:W-:Y:S10]  /*70c0*/  @P0 BRA `(.L_x_117) ;  /* 0x0000000000080947 */ /* 0x000ff40003800000 */
[----:B------:R-:W5:Y:S02]  /*70d0*/  SYNCS.PHASECHK.TRANS64.TRYWAIT P0, [R58+URZ+0x130], R3 ;  /* 0x000130033a0075a7 */ /* 0x000f6400080011ff */
[----:B-----5:R-:W-:Y:S05]  /*70e0*/  @!P0 BRA `(.L_x_118) ;  /* 0x0000008400548947 */ /* 0x020fea0003800000 */
.L_x_117:
[----:B------:R-:W-:Y:S01]  /*70f0*/  IMAD.MOV.U32 R38, RZ, RZ, RZ ;  /* 0x000000ffff267224 */ /* 0x000fe200078e00ff */
[----:B------:R-:W-:Y:S02]  /*7100*/  CS2R R36, SRZ ;  /* 0x0000000000247805 */ /* 0x000fe4000001ff00 */
        /* <DEDUP_REMOVED lines=13> */
[----:B-1----:R-:W-:Y:S01]  /*71e0*/  CS2R R4, SRZ ;  /* 0x0000000000047805 */ /* 0x002fe2000001ff00 */
[----:B------:R-:W-:Y:S06]  /*71f0*/  @P1 BRA `(.L_x_119) ;  /* 0x0000000000bc1947 */ /* 0x000fec0003800000 */
[----:B------:R-:W-:Y:S11]  /*7200*/  LOP3.LUT P0, RZ, R0, 0x3, R99, 0x48, !PT ;  /* 0x0000000300ff7812 */ /* 0x000ff60007804863 */
[----:B------:R-:W-:Y:S02]  /*7210*/  @!UPT UIADD3 URZ, UPT, UPT, URZ, URZ, URZ ;  /* 0x000000fffffff290 */ /* 0x000fe4000fffe0ff */
[----:B------:R-:W-:Y:S05]  /*7220*/  @!P0 BRA `(.L_x_120) ;  /* 0x0000000000408947 */ /* 0x000fea0003800000 */
[----:B------:R-:W1:Y:S01]  /*7230*/  LDCU.64 UR8, c[0x4][0x70] ;  /* 0x01000e00ff0877ac */ /* 0x000e620008000a00 */
[----:B------:R-:W-:Y:S01]  /*7240*/  MOV R15, 0x0 ;  /* 0x00000000000f7802 */ /* 0x000fe20000000f00 */
[----:B------:R-:W-:Y:S02]  /*7250*/  HFMA2 R12, -RZ, RZ, 0, 5.9604644775390625e-08 ;  /* 0x00000001ff0c7431 */ /* 0x000fe400000001ff */
[----:B------:R-:W-:Y:S02]  /*7260*/  IMAD.MOV.U32 R8, RZ, RZ, 0x192 ;  /* 0x00000192ff087424 */ /* 0x000fe400078e00ff */
[----:B------:R-:W-:Y:S01]  /*7270*/  IMAD.MOV.U32 R13, RZ, RZ, RZ ;  /* 0x000000ffff0d7224 */ /* 0x000fe200078e00ff */
[----:B------:R-:W5:Y:S01]  /*7280*/  LDCU.64 UR6, c[0x4][0x78] ;  /* 0x01000f00ff0677ac */ /* 0x000f620008000a00 */
[----:B------:R-:W2:Y:S01]  /*7290*/  LDC.64 R14, c[0x4][R15] ;  /* 0x010000000f0e7b82 */ /* 0x000ea20000000a00 */
[----:B------:R-:W3:Y:S01]  /*72a0*/  LDCU.64 UR4, c[0x4][0x10] ;  /* 0x01000200ff0477ac */ /* 0x000ee20008000a00 */
[----:B-1----:R-:W-:Y:S01]  /*72b0*/  MOV R5, UR9 ;  /* 0x0000000900057c02 */ /* 0x002fe20008000f00 */
[----:B------:R-:W-:Y:S01]  /*72c0*/  IMAD.U32 R4, RZ, RZ, UR8 ;  /* 0x00000008ff047e24 */ /* 0x000fe2000f8e00ff */
[----:B-----5:R-:W-:Y:S01]  /*72d0*/  MOV R7, UR7 ;  /* 0x0000000700077c02 */ /* 0x020fe20008000f00 */
[----:B------:R-:W-:Y:S01]  /*72e0*/  IMAD.U32 R6, RZ, RZ, UR6 ;  /* 0x00000006ff067e24 */ /* 0x000fe2000f8e00ff */
[----:B---3--:R-:W-:Y:S01]  /*72f0*/  MOV R11, UR5 ;  /* 0x00000005000b7c02 */ /* 0x008fe20008000f00 */
[----:B------:R-:W-:Y:S02]  /*7300*/  IMAD.U32 R10, RZ, RZ, UR4 ;  /* 0x00000004ff0a7e24 */ /* 0x000fe4000f8e00ff */
[----:B------:R-:W-:Y:S07]  /*7310*/  LEPC R20, `(.L_x_120) ;  /* 0x000000001014794e */ /* 0x000fee0000000000 */
[----:B--2-4-:R-:W-:Y:S05]  /*7320*/  CALL.ABS.NOINC R14 ;  /* 0x000000000e007343 */ /* 0x014fea0003c00000 */
.L_x_120:
[----:B------:R-:W-:Y:S05]  /*7330*/  WARPSYNC.ALL ;  /* 0x0000000000007948 */ /* 0x000fea0003800000 */
[C---:B------:R-:W-:Y:S01]  /*7340*/  R2UR UR4, R59.reuse ;  /* 0x000000003b0472ca */ /* 0x040fe200000e0000 */
[----:B------:R-:W-:Y:S05]  /*7350*/  VIADD R0, R59, 0x40 ;  /* 0x000000403b007836 */ /* 0x000fea0000000000 */
[----:B------:R-:W-:Y:S04]  /*7360*/  SHF.R.U32.HI R0, RZ, 0x15, R0 ;  /* 0x00000015ff007819 */ /* 0x000fe80000011600 */
[----:B------:R-:W-:Y:S03]  /*7370*/  LOP3.LUT P0, RZ, R0, 0x3, R99, 0x48, !PT ;  /* 0x0000000300ff7812 */ /* 0x000fe60007804863 */
[----:B------:R-:W1:Y:S10]  /*7380*/  LDTM.x16 R24, tmem[UR4] ;  /* 0x00000004001879ee */ /* 0x000e740008240000 */
[----:B-1----:R-:W-:Y:S05]  /*7390*/  @!P0 BRA `(.L_x_121) ;  /* 0x0000000000408947 */ /* 0x002fea0003800000 */
        /* <DEDUP_REMOVED lines=16> */
.L_x_121:
[----:B------:R-:W-:Y:S05]  /*74a0*/  WARPSYNC.ALL ;  /* 0x0000000000007948 */ /* 0x000fea0003800000 */
[----:B------:R-:W-:Y:S11]  /*74b0*/  R2UR UR4, R59 ;  /* 0x000000003b0472ca */ /* 0x000ff600000e0000 */
[----:B------:R-:W-:Y:S02]  /*74c0*/  @!UPT UIADD3 URZ, UPT, UPT, URZ, URZ, URZ ;  /* 0x000000fffffff290 */ /* 0x000fe4000fffe0ff */
[----:B------:R-:W1:Y:S02]  /*74d0*/  LDTM.x16 R4, tmem[UR4+0x40] ;  /* 0x00004004000479ee */ /* 0x000e640008240000 */
[----:B-1----:R-:W-:Y:S01]  /*74e0*/  NOP ;  /* 0x0000000000007918 */ /* 0x002fe20000000000 */
.L_x_119:
[----:B---3--:R-:W-:Y:S01]  /*74f0*/  SHF.L.U32 R20, R60, 0x10, RZ ;  /* 0x000000103c147819 */ /* 0x008fe200000006ff */
[----:B------:R-:W-:Y:S01]  /*7500*/  FMUL R0, R52, R24 ;  /* 0x0000001834007220 */ /* 0x000fe20000400000 */
[----:B------:R-:W-:Y:S01]  /*7510*/  ISETP.NE.AND P0, PT, R98, R2, PT ;  /* 0x000000026200720c */ /* 0x000fe20003f05270 */
[----:B------:R-:W-:Y:S01]  /*7520*/  FMUL R2, R52, R25 ;  /* 0x0000001934027220 */ /* 0x000fe20000400000 */
[----:B------:R-:W-:Y:S01]  /*7530*/  LOP3.LUT R21, R60, 0xffff0000, RZ, 0xc0, !PT ;  /* 0xffff00003c157812 */ /* 0x000fe200078ec0ff */
[----:B------:R-:W-:Y:S01]  /*7540*/  FFMA R0, R53, R20, R0 ;  /* 0x0000001435007223 */ /* 0x000fe20000000000 */
[C---:B------:R-:W-:Y:S01]  /*7550*/  SHF.L.U32 R22, R61.reuse, 0x10, RZ ;  /* 0x000000103d167819 */ /* 0x040fe200000006ff */
[----:B------:R-:W-:Y:S01]  /*7560*/  FMUL R3, R52, R26 ;  /* 0x0000001a34037220 */ /* 0x000fe20000400000 */
[----:B------:R-:W-:Y:S01]  /*7570*/  LOP3.LUT R23, R61, 0xffff0000, RZ, 0xc0, !PT ;  /* 0xffff00003d177812 */ /* 0x000fe200078ec0ff */
[C---:B------:R-:W-:Y:S01]  /*7580*/  FFMA R2, R53.reuse, R21, R2 ;  /* 0x0000001535027223 */ /* 0x040fe20000000002 */
[----:B------:R-:W-:Y:S01]  /*7590*/  SHF.L.U32 R40, R62, 0x10, RZ ;  /* 0x000000103e287819 */ /* 0x000fe200000006ff */
[----:B------:R-:W-:Y:S01]  /*75a0*/  FMUL R20, R52, R27 ;  /* 0x0000001b34147220 */ /* 0x000fe20000400000 */
[----:B------:R-:W-:Y:S01]  /*75b0*/  LOP3.LUT R41, R62, 0xffff0000, RZ, 0xc0, !PT ;  /* 0xffff00003e297812 */ /* 0x000fe200078ec0ff */
[----:B------:R-:W-:Y:S01]  /*75c0*/  FFMA R3, R53, R22, R3 ;  /* 0x0000001635037223 */ /* 0x000fe20000000003 */
[----:B------:R-:W-:Y:S01]  /*75d0*/  F2FP.BF16.F32.PACK_AB R108, R2, R0 ;  /* 0x00000000026c723e */ /* 0x000fe200000010ff */
[C---:B------:R-:W-:Y:S01]  /*75e0*/  FMUL R21, R52.reuse, R28 ;  /* 0x0000001c34157220 */ /* 0x040fe20000400000 */
[----:B------:R-:W-:Y:S01]  /*75f0*/  LOP3.LUT R42, R77, 0xffff0000, RZ, 0xc0, !PT ;  /* 0xffff00004d2a7812 */ /* 0x000fe200078ec0ff */
[----:B------:R-:W-:Y:S01]  /*7600*/  FMUL R22, R52, R29 ;  /* 0x0000001d34167220 */ /* 0x000fe20000400000 */
[----:B------:R-:W-:Y:S01]  /*7610*/  SHF.L.U32 R54, R78, 0x10, RZ ;  /* 0x000000104e367819 */ /* 0x000fe200000006ff */
[----:B------:R-:W-:Y:S01]  /*7620*/  FFMA R20, R53, R23, R20 ;  /* 0x0000001735147223 */ /* 0x000fe20000000014 */
[----:B------:R-:W-:Y:S01]  /*7630*/  SHF.L.U32 R23, R63, 0x10, RZ ;  /* 0x000000103f177819 */ /* 0x000fe200000006ff */
[----:B------:R-:W-:Y:S01]  /*7640*/  FFMA R21, R53, R40, R21 ;  /* 0x0000002835157223 */ /* 0x000fe20000000015 */
[----:B------:R-:W-:Y:S01]  /*7650*/  LOP3.LUT R40, R63, 0xffff0000, RZ, 0xc0, !PT ;  /* 0xffff00003f287812 */ /* 0x000fe200078ec0ff */
[C---:B------:R-:W-:Y:S01]  /*7660*/  FFMA R22, R53.reuse, R41, R22 ;  /* 0x0000002935167223 */ /* 0x040fe20000000016 */
[----:B------:R-:W-:Y:S01]  /*7670*/  F2FP.BF16.F32.PACK_AB R109, R20, R3 ;  /* 0x00000003146d723e */ /* 0x000fe200000010ff */
[----:B------:R-:W-:Y:S01]  /*7680*/  FMUL R0, R52, R30 ;  /* 0x0000001e34007220 */ /* 0x000fe20000400000 */
[----:B----4-:R-:W-:Y:S01]  /*7690*/  LOP3.LUT R41, R66, 0xffff0000, RZ, 0xc0, !PT ;  /* 0xffff000042297812 */ /* 0x010fe200078ec0ff */
[----:B------:R-:W-:Y:S01]  /*76a0*/  FMUL R2, R52, R31 ;  /* 0x0000001f34027220 */ /* 0x000fe20000400000 */
[----:B------:R-:W-:Y:S01]  /*76b0*/  F2FP.BF16.F32.PACK_AB R110, R22, R21 ;  /* 0x00000015166e723e */ /* 0x000fe200000010ff */
[C---:B------:R-:W-:Y:S01]  /*76c0*/  FFMA R0, R53.reuse, R23, R0 ;  /* 0x0000001735007223 */ /* 0x040fe20000000000 */
[C---:B------:R-:W-:Y:S01]  /*76d0*/  SHF.L.U32 R22, R64.reuse, 0x10, RZ ;  /* 0x0000001040167819 */ /* 0x040fe200000006ff */
[----:B------:R-:W-:Y:S01]  /*76e0*/  FFMA R2, R53, R40, R2 ;  /* 0x0000002835027223 */ /* 0x000fe20000000002 */
[----:B------:R-:W-:Y:S01]  /*76f0*/  LOP3.LUT R23, R64, 0xffff0000, RZ, 0xc0, !PT ;  /* 0xffff000040177812 */ /* 0x000fe200078ec0ff */
[C---:B------:R-:W-:Y:S01]  /*7700*/  FMUL R3, R52.reuse, R32 ;  /* 0x0000002034037220 */ /* 0x040fe20000400000 */
[----:B------:R-:W-:Y:S01]  /*7710*/  SHF.L.U32 R40, R65, 0x10, RZ ;  /* 0x0000001041287819 */ /* 0x000fe200000006ff */
[----:B------:R-:W-:Y:S01]  /*7720*/  FMUL R20, R52, R33 ;  /* 0x0000002134147220 */ /* 0x000fe20000400000 */
[----:B------:R-:W-:Y:S01]  /*7730*/  F2FP.BF16.F32.PACK_AB R111, R2, R0 ;  /* 0x00000000026f723e */ /* 0x000fe200000010ff */
[----:B------:R-:W-:Y:S01]  /*7740*/  FMUL R21, R52, R34 ;  /* 0x0000002234157220 */ /* 0x000fe20000400000 */
[----:B------:R-:W-:Y:S01]  /*7750*/  LOP3.LUT R55, R78, 0xffff0000, RZ, 0xc0, !PT ;  /* 0xffff00004e377812 */ /* 0x000fe200078ec0ff */
[----:B------:R-:W-:Y:S01]  /*7760*/  FFMA R3, R53, R22, R3 ;  /* 0x0000001635037223 */ /* 0x000fe20000000003 */
[----:B------:R-:W-:Y:S01]  /*7770*/  SHF.L.U32 R56, R79, 0x10, RZ ;  /* 0x000000104f387819 */ /* 0x000fe200000006ff */
[----:B------:R-:W-:Y:S01]  /*7780*/  FFMA R20, R53, R23, R20 ;  /* 0x0000001735147223 */ /* 0x000fe20000000014 */
[----:B------:R-:W-:Y:S01]  /*7790*/  LOP3.LUT R23, R65, 0xffff0000, RZ, 0xc0, !PT ;  /* 0xffff000041177812 */ /* 0x000fe200078ec0ff */
[----:B------:R-:W-:Y:S01]  /*77a0*/  FFMA R21, R53, R40, R21 ;  /* 0x0000002835157223 */ /* 0x000fe20000000015 */
[----:B------:R-:W-:Y:S01]  /*77b0*/  SHF.L.U32 R40, R66, 0x10, RZ ;  /* 0x0000001042287819 */ /* 0x000fe200000006ff */
[----:B------:R-:W-:Y:S01]  /*77c0*/  FMUL R0, R52, R35 ;  /* 0x0000002334007220 */ /* 0x000fe20000400000 */
[----:B------:R-:W-:Y:S01]  /*77d0*/  F2FP.BF16.F32.PACK_AB R112, R20, R3 ;  /* 0x000000031470723e */ /* 0x000fe200000010ff */
[C---:B------:R-:W-:Y:S01]  /*77e0*/  FMUL R2, R52.reuse, R36 ;  /* 0x0000002434027220 */ /* 0x040fe20000400000 */
[----:B------:R-:W-:Y:S01]  /*77f0*/  LOP3.LUT R57, R79, 0xffff0000, RZ, 0xc0, !PT ;  /* 0xffff00004f397812 */ /* 0x000fe200078ec0ff */
[----:B------:R-:W-:Y:S01]  /*7800*/  FMUL R22, R52, R37 ;  /* 0x0000002534167220 */ /* 0x000fe20000400000 */
[----:B------:R-:W-:Y:S01]  /*7810*/  ISETP.NE.AND P1, PT, R98, RZ, PT ;  /* 0x000000ff6200720c */ /* 0x000fe20003f25270 */
[----:B------:R-:W-:Y:S01]  /*7820*/  FFMA R0, R53, R23, R0 ;  /* 0x0000001735007223 */ /* 0x000fe20000000000 */
[----:B------:R-:W-:Y:S01]  /*7830*/  SHF.L.U32 R23, R67, 0x10, RZ ;  /* 0x0000001043177819 */ /* 0x000fe200000006ff */
[----:B------:R-:W-:Y:S01]  /*7840*/  FFMA R2, R53, R40, R2 ;  /* 0x0000002835027223 */ /* 0x000fe20000000002 */
[----:B------:R-:W-:Y:S01]  /*7850*/  LOP3.LUT R40, R67, 0xffff0000, RZ, 0xc0, !PT ;  /* 0xffff000043287812 */ /* 0x000fe200078ec0ff */
[----:B------:R1:W-:Y:S01]  /*7860*/  @!P0 STS.128 [R104+UR45+0x200], R108 ;  /* 0x0002006c68008988 */ /* 0x0003e20008000c2d */
[----:B------:R-:W-:Y:S01]  /*7870*/  F2FP.BF16.F32.PACK_AB R113, R0, R21 ;  /* 0x000000150071723e */ /* 0x000fe200000010ff */
[C---:B------:R-:W-:Y:S01]  /*7880*/  FFMA R22, R53.reuse, R41, R22 ;  /* 0x0000002935167223 */ /* 0x040fe20000000016 */
[----:B------:R-:W-:Y:S01]  /*7890*/  LOP3.LUT R41, R74, 0xffff0000, RZ, 0xc0, !PT ;  /* 0xffff00004a297812 */ /* 0x000fe200078ec0ff */
[C---:B------:R-:W-:Y:S01]  /*78a0*/  FMUL R3, R52.reuse, R38 ;  /* 0x0000002634037220 */ /* 0x040fe20000400000 */
[C---:B------:R-:W-:Y:S01]  /*78b0*/  FMUL R20, R52.reuse, R39 ;  /* 0x0000002734147220 */ /* 0x040fe20000400000 */
        /* <DEDUP_REMOVED lines=9> */
[C---:B------:R-:W-:Y:S01]  /*7950*/  FFMA R0, R53.reuse, R22, R0 ;  /* 0x0000001635007223 */ /* 0x040fe20000000000 */
[C---:B------:R-:W-:Y:S01]  /*7960*/  FFMA R2, R53.reuse, R23, R2 ;  /* 0x0000001735027223 */ /* 0x040fe20000000002 */
[----:B------:R-:W-:Y:S01]  /*7970*/  F2FP.BF16.F32.PACK_AB R115, R20, R3 ;  /* 0x000000031473723e */ /* 0x000fe200000010ff */
[----:B------:R-:W-:Y:S01]  /*7980*/  FFMA R21, R53, R40, R21 ;  /* 0x0000002835157223 */ /* 0x000fe20000000015 */
[----:B------:R-:W-:Y:S01]  /*7990*/  LOP3.LUT R23, R73, 0xffff0000, RZ, 0xc0, !PT ;  /* 0xffff000049177812 */ /* 0x000fe200078ec0ff */
[----:B------:R-:W-:Y:S01]  /*79a0*/  FMUL R3, R52, R7 ;  /* 0x0000000734037220 */ /* 0x000fe20000400000 */
[----:B------:R-:W-:Y:S01]  /*79b0*/  SHF.L.U32 R40, R74, 0x10, RZ ;  /* 0x000000104a287819 */ /* 0x000fe200000006ff */
[----:B------:R1:W-:Y:S01]  /*79c0*/  @!P0 STS.128 [R103+0x200], R112 ;  /* 0x0002007067008388 */ /* 0x0003e20000000c00 */
[C---:B------:R-:W-:Y:S01]  /*79d0*/  FMUL R20, R52.reuse, R8 ;  /* 0x0000000834147220 */ /* 0x040fe20000400000 */
[----:B------:R-:W-:Y:S01]  /*79e0*/  FMUL R22, R52, R9 ;  /* 0x0000000934167220 */ /* 0x000fe20000400000 */
[C---:B------:R-:W-:Y:S01]  /*79f0*/  FFMA R3, R53.reuse, R23, R3 ;  /* 0x0000001735037223 */ /* 0x040fe20000000003 */
[----:B------:R-:W-:Y:S01]  /*7a00*/  F2FP.BF16.F32.PACK_AB R116, R2, R0 ;  /* 0x000000000274723e */ /* 0x000fe200000010ff */
[----:B------:R-:W-:Y:S01]  /*7a10*/  FFMA R20, R53, R40, R20 ;  /* 0x0000002835147223 */ /* 0x000fe20000000014 */
[C---:B------:R-:W-:Y:S01]  /*7a20*/  SHF.L.U32 R23, R75.reuse, 0x10, RZ ;  /* 0x000000104b177819 */ /* 0x040fe200000006ff */
[C---:B------:R-:W-:Y:S01]  /*7a30*/  FMUL R0, R52.reuse, R10 ;  /* 0x0000000a34007220 */ /* 0x040fe20000400000 */
[----:B------:R-:W-:Y:S01]  /*7a40*/  LOP3.LUT R40, R75, 0xffff0000, RZ, 0xc0, !PT ;  /* 0xffff00004b287812 */ /* 0x000fe200078ec0ff */
[C---:B------:R-:W-:Y:S01]  /*7a50*/  FFMA R22, R53.reuse, R41, R22 ;  /* 0x0000002935167223 */ /* 0x040fe20000000016 */
[C---:B------:R-:W-:Y:S01]  /*7a60*/  FMUL R2, R52.reuse, R11 ;  /* 0x0000000b34027220 */ /* 0x040fe20000400000 */
[----:B------:R-:W-:Y:S01]  /*7a70*/  FFMA R0, R53, R23, R0 ;  /* 0x0000001735007223 */ /* 0x000fe20000000000 */
[----:B------:R-:W-:Y:S01]  /*7a80*/  F2FP.BF16.F32.PACK_AB R117, R3, R21 ;  /* 0x000000150375723e */ /* 0x000fe200000010ff */
[----:B------:R-:W-:Y:S01]  /*7a90*/  FMUL R3, R52, R12 ;  /* 0x0000000c34037220 */ /* 0x000fe20000400000 */
[----:B------:R-:W-:Y:S01]  /*7aa0*/  FFMA R2, R53, R40, R2 ;  /* 0x0000002835027223 */ /* 0x000fe20000000002 */
[----:B------:R-:W-:Y:S01]  /*7ab0*/  SHF.L.U32 R23, R76, 0x10, RZ ;  /* 0x000000104c177819 */ /* 0x000fe200000006ff */
[----:B------:R-:W-:Y:S01]  /*7ac0*/  FMUL R21, R52, R14 ;  /* 0x0000000e34157220 */ /* 0x000fe20000400000 */
[----:B------:R-:W-:Y:S01]  /*7ad0*/  F2FP.BF16.F32.PACK_AB R118, R22, R20 ;  /* 0x000000141676723e */ /* 0x000fe200000010ff */
[----:B------:R-:W-:Y:S01]  /*7ae0*/  FMUL R20, R52, R13 ;  /* 0x0000000d34147220 */ /* 0x000fe20000400000 */
[----:B------:R-:W-:Y:S01]  /*7af0*/  LOP3.LUT R40, R76, 0xffff0000, RZ, 0xc0, !PT ;  /* 0xffff00004c287812 */ /* 0x000fe200078ec0ff */
[C---:B------:R-:W-:Y:S01]  /*7b00*/  FMUL R22, R52.reuse, R15 ;  /* 0x0000000f34167220 */ /* 0x040fe20000400000 */
[----:B------:R-:W-:Y:S01]  /*7b10*/  SHF.L.U32 R41, R77, 0x10, RZ ;  /* 0x000000104d297819 */ /* 0x000fe200000006ff */
[C---:B------:R-:W-:Y:S01]  /*7b20*/  FFMA R3, R53.reuse, R23, R3 ;  /* 0x0000001735037223 */ /* 0x040fe20000000003 */
[C---:B------:R-:W-:Y:S01]  /*7b30*/  FMUL R23, R52.reuse, R16 ;  /* 0x0000001034177220 */ /* 0x040fe20000400000 */
[C---:B------:R-:W-:Y:S01]  /*7b40*/  FFMA R20, R53.reuse, R40, R20 ;  /* 0x0000002835147223 */ /* 0x040fe20000000014 */
[C---:B------:R-:W-:Y:S01]  /*7b50*/  FMUL R40, R52.reuse, R17 ;  /* 0x0000001134287220 */ /* 0x040fe20000400000 */
[C---:B------:R-:W-:Y:S01]  /*7b60*/  FFMA R21, R53.reuse, R41, R21 ;  /* 0x0000002935157223 */ /* 0x040fe20000000015 */
[C---:B------:R-:W-:Y:S01]  /*7b70*/  FFMA R22, R53.reuse, R42, R22 ;  /* 0x0000002a35167223 */ /* 0x040fe20000000016 */
[C---:B------:R-:W-:Y:S01]  /*7b80*/  FMUL R41, R52.reuse, R18 ;  /* 0x0000001234297220 */ /* 0x040fe20000400000 */
[----:B------:R-:W-:Y:S01]  /*7b90*/  FMUL R42, R52, R19 ;  /* 0x00000013342a7220 */ /* 0x000fe20000400000 */
[----:B------:R-:W-:Y:S01]  /*7ba0*/  F2FP.BF16.F32.PACK_AB R119, R2, R0 ;  /* 0x000000000277723e */ /* 0x000fe200000010ff */
[C---:B------:R-:W-:Y:S01]  /*7bb0*/  FFMA R23, R53.reuse, R54, R23 ;  /* 0x0000003635177223 */ /* 0x040fe20000000017 */
[C---:B------:R-:W-:Y:S01]  /*7bc0*/  FFMA R40, R53.reuse, R55, R40 ;  /* 0x0000003735287223 */ /* 0x040fe20000000028 */
[C---:B------:R-:W-:Y:S01]  /*7bd0*/  FFMA R41, R53.reuse, R56, R41 ;  /* 0x0000003835297223 */ /* 0x040fe20000000029 */
[----:B------:R-:W-:Y:S01]  /*7be0*/  FFMA R42, R53, R57, R42 ;  /* 0x00000039352a7223 */ /* 0x000fe2000000002a */
[----:B------:R1:W-:Y:S01]  /*7bf0*/  @!P0 STS.128 [R104+UR45+0xa00], R116 ;  /* 0x000a007468008988 */ /* 0x0003e20008000c2d */
[----:B------:R-:W-:Y:S02]  /*7c00*/  F2FP.BF16.F32.PACK_AB R21, R22, R21 ;  /* 0x000000151615723e */ /* 0x000fe400000010ff */
[----:B------:R-:W-:Y:S02]  /*7c10*/  F2FP.BF16.F32.PACK_AB R22, R40, R23 ;  /* 0x000000172816723e */ /* 0x000fe400000010ff */
[----:B------:R-:W-:Y:S02]  /*7c20*/  F2FP.BF16.F32.PACK_AB R20, R20, R3 ;  /* 0x000000031414723e */ /* 0x000fe400000010ff */
[----:B------:R-:W-:Y:S05]  /*7c30*/  F2FP.BF16.F32.PACK_AB R23, R42, R41 ;  /* 0x000000292a17723e */ /* 0x000fea00000010ff */
[----:B------:R1:W-:Y:S01]  /*7c40*/  @!P0 STS.128 [R103+0xa00], R20 ;  /* 0x000a001467008388 */ /* 0x0003e20000000c00 */
[----:B------:R-:W-:Y:S01]  /*7c50*/  @!PT LDS RZ, [RZ] ;  /* 0x00000000fffff984 */ /* 0x000fe20000000800 */
[----:B------:R-:W-:Y:S01]  /*7c60*/  @!PT LDS RZ, [RZ] ;  /* 0x00000000fffff984 */ /* 0x000fe20000000800 */
[----:B------:R-:W-:Y:S01]  /*7c70*/  @!PT LDS RZ, [RZ] ;  /* 0x00000000fffff984 */ /* 0x000fe20000000800 */
[----:B------:R-:W-:Y:S01]  /*7c80*/  @!PT LDS RZ, [RZ] ;  /* 0x00000000fffff984 */ /* 0x000fe20000000800 */
[----:B------:R3:W-:Y:S07]  /*7c90*/  MEMBAR.ALL.CTA ;  /* 0x0000000000007992 */ /* 0x0007ee0000008000 */
[----:B---3--:R-:W3:Y:S01]  /*7ca0*/  FENCE.VIEW.ASYNC.S ;  /* 0x00000000000073c6 */ /* 0x008ee20000000000 */
[----:B------:R-:W-:Y:S05]  /*7cb0*/  WARPSYNC.ALL ;  /* 0x0000000000007948 */ /* 0x000fea0003800000 */
[----:B------:R-:W-:Y:S01]  /*7cc0*/  BSSY.RECONVERGENT B0, `(.L_x_122) ;  /* 0x0000011000007945 */ /* 0x000fe20003800200 */
[----:B---3--:R-:W-:Y:S06]  /*7cd0*/  BAR.SYNC.DEFER_BLOCKING 0x1, 0x80 ;  /* 0x0042000000007b1d */ /* 0x008fec0000010000 */
[----:B------:R-:W-:Y:S05]  /*7ce0*/  @P1 BRA `(.L_x_123) ;  /* 0x0000000000381947 */ /* 0x000fea0003800000 */
[----:B------:R-:W-:Y:S02]  /*7cf0*/  UIADD3 UR4, UPT, UPT, UR45, 0x200, URZ ;  /* 0x000002002d047890 */ /* 0x000fe4000fffe0ff */
[----:B------:R-:W-:Y:S01]  /*7d00*/  UIADD3 UR8, UP0, UPT, UR58, 0xa80, URZ ;  /* 0x00000a803a087890 */ /* 0x000fe2000ff1e0ff */
[----:B------:R-:W-:Y:S01]  /*7d10*/  UMOV UR43, UR44 ;  /* 0x0000002c002b7c82 */ /* 0x000fe20008000000 */
[----:B------:R-:W-:Y:S02]  /*7d20*/  UIADD3 UR5, UPT, UPT, UR41, 0x40, URZ ;  /* 0x0000004029057890 */ /* 0x000fe4000fffe0ff */
[----:B------:R-:W-:Y:S01]  /*7d30*/  MOV R88, UR4 ;  /* 0x0000000400587c02 */ /* 0x000fe20008000f00 */
[----:B------:R-:W-:Y:S02]  /*7d40*/  UIADD3.X UR9, UPT, UPT, URZ, UR59, URZ, UP0, !UPT ;  /* 0x0000003bff097290 */ /* 0x000fe400087fe4ff */
[----:B------:R-:W-:Y:S01]  /*7d50*/  UIADD3 UR4, UPT, UPT, UR45, 0xa00, URZ ;  /* 0x00000a002d047890 */ /* 0x000fe2000fffe0ff */
[----:B------:R-:W-:Y:S01]  /*7d60*/  R2UR UR40, R88 ;  /* 0x00000000582872ca */ /* 0x000fe200000e0000 */
[----:B------:R-:W-:Y:S01]  /*7d70*/  UMOV UR6, UR42 ;  /* 0x0000002a00067c82 */ /* 0x000fe20008000000 */
[----:B------:R-:W-:Y:S11]  /*7d80*/  UMOV UR7, UR44 ;  /* 0x0000002c00077c82 */ /* 0x000ff60008000000 */
[----:B------:R3:W-:Y:S01]  /*7d90*/  UTMASTG.3D [UR40], [UR8] ;  /* 0x00000028080073b5 */ /* 0x0007e20008010000 */
[----:B------:R3:W-:Y:S01]  /*7da0*/  UTMASTG.3D [UR4], [UR8] ;  /* 0x00000004080073b5 */ /* 0x0007e20008010000 */
[----:B------:R0:W-:Y:S01]  /*7db0*/  UTMACMDFLUSH ;  /* 0x00000000000079b7 */ /* 0x0001e20000000000 */
[----:B---3--:R-:W-:Y:S04]  /*7dc0*/  DEPBAR.LE SB0, 0x1 ;  /* 0x000080400000791a */ /* 0x008fe80000000000 */
.L_x_123:
[----:B------:R-:W-:Y:S05]  /*7dd0*/  BSYNC.RECONVERGENT B0 ;  /* 0x0000000000007941 */ /* 0x000fea0003800200 */
.L_x_122:
[----:B------:R-:W-:Y:S01]  /*7de0*/  BAR.SYNC.DEFER_BLOCKING 0x1, 0x80 ;  /* 0x0042000000007b1d */ /* 0x000fe20000010000 */
[----:B------:R-:W-:Y:S01]  /*7df0*/  ISETP.NE.AND P1, PT, R105, RZ, PT ;  /* 0x000000ff6900720c */ /* 0x000fe20003f25270 */
[----:B------:R-:W-:Y:S01]  /*7e00*/  UISETP.NE.AND UP0, UPT, UR56, URZ, UPT ;  /* 0x000000ff3800728c */ /* 0x000fe2000bf05270 */
[----:B------:R-:W-:Y:S11]  /*7e10*/  LEA R2, R68, UR45, 0x3 ;  /* 0x0000002d44027c11 */ /* 0x000ff6000f8e18ff */
[----:B------:R-:W-:Y:S01]  /*7e20*/  @P1 SHF.L.U32 R3, RZ, 0x1f, RZ ;  /* 0x0000001fff031819 */ /* 0x000fe200000006ff */
[----:B------:R-:W-:Y:S06]  /*7e30*/  BRA.U !UP0, `(.L_x_124) ;  /* 0x0000000108247547 */ /* 0x000fec000b800000 */
[----:B-1----:R-:W-:Y:S01]  /*7e40*/  IMAD.U32 R20, RZ, RZ, UR57 ;  /* 0x00000039ff147e24 */ /* 0x002fe2000f8e00ff */
[----:B------:R-:W-:Y:S01]  /*7e50*/  MOV R0, UR37 ;  /* 0x0000002500007c02 */ /* 0x000fe20008000f00 */
[----:B------:R-:W-:Y:S03]  /*7e60*/  UIADD3 UR57, UPT, UPT, UR57, 0x1, URZ ;  /* 0x0000000139397890 */ /* 0x000fe6000fffe0ff */
[----:B------:R-:W-:Y:S01]  /*7e70*/  @P1 LEA R20, R20, UR45, 0x3 ;  /* 0x0000002d14141c11 */ /* 0x000fe2000f8e18ff */
[----:B------:R-:W-:Y:S04]  /*7e80*/  UISETP.NE.AND UP0, UPT, UR57, 0x4, UPT ;  /* 0x000000043900788c */ /* 0x000fe8000bf05270 */
[----:B------:R-:W-:Y:S01]  /*7e90*/  @P1 VIADD R20, R20, 0xe0 ;  /* 0x000000e014141836 */ /* 0x000fe20000000000 */
[----:B------:R-:W-:Y:S04]  /*7ea0*/  USEL UR57, UR57, URZ, UP0 ;  /* 0x000000ff39397287 */ /* 0x000fe80008000000 */
[----:B------:R-:W-:Y:S04]  /*7eb0*/  @P1 PRMT R0, R0, 0x654, R20 ;  /* 0x0000065400001816 */ /* 0x000fe80000000014 */
[----:B------:R3:W-:Y:S04]  /*7ec0*/  @P1 SYNCS.ARRIVE.TRANS64.RED.A1T0 RZ, [R0+URZ], RZ ;  /* 0x000000ff00ff19a7 */ /* 0x0007e800081004ff */
.L_x_124:
[----:B------:R-:W4:Y:S01]  /*7ed0*/  @P1 SYNCS.PHASECHK.TRANS64.TRYWAIT P0, [R2+URZ+0xc0], R3 ;  /* 0x0000c003020015a7 */ /* 0x000f2200080011ff */
[----:B------:R-:W-:Y:S01]  /*7ee0*/  BSSY B1, `(.L_x_125) ;  /* 0x0000014000017945 */ /* 0x000fe20003800000 */
[----:B----4-:R-:W-:Y:S03]  /*7ef0*/  @P1 SEL R70, RZ, 0x1, !P0 ;  /* 0x00000001ff461807 */ /* 0x010fe60004000000 */
[----:B------:R-:W-:Y:S05]  /*7f00*/  @!P1 BRA `(.L_x_126) ;  /* 0x0000000000449947 */ /* 0x000fea0003800000 */
[----:B------:R-:W-:Y:S01]  /*7f10*/  ISETP.NE.AND P1, PT, R71, RZ, PT ;  /* 0x000000ff4700720c */ /* 0x000fe20003f25270 */
[----:B------:R-:W-:Y:S01]  /*7f20*/  BSSY B0, `(.L_x_127) ;  /* 0x0000009000007945 */ /* 0x000fe20003800000 */
[----:B------:R-:W-:Y:S11]  /*7f30*/  ISETP.NE.AND P0, PT, R70, RZ, PT ;  /* 0x000000ff4600720c */ /* 0x000ff60003f05270 */
[----:B-1----:R-:W-:Y:S05]  /*7f40*/  @P1 IMAD R20, R68, 0x1000, R104 ;  /* 0x0000100044141824 */ /* 0x002fea00078e0268 */
[----:B------:R-:W-:Y:S05]  /*7f50*/  @P1 IADD3 R3, PT, PT, R20, UR45, RZ ;  /* 0x0000002d14031c10 */ /* 0x000fea000fffe0ff */
[----:B------:R-:W-:Y:S01]  /*7f60*/  @P1 IMAD.IADD R3, R69, 0x1, R3 ;  /* 0x0000000145031824 */ /* 0x000fe200078e0203 */
[----:B------:R-:W-:Y:S06]  /*7f70*/  @P0 BRA `(.L_x_128) ;  /* 0x00000000000c0947 */ /* 0x000fec0003800000 */
[----:B---3--:R-:W-:Y:S04]  /*7f80*/  SHF.L.U32 R0, RZ, 0x1f, RZ ;  /* 0x0000001fff007819 */ /* 0x008fe800000006ff */
[----:B------:R-:W1:Y:S02]  /*7f90*/  SYNCS.PHASECHK.TRANS64.TRYWAIT P0, [R2+URZ+0xc0], R0 ;  /* 0x0000c000020075a7 */ /* 0x000e6400080011ff */
[----:B-1----:R-:W-:Y:S05]  /*7fa0*/  @!P0 BRA `(.L_x_129) ;  /* 0x0000007400b88947 */ /* 0x002fea0003800000 */
.L_x_128:
[----:B------:R-:W-:Y:S05]  /*7fb0*/  BSYNC B0 ;  /* 0x0000000000007941 */ /* 0x000fea0003800000 */
.L_x_127:
[----:B------:R-:W-:Y:S02]  /*7fc0*/  ISETP.NE.AND P0, PT, R71, RZ, PT ;  /* 0x000000ff4700720c */ /* 0x000fe40003f05270 */
[----:B------:R-:W-:Y:S11]  /*7fd0*/  IADD3 R68, PT, PT, R68, 0x1, RZ ;  /* 0x0000000144447810 */ /* 0x000ff60007ffe0ff */
[----:B------:R4:W1:Y:S04]  /*7fe0*/  @P0 LDS.128 R60, [R20+UR45+0x200] ;  /* 0x0002002d143c0984 */ /* 0x0008680008000c00 */
[----:B------:R4:W1:Y:S04]  /*7ff0*/  @P0 LDS.128 R72, [R20+UR45+0xa00] ;  /* 0x000a002d14480984 */ /* 0x0008680008000c00 */
[----:B------:R4:W1:Y:S04]  /*8000*/  @P0 LDS.128 R64, [R3+0x200] ;  /* 0x0002000003400984 */ /* 0x0008680000000c00 */
[----:B------:R4:W1:Y:S02]  /*8010*/  @P0 LDS.128 R76, [R3+0xa00] ;  /* 0x000a0000034c0984 */ /* 0x0008640000000c00 */
.L_x_126:
[----:B------:R-:W-:Y:S05]  /*8020*/  BSYNC B1 ;  /* 0x0000000000017941 */ /* 0x000fea0003800000 */
.L_x_125:
[----:B----4-:R-:W-:Y:S05]  /*8030*/  VIADD R3, R59, 0x400000 ;  /* 0x004000003b037836 */ /* 0x010fea0000000000 */
[----:B-1-3--:R-:W-:Y:S04]  /*8040*/  SHF.R.U32.HI R0, RZ, 0x15, R3 ;  /* 0x00000015ff007819 */ /* 0x00afe80000011603 */
[----:B------:R-:W-:Y:S04]  /*8050*/  LOP3.LUT R22, R0, 0x3, RZ, 0xc0, !PT ;  /* 0x0000000300167812 */ /* 0x000fe800078ec0ff */
[----:B------:R-:W-:Y:S11]  /*8060*/  ISETP.NE.AND P0, PT, R98, R22, PT ;  /* 0x000000166200720c */ /* 0x000ff60003f05270 */
[----:B------:R-:W-:Y:S02]  /*8070*/  @!UPT UIADD3 URZ, UPT, UPT, URZ, URZ, URZ ;  /* 0x000000fffffff290 */ /* 0x000fe4000fffe0ff */
[----:B------:R-:W-:Y:S05]  /*8080*/  @P0 BRA `(.L_x_130) ;  /* 0x0000000000bc0947 */ /* 0x000fea0003800000 */
[----:B------:R-:W-:Y:S02]  /*8090*/  LOP3.LUT P0, RZ, R0, 0x3, R99, 0x48, !PT ;  /* 0x0000000300ff7812 */ /* 0x000fe40007804863 */
[----:B------:R-:W-:Y:S11]  /*80a0*/  MOV R2, R3 ;  /* 0x0000000300027202 */ /* 0x000ff60000000f00 */
[----:B------:R-:W-:Y:S05]  /*80b0*/  @!P0 BRA `(.L_x_131) ;  /* 0x0000000000408947 */ /* 0x000fea0003800000 */
[----:B------:R-:W1:Y:S01]  /*80c0*/  LDCU.64 UR8, c[0x4][0x70] ;  /* 0x01000e00ff0877ac */ /* 0x000e620008000a00 */
[----:B------:R-:W-:Y:S01]  /*80d0*/  MOV R15, 0x0 ;  /* 0x00000000000f7802 */ /* 0x000fe20000000f00 */
[----:B------:R-:W-:Y:S02]  /*80e0*/  HFMA2 R12, -RZ, RZ, 0, 5.9604644775390625e-08 ;  /* 0x00000001ff0c7431 */ /* 0x000fe400000001ff */
[----:B------:R-:W-:Y:S02]  /*80f0*/  IMAD.MOV.U32 R8, RZ, RZ, 0x192 ;  /* 0x00000192ff087424 */ /* 0x000fe400078e00ff */
[----:B------:R-:W-:Y:S01]  /*8100*/  IMAD.MOV.U32 R13, RZ, RZ, RZ ;  /* 0x000000ffff0d7224 */ /* 0x000fe200078e00ff */
[----:B------:R-:W3:Y:S01]  /*8110*/  LDCU.64 UR6, c[0x4][0x78] ;  /* 0x01000f00ff0677ac */ /* 0x000ee20008000a00 */
[----:B------:R-:W4:Y:S01]  /*8120*/  LDC.64 R14, c[0x4][R15] ;  /* 0x010000000f0e7b82 */ /* 0x000f220000000a00 */
[----:B------:R-:W5:Y:S01]  /*8130*/  LDCU.64 UR4, c[0x4][0x10] ;  /* 0x01000200ff0477ac */ /* 0x000f620008000a00 */
[----:B-1----:R-:W-:Y:S01]  /*8140*/  MOV R5, UR9 ;  /* 0x0000000900057c02 */ /* 0x002fe20008000f00 */
[----:B------:R-:W-:Y:S01]  /*8150*/  IMAD.U32 R4, RZ, RZ, UR8 ;  /* 0x00000008ff047e24 */ /* 0x000fe2000f8e00ff */
[----:B---3--:R-:W-:Y:S01]  /*8160*/  MOV R7, UR7 ;  /* 0x0000000700077c02 */ /* 0x008fe20008000f00 */
[----:B------:R-:W-:Y:S01]  /*8170*/  IMAD.U32 R6, RZ, RZ, UR6 ;  /* 0x00000006ff067e24 */ /* 0x000fe2000f8e00ff */
[----:B-----5:R-:W-:Y:S01]  /*8180*/  MOV R11, UR5 ;  /* 0x00000005000b7c02 */ /* 0x020fe20008000f00 */
[----:B------:R-:W-:Y:S02]  /*8190*/  IMAD.U32 R10, RZ, RZ, UR4 ;  /* 0x00000004ff0a7e24 */ /* 0x000fe4000f8e00ff */
[----:B------:R-:W-:Y:S07]  /*81a0*/  LEPC R20, `(.L_x_131) ;  /* 0x000000001014794e */ /* 0x000fee0000000000 */
[----:B--2-4-:R-:W-:Y:S05]  /*81b0*/  CALL.ABS.NOINC R14 ;  /* 0x000000000e007343 */ /* 0x014fea0003c00000 */
.L_x_131:
        /* <DEDUP_REMOVED lines=23> */
.L_x_132:
[----:B------:R-:W-:Y:S05]  /*8330*/  WARPSYNC.ALL ;  /* 0x0000000000007948 */ /* 0x000fea0003800000 */
[----:B------:R-:W-:Y:S11]  /*8340*/  R2UR UR4, R2 ;  /* 0x00000000020472ca */ /* 0x000ff600000e0000 */
[----:B------:R-:W-:Y:S02]  /*8350*/  @!UPT UIADD3 URZ, UPT, UPT, URZ, URZ, URZ ;  /* 0x000000fffffff290 */ /* 0x000fe4000fffe0ff */
[----:B------:R-:W1:Y:S02]  /*8360*/  LDTM.x16 R4, tmem[UR4+0x40] ;  /* 0x00004004000479ee */ /* 0x000e640008240000 */
[----:B-1----:R-:W-:Y:S01]  /*8370*/  NOP ;  /* 0x0000000000007918 */ /* 0x002fe20000000000 */
.L_x_130:
[----:B------:R-:W-:Y:S01]  /*8380*/  ISETP.NE.AND P2, PT, R105, RZ, PT ;  /* 0x000000ff6900720c */ /* 0x000fe20003f45270 */
[----:B------:R-:W-:Y:S01]  /*8390*/  FMUL R0, R52, R24 ;  /* 0x0000001834007220 */ /* 0x000fe20000400000 */
[----:B------:R-:W-:Y:S01]  /*83a0*/  SHF.L.U32 R3, R60, 0x10, RZ ;  /* 0x000000103c037819 */ /* 0x000fe200000006ff */
[----:B------:R-:W-:Y:S01]  /*83b0*/  FMUL R2, R52, R25 ;  /* 0x0000001934027220 */ /* 0x000fe20000400000 */
[----:B------:R-:W-:Y:S02]  /*83c0*/  LOP3.LUT R20, R60, 0xffff0000, RZ, 0xc0, !PT ;  /* 0xffff00003c147812 */ /* 0x000fe400078ec0ff */
[----:B------:R-:W-:Y:S01]  /*83d0*/  SHF.L.U32 R21, R61, 0x10, RZ ;  /* 0x000000103d157819 */ /* 0x000fe200000006ff */
[C---:B------:R-:W-:Y:S01]  /*83e0*/  FFMA R0, R53.reuse, R3, R0 ;  /* 0x0000000335007223 */ /* 0x040fe20000000000 */
[----:B------:R-:W-:Y:S01]  /*83f0*/  ISETP.NE.AND P1, PT, R98, R22, PT ;  /* 0x000000166200720c */ /* 0x000fe20003f25270 */
[C---:B------:R-:W-:Y:S01]  /*8400*/  FFMA R2, R53.reuse, R20, R2 ;  /* 0x0000001435027223 */ /* 0x040fe20000000002 */
[----:B------:R-:W-:Y:S01]  /*8410*/  MOV R20, UR57 ;  /* 0x0000003900147c02 */ /* 0x000fe20008000f00 */
[----:B------:R-:W-:Y:S01]  /*8420*/  FMUL R3, R52, R26 ;  /* 0x0000001a34037220 */ /* 0x000fe20000400000 */
[----:B------:R-:W-:Y:S02]  /*8430*/  SHF.L.U32 R22, R62, 0x10, RZ ;  /* 0x000000103e167819 */ /* 0x000fe400000006ff */
[----:B------:R-:W-:Y:S01]  /*8440*/  @P2 LEA R20, R20, UR45, 0x3 ;  /* 0x0000002d14142c11 */ /* 0x000fe2000f8e18ff */
[----:B------:R-:W-:Y:S01]  /*8450*/  FFMA R3, R53, R21, R3 ;  /* 0x0000001535037223 */ /* 0x000fe20000000003 */
[----:B------:R-:W-:Y:S01]  /*8460*/  F2FP.BF16.F32.PACK_AB R108, R2, R0 ;  /* 0x00000000026c723e */ /* 0x000fe200000010ff */
[C---:B------:R-:W-:Y:S01]  /*8470*/  FMUL R0, R52.reuse, R27 ;  /* 0x0000001b34007220 */ /* 0x040fe20000400000 */
[----:B------:R-:W-:Y:S01]  /*8480*/  LOP3.LUT R21, R61, 0xffff0000, RZ, 0xc0, !PT ;  /* 0xffff00003d157812 */ /* 0x000fe200078ec0ff */
[----:B------:R-:W-:Y:S01]  /*8490*/  FMUL R2, R52, R28 ;  /* 0x0000001c34027220 */ /* 0x000fe20000400000 */
[----:B------:R-:W-:Y:S01]  /*84a0*/  @P2 IADD3 R40, PT, PT, R20, 0xe0, RZ ;  /* 0x000000e014282810 */ /* 0x000fe20007ffe0ff */
[----:B------:R-:W-:Y:S01]  /*84b0*/  FMUL R20, R52, R29 ;  /* 0x0000001d34147220 */ /* 0x000fe20000400000 */
[----:B------:R-:W-:Y:S01]  /*84c0*/  LOP3.LUT R23, R62, 0xffff0000, RZ, 0xc0, !PT ;  /* 0xffff00003e177812 */ /* 0x000fe200078ec0ff */
[C---:B------:R-:W-:Y:S01]  /*84d0*/  FFMA R0, R53.reuse, R21, R0 ;  /* 0x0000001535007223 */ /* 0x040fe20000000000 */
[----:B------:R-:W-:Y:S01]  /*84e0*/  MOV R106, UR37 ;  /* 0x00000025006a7c02 */ /* 0x000fe20008000f00 */
[C---:B------:R-:W-:Y:S01]  /*84f0*/  FFMA R2, R53.reuse, R22, R2 ;  /* 0x0000001635027223 */ /* 0x040fe20000000002 */
[----:B------:R-:W-:Y:S01]  /*8500*/  LOP3.LUT R41, R66, 0xffff0000, RZ, 0xc0, !PT ;  /* 0xffff000042297812 */ /* 0x000fe200078ec0ff */
[----:B------:R-:W-:Y:S01]  /*8510*/  FFMA R20, R53, R23, R20 ;  /* 0x0000001735147223 */ /* 0x000fe20000000014 */
[----:B------:R-:W-:Y:S01]  /*8520*/  @P2 PRMT R106, R106, 0x654, R40 ;  /* 0x000006546a6a2816 */ /* 0x000fe20000000028 */
[C---:B------:R-:W-:Y:S01]  /*8530*/  FMUL R21, R52.reuse, R30 ;  /* 0x0000001e34157220 */ /* 0x040fe20000400000 */
[C---:B------:R-:W-:Y:S01]  /*8540*/  SHF.L.U32 R23, R63.reuse, 0x10, RZ ;  /* 0x000000103f177819 */ /* 0x040fe200000006ff */
[----:B------:R-:W-:Y:S01]  /*8550*/  FMUL R22, R52, R31 ;  /* 0x0000001f34167220 */ /* 0x000fe20000400000 */
[----:B------:R-:W-:Y:S02]  /*8560*/  LOP3.LUT R40, R63, 0xffff0000, RZ, 0xc0, !PT ;  /* 0xffff00003f287812 */ /* 0x000fe400078ec0ff */
[----:B------:R-:W-:Y:S01]  /*8570*/  F2FP.BF16.F32.PACK_AB R110, R20, R2 ;  /* 0x00000002146e723e */ /* 0x000fe200000010ff */
[C---:B------:R-:W-:Y:S01]  /*8580*/  FFMA R21, R53.reuse, R23, R21 ;  /* 0x0000001735157223 */ /* 0x040fe20000000015 */
[----:B------:R-:W-:Y:S01]  /*8590*/  F2FP.BF16.F32.PACK_AB R109, R0, R3 ;  /* 0x00000003006d723e */ /* 0x000fe200000010ff */
[----:B------:R-:W-:Y:S01]  /*85a0*/  FFMA R22, R53, R40, R22 ;  /* 0x0000002835167223 */ /* 0x000fe20000000016 */
[----:B------:R-:W-:Y:S01]  /*85b0*/  SHF.L.U32 R20, R64, 0x10, RZ ;  /* 0x0000001040147819 */ /* 0x000fe200000006ff */
[----:B------:R-:W-:Y:S01]  /*85c0*/  FMUL R0, R52, R32 ;  /* 0x0000002034007220 */ /* 0x000fe20000400000 */
[----:B------:R-:W-:Y:S01]  /*85d0*/  LOP3.LUT R23, R64, 0xffff0000, RZ, 0xc0, !PT ;  /* 0xffff000040177812 */ /* 0x000fe200078ec0ff */
[C---:B------:R-:W-:Y:S01]  /*85e0*/  FMUL R2, R52.reuse, R33 ;  /* 0x0000002134027220 */ /* 0x040fe20000400000 */
[----:B------:R-:W-:Y:S01]  /*85f0*/  SHF.L.U32 R40, R65, 0x10, RZ ;  /* 0x0000001041287819 */ /* 0x000fe200000006ff */
[----:B------:R-:W-:Y:S01]  /*8600*/  FMUL R3, R52, R34 ;  /* 0x0000002234037220 */ /* 0x000fe20000400000 */
[----:B------:R-:W-:Y:S01]  /*8610*/  F2FP.BF16.F32.PACK_AB R111, R22, R21 ;  /* 0x00000015166f723e */ /* 0x000fe200000010ff */
[----:B------:R-:W-:Y:S01]  /*8620*/  FFMA R0, R53, R20, R0 ;  /* 0x0000001435007223 */ /* 0x000fe20000000000 */
[----:B------:R-:W-:Y:S01]  /*8630*/  LOP3.LUT R42, R77, 0xffff0000, RZ, 0xc0, !PT ;  /* 0xffff00004d2a7812 */ /* 0x000fe200078ec0ff */
[----:B------:R-:W-:Y:S01]  /*8640*/  FFMA R2, R53, R23, R2 ;  /* 0x0000001735027223 */ /* 0x000fe20000000002 */
[----:B------:R-:W-:Y:S01]  /*8650*/  LOP3.LUT R23, R65, 0xffff0000, RZ, 0xc0, !PT ;  /* 0xffff000041177812 */ /* 0x000fe200078ec0ff */
[C---:B------:R-:W-:Y:S01]  /*8660*/  FFMA R3, R53.reuse, R40, R3 ;  /* 0x0000002835037223 */ /* 0x040fe20000000003 */
[----:B------:R-:W-:Y:S01]  /*8670*/  SHF.L.U32 R40, R66, 0x10, RZ ;  /* 0x0000001042287819 */ /* 0x000fe200000006ff */
[----:B------:R-:W-:Y:S01]  /*8680*/  FMUL R20, R52, R35 ;  /* 0x0000002334147220 */ /* 0x000fe20000400000 */
[----:B------:R-:W-:Y:S01]  /*8690*/  F2FP.BF16.F32.PACK_AB R112, R2, R0 ;  /* 0x000000000270723e */ /* 0x000fe200000010ff */
[----:B------:R-:W-:Y:S01]  /*86a0*/  FMUL R21, R52, R36 ;  /* 0x0000002434157220 */ /* 0x000fe20000400000 */
[----:B------:R-:W-:Y:S01]  /*86b0*/  SHF.L.U32 R54, R78, 0x10, RZ ;  /* 0x000000104e367819 */ /* 0x000fe200000006ff */
[----:B------:R-:W-:Y:S01]  /*86c0*/  FMUL R22, R52, R37 ;  /* 0x0000002534167220 */ /* 0x000fe20000400000 */
[----:B------:R-:W-:Y:S01]  /*86d0*/  LOP3.LUT R55, R78, 0xffff0000, RZ, 0xc0, !PT ;  /* 0xffff00004e377812 */ /* 0x000fe200078ec0ff */
[----:B------:R-:W-:Y:S01]  /*86e0*/  FFMA R20, R53, R23, R20 ;  /* 0x0000001735147223 */ /* 0x000fe20000000014 */
[----:B------:R-:W-:Y:S01]  /*86f0*/  SHF.L.U32 R23, R67, 0x10, RZ ;  /* 0x0000001043177819 */ /* 0x000fe200000006ff */
[----:B------:R-:W-:Y:S01]  /*8700*/  FFMA R21, R53, R40, R21 ;  /* 0x0000002835157223 */ /* 0x000fe20000000015 */
[----:B------:R-:W-:Y:S01]  /*8710*/  LOP3.LUT R40, R67, 0xffff0000, RZ, 0xc0, !PT ;  /* 0xffff000043287812 */ /* 0x000fe200078ec0ff */
[C---:B------:R-:W-:Y:S01]  /*8720*/  FFMA R22, R53.reuse, R41, R22 ;  /* 0x0000002935167223 */ /* 0x040fe20000000016 */
[----:B------:R-:W-:Y:S01]  /*8730*/  F2FP.BF16.F32.PACK_AB R113, R20, R3 ;  /* 0x000000031471723e */ /* 0x000fe200000010ff */
[----:B------:R-:W-:Y:S01]  /*8740*/  FMUL R0, R52, R38 ;  /* 0x0000002634007220 */ /* 0x000fe20000400000 */
[----:B------:R-:W-:Y:S01]  /*8750*/  LOP3.LUT R41, R74, 0xffff0000, RZ, 0xc0, !PT ;  /* 0xffff00004a297812 */ /* 0x000fe200078ec0ff */
[----:B------:R-:W-:Y:S01]  /*8760*/  FMUL R2, R52, R39 ;  /* 0x0000002734027220 */ /* 0x000fe20000400000 */
[----:B------:R-:W-:Y:S01]  /*8770*/  F2FP.BF16.F32.PACK_AB R114, R22, R21 ;  /* 0x000000151672723e */ /* 0x000fe200000010ff */
[----:B------:R1:W-:Y:S01]  /*8780*/  @!P1 STS.128 [R104+UR45+0x1200], R108 ;  /* 0x0012006c68009988 */ /* 0x0003e20008000c2d */
[C---:B------:R-:W-:Y:S01]  /*8790*/  SHF.L.U32 R22, R72.reuse, 0x10, RZ ;  /* 0x0000001048167819 */ /* 0x040fe200000006ff */
[C---:B------:R-:W-:Y:S01]  /*87a0*/  FFMA R0, R53.reuse, R23, R0 ;  /* 0x0000001735007223 */ /* 0x040fe20000000000 */
[----:B------:R-:W-:Y:S01]  /*87b0*/  LOP3.LUT R23, R72, 0xffff0000, RZ, 0xc0, !PT ;  /* 0xffff000048177812 */ /* 0x000fe200078ec0ff */
[----:B------:R-:W-:Y:S01]  /*87c0*/  FFMA R2, R53, R40, R2 ;  /* 0x0000002835027223 */ /* 0x000fe20000000002 */
[----:B------:R-:W-:Y:S01]  /*87d0*/  SHF.L.U32 R40, R73, 0x10, RZ ;  /* 0x0000001049287819 */ /* 0x000fe200000006ff */
[C---:B------:R-:W-:Y:S01]  /*87e0*/  FMUL R3, R52.reuse, R4 ;  /* 0x0000000434037220 */ /* 0x040fe20000400000 */
[C---:B------:R-:W-:Y:S01]  /*87f0*/  SHF.L.U32 R56, R79.reuse, 0x10, RZ ;  /* 0x000000104f387819 */ /* 0x040fe200000006ff */
[----:B------:R-:W-:Y:S01]  /*8800*/  FMUL R20, R52, R5 ;  /* 0x0000000534147220 */ /* 0x000fe20000400000 */
[----:B------:R-:W-:Y:S01]  /*8810*/  F2FP.BF16.F32.PACK_AB R115, R2, R0 ;  /* 0x000000000273723e */ /* 0x000fe200000010ff */
[----:B------:R-:W-:Y:S01]  /*8820*/  FMUL R21, R52, R6 ;  /* 0x0000000634157220 */ /* 0x000fe20000400000 */
[----:B------:R-:W-:Y:S01]  /*8830*/  LOP3.LUT R57, R79, 0xffff0000, RZ, 0xc0, !PT ;  /* 0xffff00004f397812 */ /* 0x000fe200078ec0ff */
[C---:B------:R-:W-:Y:S01]  /*8840*/  FFMA R3, R53.reuse, R22, R3 ;  /* 0x0000001635037223 */ /* 0x040fe20000000003 */
[----:B------:R-:W-:Y:S01]  /*8850*/  FFMA R20, R53, R23, R20 ;  /* 0x0000001735147223 */ /* 0x000fe20000000014 */
[----:B------:R1:W-:Y:S01]  /*8860*/  @!P1 STS.128 [R103+0x1200], R112 ;  /* 0x0012007067009388 */ /* 0x0003e20000000c00 */
[----:B------:R-:W-:Y:S01]  /*8870*/  LOP3.LUT R23, R73, 0xffff0000, RZ, 0xc0, !PT ;  /* 0xffff000049177812 */ /* 0x000fe200078ec0ff */
[C---:B------:R-:W-:Y:S01]  /*8880*/  FFMA R21, R53.reuse, R40, R21 ;  /* 0x0000002835157223 */ /* 0x040fe20000000015 */
[----:B------:R-:W-:Y:S01]  /*8890*/  SHF.L.U32 R40, R74, 0x10, RZ ;  /* 0x000000104a287819 */ /* 0x000fe200000006ff */
[----:B------:R-:W-:Y:S01]  /*88a0*/  FMUL R0, R52, R7 ;  /* 0x0000000734007220 */ /* 0x000fe20000400000 */
[----:B------:R-:W-:Y:S01]  /*88b0*/  F2FP.BF16.F32.PACK_AB R116, R20, R3 ;  /* 0x000000031474723e */ /* 0x000fe200000010ff */
[----:B------:R-:W-:Y:S01]  /*88c0*/  FMUL R2, R52, R8 ;  /* 0x0000000834027220 */ /* 0x000fe20000400000 */
[----:B------:R-:W-:Y:S01]  /*88d0*/  ISETP.NE.AND P0, PT, R98, RZ, PT ;  /* 0x000000ff6200720c */ /* 0x000fe20003f05270 */
[C---:B------:R-:W-:Y:S01]  /*88e0*/  FMUL R22, R52.reuse, R9 ;  /* 0x0000000934167220 */ /* 0x040fe20000400000 */
[C---:B------:R-:W-:Y:S01]  /*88f0*/  FFMA R0, R53.reuse, R23, R0 ;  /* 0x0000001735007223 */ /* 0x040fe20000000000 */
[----:B------:R-:W-:Y:S01]  /*8900*/  FFMA R2, R53, R40, R2 ;  /* 0x0000002835027223 */ /* 0x000fe20000000002 */
[C---:B------:R-:W-:Y:S01]  /*8910*/  SHF.L.U32 R23, R75.reuse, 0x10, RZ ;  /* 0x000000104b177819 */ /* 0x040fe200000006ff */
[C---:B------:R-:W-:Y:S01]  /*8920*/  FMUL R3, R52.reuse, R10 ;  /* 0x0000000a34037220 */ /* 0x040fe20000400000 */
[----:B------:R-:W-:Y:S01]  /*8930*/  LOP3.LUT R40, R75, 0xffff0000, RZ, 0xc0, !PT ;  /* 0xffff00004b287812 */ /* 0x000fe200078ec0ff */
[C---:B------:R-:W-:Y:S01]  /*8940*/  FFMA R22, R53.reuse, R41, R22 ;  /* 0x0000002935167223 */ /* 0x040fe20000000016 */
[----:B------:R-:W-:Y:S01]  /*8950*/  FMUL R20, R52, R11 ;  /* 0x0000000b34147220 */ /* 0x000fe20000400000 */
[C---:B------:R-:W-:Y:S01]  /*8960*/  FFMA R3, R53.reuse, R23, R3 ;  /* 0x0000001735037223 */ /* 0x040fe20000000003 */
        /* <DEDUP_REMOVED lines=27> */
[----:B------:R-:W-:Y:S02]  /*8b20*/  F2FP.BF16.F32.PACK_AB R23, R42, R41 ;  /* 0x000000292a17723e */ /* 0x000fe400000010ff */
[----:B------:R-:W-:Y:S02]  /*8b30*/  LEA R0, R68, UR45, 0x3 ;  /* 0x0000002d44007c11 */ /* 0x000fe4000f8e18ff */
[----:B------:R-:W-:Y:S01]  /*8b40*/  @P2 SHF.L.U32 R2, RZ, 0x1f, RZ ;  /* 0x0000001fff022819 */ /* 0x000fe200000006ff */
[----:B------:R1:W-:Y:S01]  /*8b50*/  @!P1 STS.128 [R103+0x1a00], R20 ;  /* 0x001a001467009388 */ /* 0x0003e20000000c00 */
[----:B------:R-:W-:Y:S01]  /*8b60*/  @!PT LDS RZ, [RZ] ;  /* 0x00000000fffff984 */ /* 0x000fe20000000800 */
[----:B------:R-:W-:Y:S01]  /*8b70*/  @!PT LDS RZ, [RZ] ;  /* 0x00000000fffff984 */ /* 0x000fe20000000800 */
[----:B------:R-:W-:Y:S01]  /*8b80*/  @!PT LDS RZ, [RZ] ;  /* 0x00000000fffff984 */ /* 0x000fe20000000800 */
[----:B------:R-:W-:Y:S01]  /*8b90*/  @!PT LDS RZ, [RZ] ;  /* 0x00000000fffff984 */ /* 0x000fe20000000800 */
[----:B------:R3:W-:Y:S07]  /*8ba0*/  MEMBAR.ALL.CTA ;  /* 0x0000000000007992 */ /* 0x0007ee0000008000 */
[----:B---3--:R-:W3:Y:S02]  /*8bb0*/  FENCE.VIEW.ASYNC.S ;  /* 0x00000000000073c6 */ /* 0x008ee40000000000 */
[----:B------:R-:W-:Y:S05]  /*8bc0*/  WARPSYNC.ALL ;  /* 0x0000000000007948 */ /* 0x000fea0003800000 */
[----:B------:R-:W-:Y:S01]  /*8bd0*/  BSSY.RECONVERGENT B0, `(.L_x_133) ;  /* 0x0000011000007945 */ /* 0x000fe20003800200 */
[----:B---3--:R-:W-:Y:S06]  /*8be0*/  BAR.SYNC.DEFER_BLOCKING 0x1, 0x80 ;  /* 0x0042000000007b1d */ /* 0x008fec0000010000 */
[----:B------:R-:W-:Y:S05]  /*8bf0*/  @P0 BRA `(.L_x_134) ;  /* 0x0000000000380947 */ /* 0x000fea0003800000 */
[----:B------:R-:W-:Y:S02]  /*8c00*/  UIADD3 UR12, UP0, UPT, UR58, 0xa80, URZ ;  /* 0x00000a803a0c7890 */ /* 0x000fe4000ff1e0ff */
[----:B------:R-:W-:Y:S02]  /*8c10*/  UIADD3 UR10, UPT, UPT, UR42, 0x40, URZ ;  /* 0x000000402a0a7890 */ /* 0x000fe4000fffe0ff */
[----:B------:R-:W-:Y:S02]  /*8c20*/  UIADD3 UR8, UPT, UPT, UR45, 0x1200, URZ ;  /* 0x000012002d087890 */ /* 0x000fe4000fffe0ff */
[----:B------:R-:W-:Y:S01]  /*8c30*/  UIADD3.X UR13, UPT, UPT, URZ, UR59, URZ, UP0, !UPT ;  /* 0x0000003bff0d7290 */ /* 0x000fe200087fe4ff */
[----:B------:R-:W-:Y:S01]  /*8c40*/  UMOV UR9, UR41 ;  /* 0x0000002900097c82 */ /* 0x000fe20008000000 */
[----:B------:R-:W-:Y:S01]  /*8c50*/  UMOV UR11, UR44 ;  /* 0x0000002c000b7c82 */ /* 0x000fe20008000000 */
[----:B------:R-:W-:Y:S02]  /*8c60*/  UIADD3 UR5, UPT, UPT, UR41, 0x40, URZ ;  /* 0x0000004029057890 */ /* 0x000fe4000fffe0ff */
[----:B------:R-:W-:Y:S01]  /*8c70*/  UIADD3 UR4, UPT, UPT, UR45, 0x1a00, URZ ;  /* 0x00001a002d047890 */ /* 0x000fe2000fffe0ff */
[----:B------:R-:W-:Y:S03]  /*8c80*/  UMOV UR7, UR44 ;  /* 0x0000002c00077c82 */ /* 0x000fe60008000000 */
[----:B------:R3:W-:Y:S01]  /*8c90*/  UTMASTG.3D [UR8], [UR12] ;  /* 0x000000080c0073b5 */ /* 0x0007e20008010000 */
[----:B------:R-:W-:Y:S04]  /*8ca0*/  UMOV UR6, UR10 ;  /* 0x0000000a00067c82 */ /* 0x000fe80008000000 */
[----:B------:R3:W-:Y:S01]  /*8cb0*/  UTMASTG.3D [UR4], [UR12] ;  /* 0x000000040c0073b5 */ /* 0x0007e20008010000 */
[----:B------:R0:W-:Y:S01]  /*8cc0*/  UTMACMDFLUSH ;  /* 0x00000000000079b7 */ /* 0x0001e20000000000 */
[----:B---3--:R-:W-:Y:S04]  /*8cd0*/  DEPBAR.LE SB0, 0x1 ;  /* 0x000080400000791a */ /* 0x008fe80000000000 */
.L_x_134:
[----:B------:R-:W-:Y:S05]  /*8ce0*/  BSYNC.RECONVERGENT B0 ;  /* 0x0000000000007941 */ /* 0x000fea0003800200 */
.L_x_133:
[----:B------:R-:W-:Y:S01]  /*8cf0*/  BAR.SYNC.DEFER_BLOCKING 0x1, 0x80 ;  /* 0x0042000000007b1d */ /* 0x000fe20000010000 */
[----:B------:R-:W-:Y:S01]  /*8d00*/  UIADD3 UR43, UPT, UPT, UR57, 0x1, URZ ;  /* 0x00000001392b7890 */ /* 0x000fe2000fffe0ff */
[----:B-1----:R-:W-:Y:S01]  /*8d10*/  VIADD R23, R59, 0x10 ;  /* 0x000000103b177836 */ /* 0x002fe20000000000 */
[----:B------:R-:W-:Y:S02]  /*8d20*/  UIADD3 UR53, UPT, UPT, UR41, 0x10, URZ ;  /* 0x0000001029357890 */ /* 0x000fe4000fffe0ff */
[----:B------:R-:W-:Y:S02]  /*8d30*/  UISETP.NE.AND UP0, UPT, UR43, 0x4, UPT ;  /* 0x000000042b00788c */ /* 0x000fe4000bf05270 */
[----:B------:R-:W-:Y:S02]  /*8d40*/  SHF.R.U32.HI R21, RZ, 0x15, R23 ;  /* 0x00000015ff157819 */ /* 0x000fe40000011617 */
[----:B------:R-:W-:Y:S02]  /*8d50*/  USEL UR43, UR43, URZ, UP0 ;  /* 0x000000ff2b2b7287 */ /* 0x000fe40008000000 */
[----:B------:R-:W-:Y:S01]  /*8d60*/  LOP3.LUT R22, R21, 0x3, RZ, 0xc0, !PT ;  /* 0x0000000315167812 */ /* 0x000fe200078ec0ff */
[----:B------:R1:W-:Y:S01]  /*8d70*/  @P2 SYNCS.ARRIVE.TRANS64.RED.A1T0 RZ, [R106+URZ], RZ ;  /* 0x000000ff6aff29a7 */ /* 0x0003e200081004ff */
[----:B------:R-:W-:Y:S01]  /*8d80*/  BSSY B1, `(.L_x_135) ;  /* 0x0000015000017945 */ /* 0x000fe20003800000 */
[----:B------:R-:W3:Y:S02]  /*8d90*/  @P2 SYNCS.PHASECHK.TRANS64.TRYWAIT P0, [R0+URZ+0xc0], R2 ;  /* 0x0000c002000025a7 */ /* 0x000ee400080011ff */
[----:B---3--:R-:W-:Y:S01]  /*8da0*/  @P2 SEL R70, RZ, 0x1, !P0 ;  /* 0x00000001ff462807 */ /* 0x008fe20004000000 */
[----:B-1----:R-:W-:Y:S06]  /*8db0*/  @!P2 BRA `(.L_x_136) ;  /* 0x000000000044a947 */ /* 0x002fec0003800000 */
[----:B------:R-:W-:Y:S01]  /*8dc0*/  ISETP.NE.AND P1, PT, R71, RZ, PT ;  /* 0x000000ff4700720c */ /* 0x000fe20003f25270 */
[----:B------:R-:W-:Y:S01]  /*8dd0*/  BSSY B0, `(.L_x_137) ;  /* 0x0000009000007945 */ /* 0x000fe20003800000 */
[----:B------:R-:W-:Y:S11]  /*8de0*/  ISETP.NE.AND P0, PT, R70, RZ, PT ;  /* 0x000000ff4600720c */ /* 0x000ff60003f05270 */
[----:B------:R-:W-:Y:S05]  /*8df0*/  @P1 IMAD R3, R68, 0x1000, R104 ;  /* 0x0000100044031824 */ /* 0x000fea00078e0268 */
[----:B------:R-:W-:Y:S05]  /*8e00*/  @P1 IADD3 R2, PT, PT, R3, UR45, RZ ;  /* 0x0000002d03021c10 */ /* 0x000fea000fffe0ff */
[----:B------:R-:W-:Y:S01]  /*8e10*/  @P1 IMAD.IADD R2, R69, 0x1, R2 ;  /* 0x0000000145021824 */ /* 0x000fe200078e0202 */
[----:B------:R-:W-:Y:S06]  /*8e20*/  @P0 BRA `(.L_x_138) ;  /* 0x00000000000c0947 */ /* 0x000fec0003800000 */
[----:B------:R-:W-:Y:S04]  /*8e30*/  SHF.L.U32 R20, RZ, 0x1f, RZ ;  /* 0x0000001fff147819 */ /* 0x000fe800000006ff */
[----:B------:R-:W1:Y:S02]  /*8e40*/  SYNCS.PHASECHK.TRANS64.TRYWAIT P0, [R0+URZ+0xc0], R20 ;  /* 0x0000c014000075a7 */ /* 0x000e6400080011ff */
[----:B-1----:R-:W-:Y:S05]  /*8e50*/  @!P0 BRA `(.L_x_139) ;  /* 0x0000006800208947 */ /* 0x002fea0003800000 */
.L_x_138:
[----:B------:R-:W-:Y:S05]  /*8e60*/  BSYNC B0 ;  /* 0x0000000000007941 */ /* 0x000fea0003800000 */
.L_x_137:
[----:B------:R-:W-:Y:S02]  /*8e70*/  ISETP.NE.AND P0, PT, R71, RZ, PT ;  /* 0x000000ff4700720c */ /* 0x000fe40003f05270 */
[----:B------:R-:W-:Y:S11]  /*8e80*/  IADD3 R68, PT, PT, R68, 0x1, RZ ;  /* 0x0000000144447810 */ /* 0x000ff60007ffe0ff */
[----:B------:R3:W4:Y:S04]  /*8e90*/  @P0 LDS.128 R60, [R3+UR45+0x200] ;  /* 0x0002002d033c0984 */ /* 0x0007280008000c00 */
[----:B------:R3:W1:Y:S04]  /*8ea0*/  @P0 LDS.128 R72, [R3+UR45+0xa00] ;  /* 0x000a002d03480984 */ /* 0x0006680008000c00 */
[----:B------:R3:W1:Y:S04]  /*8eb0*/  @P0 LDS.128 R64, [R2+0x200] ;  /* 0x0002000002400984 */ /* 0x0006680000000c00 */
[----:B------:R3:W1:Y:S02]  /*8ec0*/  @P0 LDS.128 R76, [R2+0xa00] ;  /* 0x000a0000024c0984 */ /* 0x0006640000000c00 */
.L_x_136:
[----:B------:R-:W-:Y:S05]  /*8ed0*/  BSYNC B1 ;  /* 0x0000000000017941 */ /* 0x000fea0003800000 */
.L_x_135:
[----:B------:R-:W-:Y:S11]  /*8ee0*/  ISETP.NE.AND P0, PT, R98, R22, PT ;  /* 0x000000166200720c */ /* 0x000ff60003f05270 */
[----:B------:R-:W-:Y:S02]  /*8ef0*/  @!UPT UIADD3 URZ, UPT, UPT, URZ, URZ, URZ ;  /* 0x000000fffffff290 */ /* 0x000fe4000fffe0ff */
[----:B------:R-:W-:Y:S05]  /*8f00*/  @P0 BRA `(.L_x_140) ;  /* 0x0000000000bc0947 */ /* 0x000fea0003800000 */
[----:B------:R-:W-:Y:S11]  /*8f10*/  LOP3.LUT P0, RZ, R21, 0x3, R99, 0x48, !PT ;  /* 0x0000000315ff7812 */ /* 0x000ff60007804863 */
[----:B------:R-:W-:Y:S02]  /*8f20*/  @!UPT UIADD3 URZ, UPT, UPT, URZ, URZ, URZ ;  /* 0x000000fffffff290 */ /* 0x000fe4000fffe0ff */
[----:B------:R-:W-:Y:S05]  /*8f30*/  @!P0 BRA `(.L_x_141) ;  /* 0x0000000000408947 */ /* 0x000fea0003800000 */
[----:B------:R-:W5:Y:S01]  /*8f40*/  LDCU.64 UR8, c[0x4][0x70] ;  /* 0x01000e00ff0877ac */ /* 0x000f620008000a00 */
[----:B---3--:R-:W-:Y:S01]  /*8f50*/  MOV R3, 0x0 ;  /* 0x0000000000037802 */ /* 0x008fe20000000f00 */
[----:B------:R-:W-:Y:S02]  /*8f60*/  HFMA2 R12, -RZ, RZ, 0, 5.9604644775390625e-08 ;  /* 0x00000001ff0c7431 */ /* 0x000fe400000001ff */
[----:B------:R-:W-:Y:S02]  /*8f70*/  IMAD.MOV.U32 R8, RZ, RZ, 0x192 ;  /* 0x00000192ff087424 */ /* 0x000fe400078e00ff */
[----:B------:R-:W-:Y:S01]  /*8f80*/  IMAD.MOV.U32 R13, RZ, RZ, RZ ;  /* 0x000000ffff0d7224 */ /* 0x000fe200078e00ff */
[----:B------:R-:W3:Y:S01]  /*8f90*/  LDCU.64 UR6, c[0x4][0x78] ;  /* 0x01000f00ff0677ac */ /* 0x000ee20008000a00 */
[----:B------:R-:W1:Y:S01]  /*8fa0*/  LDC.64 R2, c[0x4][R3] ;  /* 0x0100000003027b82 */ /* 0x000e620000000a00 */
[----:B------:R-:W2:Y:S01]  /*8fb0*/  LDCU.64 UR4, c[0x4][0x10] ;  /* 0x01000200ff0477ac */ /* 0x000ea20008000a00 */
[----:B-----5:R-:W-:Y:S01]  /*8fc0*/  MOV R5, UR9 ;  /* 0x0000000900057c02 */ /* 0x020fe20008000f00 */
[----:B------:R-:W-:Y:S01]  /*8fd0*/  IMAD.U32 R4, RZ, RZ, UR8 ;  /* 0x00000008ff047e24 */ /* 0x000fe2000f8e00ff */
[----:B---3--:R-:W-:Y:S01]  /*8fe0*/  MOV R7, UR7 ;  /* 0x0000000700077c02 */ /* 0x008fe20008000f00 */
[----:B------:R-:W-:Y:S01]  /*8ff0*/  IMAD.U32 R6, RZ, RZ, UR6 ;  /* 0x00000006ff067e24 */ /* 0x000fe2000f8e00ff */
[----:B--2---:R-:W-:Y:S01]  /*9000*/  MOV R11, UR5 ;  /* 0x00000005000b7c02 */ /* 0x004fe20008000f00 */
[----:B------:R-:W-:Y:S02]  /*9010*/  IMAD.U32 R10, RZ, RZ, UR4 ;  /* 0x00000004ff0a7e24 */ /* 0x000fe4000f8e00ff */
[----:B-1----:R-:W-:Y:S07]  /*9020*/  LEPC R20, `(.L_x_141) ;  /* 0x000000001014794e */ /* 0x002fee0000000000 */
[----:B----4-:R-:W-:Y:S05]  /*9030*/  CALL.ABS.NOINC R2 ;  /* 0x0000000002007343 */ /* 0x010fea0003c00000 */
.L_x_141:
[----:B------:R-:W-:Y:S05]  /*9040*/  WARPSYNC.ALL ;  /* 0x0000000000007948 */ /* 0x000fea0003800000 */
[C---:B------:R-:W-:Y:S01]  /*9050*/  R2UR UR4, R23.reuse ;  /* 0x00000000170472ca */ /* 0x040fe200000e0000 */
[----:B-1----:R-:W-:Y:S05]  /*9060*/  VIADD R0, R23, 0x40 ;  /* 0x0000004017007836 */ /* 0x002fea0000000000 */
[----:B------:R-:W-:Y:S04]  /*9070*/  SHF.R.U32.HI R0, RZ, 0x15, R0 ;  /* 0x00000015ff007819 */ /* 0x000fe80000011600 */
[----:B------:R-:W-:Y:S03]  /*9080*/  LOP3.LUT P0, RZ, R0, 0x3, R99, 0x48, !PT ;  /* 0x0000000300ff7812 */ /* 0x000fe60007804863 */
[----:B------:R-:W1:Y:S10]  /*9090*/  LDTM.x16 R24, tmem[UR4] ;  /* 0x00000004001879ee */ /* 0x000e740008240000 */
[----:B-1----:R-:W-:Y:S05]  /*90a0*/  @!P0 BRA `(.L_x_142) ;  /* 0x0000000000408947 */ /* 0x002fea0003800000 */
[----:B------:R-:W1:Y:S01]  /*90b0*/  LDCU.64 UR8, c[0x4][0x70] ;  /* 0x01000e00ff0877ac */ /* 0x000e620008000a00 */
[----:B---3--:R-:W-:Y:S01]  /*90c0*/  MOV R3, 0x0 ;  /* 0x0000000000037802 */ /* 0x008fe20000000f00 */
[----:B------:R-:W-:Y:S02]  /*90d0*/  HFMA2 R12, -RZ, RZ, 0, 5.9604644775390625e-08 ;  /* 0x00000001ff0c7431 */ /* 0x000fe400000001ff */
[----:B------:R-:W-:Y:S02]  /*90e0*/  IMAD.MOV.U32 R8, RZ, RZ, 0x192 ;  /* 0x00000192ff087424 */ /* 0x000fe400078e00ff */
[----:B------:R-:W-:Y:S01]  /*90f0*/  IMAD.MOV.U32 R13, RZ, RZ, RZ ;  /* 0x000000ffff0d7224 */ /* 0x000fe200078e00ff */
[----:B------:R-:W3:Y:S01]  /*9100*/  LDCU.64 UR6, c[0x4][0x78] ;  /* 0x01000f00ff0677ac */ /* 0x000ee20008000a00 */
[----:B------:R-:W2:Y:S01]  /*9110*/  LDC.64 R2, c[0x4][R3] ;  /* 0x0100000003027b82 */ /* 0x000ea20000000a00 */
        /* <DEDUP_REMOVED lines=9> */
.L_x_142:
[----:B------:R-:W-:Y:S05]  /*91b0*/  WARPSYNC.ALL ;  /* 0x0000000000007948 */ /* 0x000fea0003800000 */
[----:B------:R-:W-:Y:S11]  /*91c0*/  R2UR UR4, R23 ;  /* 0x00000000170472ca */ /* 0x000ff600000e0000 */
[----:B------:R-:W-:Y:S02]  /*91d0*/  @!UPT UIADD3 URZ, UPT, UPT, URZ, URZ, URZ ;  /* 0x000000fffffff290 */ /* 0x000fe4000fffe0ff */
[----:B------:R-:W1:Y:S02]  /*91e0*/  LDTM.x16 R4, tmem[UR4+0x40] ;  /* 0x00004004000479ee */ /* 0x000e640008240000 */
[----:B-1----:R-:W-:Y:S01]  /*91f0*/  NOP ;  /* 0x0000000000007918 */ /* 0x002fe20000000000 */
.L_x_140:
[----:B------:R-:W-:Y:S01]  /*9200*/  ISETP.NE.AND P2, PT, R105, RZ, PT ;  /* 0x000000ff6900720c */ /* 0x000fe20003f45270 */
[----:B-1----:R-:W-:Y:S01]  /*9210*/  FMUL R0, R52, R24 ;  /* 0x0000001834007220 */ /* 0x002fe20000400000 */
[----:B---34-:R-:W-:Y:S01]  /*9220*/  SHF.L.U32 R3, R60, 0x10, RZ ;  /* 0x000000103c037819 */ /* 0x018fe200000006ff */
        /* <DEDUP_REMOVED lines=146> */
.L_x_144:
[----:B------:R-:W-:Y:S05]  /*9b50*/  BSYNC.RECONVERGENT B0 ;  /* 0x0000000000007941 */ /* 0x000fea0003800200 */
.L_x_143:
[----:B------:R-:W-:Y:S01]  /*9b60*/  BAR.SYNC.DEFER_BLOCKING 0x1, 0x80 ;  /* 0x0042000000007b1d */ /* 0x000fe20000010000 */
[----:B------:R-:W-:Y:S04]  /*9b70*/  UIADD3 UR40, UPT, UPT, UR43, 0x1, URZ ;  /* 0x000000012b287890 */ /* 0x000fe8000fffe0ff */
[----:B------:R-:W-:Y:S04]  /*9b80*/  UISETP.NE.AND UP0, UPT, UR40, 0x4, UPT ;  /* 0x000000042800788c */ /* 0x000fe8000bf05270 */
[----:B------:R-:W-:Y:S01]  /*9b90*/  USEL UR40, UR40, URZ, UP0 ;  /* 0x000000ff28287287 */ /* 0x000fe20008000000 */
[----:B------:R3:W-:Y:S01]  /*9ba0*/  @P2 SYNCS.ARRIVE.TRANS64.RED.A1T0 RZ, [R106+URZ], RZ ;  /* 0x000000ff6aff29a7 */ /* 0x0007e200081004ff */
[----:B------:R-:W-:Y:S01]  /*9bb0*/  BSSY B1, `(.L_x_145) ;  /* 0x000001a000017945 */ /* 0x000fe20003800000 */
[----:B------:R-:W4:Y:S01]  /*9bc0*/  @P2 SYNCS.PHASECHK.TRANS64.TRYWAIT P0, [R0+URZ+0xc0], R2 ;  /* 0x0000c002000025a7 */ /* 0x000f2200080011ff */
[----:B---3--:R-:W-:Y:S01]  /*9bd0*/  HFMA2 R106, -RZ, RZ, 0, 0 ;  /* 0x00000000ff6a7431 */ /* 0x008fe200000001ff */
[----:B----4-:R-:W-:Y:S01]  /*9be0*/  @P2 SEL R70, RZ, 0x1, !P0 ;  /* 0x00000001ff462807 */ /* 0x010fe20004000000 */
[----:B------:R-:W-:Y:S06]  /*9bf0*/  @!P2 BRA `(.L_x_146) ;  /* 0x000000000054a947 */ /* 0x000fec0003800000 */
[----:B------:R-:W-:Y:S01]  /*9c00*/  ISETP.NE.AND P1, PT, R71, RZ, PT ;  /* 0x000000ff4700720c */ /* 0x000fe20003f25270 */
[----:B------:R-:W-:Y:S01]  /*9c10*/  BSSY B0, `(.L_x_147) ;  /* 0x0000009000007945 */ /* 0x000fe20003800000 */
[----:B------:R-:W-:Y:S11]  /*9c20*/  ISETP.NE.AND P0, PT, R70, RZ, PT ;  /* 0x000000ff4600720c */ /* 0x000ff60003f05270 */
[----:B------:R-:W-:Y:S05]  /*9c30*/  @P1 IMAD R3, R68, 0x1000, R104 ;  /* 0x0000100044031824 */ /* 0x000fea00078e0268 */
[----:B------:R-:W-:Y:S05]  /*9c40*/  @P1 IADD3 R2, PT, PT, R3, UR45, RZ ;  /* 0x0000002d03021c10 */ /* 0x000fea000fffe0ff */
[----:B------:R-:W-:Y:S01]  /*9c50*/  @P1 IMAD.IADD R2, R69, 0x1, R2 ;  /* 0x0000000145021824 */ /* 0x000fe200078e0202 */
[----:B------:R-:W-:Y:S06]  /*9c60*/  @P0 BRA `(.L_x_148) ;  /* 0x00000000000c0947 */ /* 0x000fec0003800000 */
[----:B-1----:R-:W-:Y:S04]  /*9c70*/  SHF.L.U32 R20, RZ, 0x1f, RZ ;  /* 0x0000001fff147819 */ /* 0x002fe800000006ff */
[----:B------:R-:W1:Y:S02]  /*9c80*/  SYNCS.PHASECHK.TRANS64.TRYWAIT P0, [R0+URZ+0xc0], R20 ;  /* 0x0000c014000075a7 */ /* 0x000e6400080011ff */
[----:B-1----:R-:W-:Y:S05]  /*9c90*/  @!P0 BRA `(.L_x_149) ;  /* 0x0000005800a48947 */ /* 0x002fea0003800000 */
.L_x_148:
[----:B------:R-:W-:Y:S05]  /*9ca0*/  BSYNC B0 ;  /* 0x0000000000007941 */ /* 0x000fea0003800000 */
.L_x_147:
[----:B------:R-:W-:Y:S01]  /*9cb0*/  ISETP.NE.AND P0, PT, R71, RZ, PT ;  /* 0x000000ff4700720c */ /* 0x000fe20003f05270 */
[----:B------:R-:W-:Y:S11]  /*9cc0*/  VIADD R68, R68, 0x1 ;  /* 0x0000000144447836 */ /* 0x000ff60000000000 */
[----:B------:R-:W-:Y:S01]  /*9cd0*/  @!UPT UIADD3 URZ, UPT, UPT, URZ, URZ, URZ ;  /* 0x000000fffffff290 */ /* 0x000fe2000fffe0ff */
[----:B------:R3:W4:Y:S04]  /*9ce0*/  @P0 LDS.128 R60, [R3+UR45+0x200] ;  /* 0x0002002d033c0984 */ /* 0x0007280008000c00 */
[----:B------:R3:W1:Y:S04]  /*9cf0*/  @P0 LDS.128 R72, [R3+UR45+0xa00] ;  /* 0x000a002d03480984 */ /* 0x0006680008000c00 */
[----:B------:R3:W1:Y:S04]  /*9d00*/  @P0 LDS.128 R64, [R2+0x200] ;  /* 0x0002000002400984 */ /* 0x0006680000000c00 */
[----:B------:R3:W1:Y:S01]  /*9d10*/  @P0 LDS.128 R76, [R2+0xa00] ;  /* 0x000a0000024c0984 */ /* 0x0006620000000c00 */
[C---:B------:R-:W-:Y:S04]  /*9d20*/  ISETP.NE.AND P0, PT, R68.reuse, 0x4, PT ;  /* 0x000000044400780c */ /* 0x040fe80003f05270 */
[----:B------:R-:W-:Y:S02]  /*9d30*/  SEL R68, R68, RZ, P0 ;  /* 0x000000ff44447207 */ /* 0x000fe40000000000 */
[----:B------:R-:W-:Y:S02]  /*9d40*/  SEL R106, RZ, 0x1, P0 ;  /* 0x00000001ff6a7807 */ /* 0x000fe40000000000 */
.L_x_146:
[----:B------:R-:W-:Y:S05]  /*9d50*/  BSYNC B1 ;  /* 0x0000000000017941 */ /* 0x000fea0003800000 */
.L_x_145:
[----:B---3--:R-:W-:Y:S05]  /*9d60*/  VIADD R3, R59, 0x400010 ;  /* 0x004000103b037836 */ /* 0x008fea0000000000 */
[----:B-1----:R-:W-:Y:S04]  /*9d70*/  SHF.R.U32.HI R0, RZ, 0x15, R3 ;  /* 0x00000015ff007819 */ /* 0x002fe80000011603 */
        /* <DEDUP_REMOVED lines=23> */
.L_x_151:
        /* <DEDUP_REMOVED lines=23> */
.L_x_152:
[----:B------:R-:W-:Y:S05]  /*a060*/  WARPSYNC.ALL ;  /* 0x0000000000007948 */ /* 0x000fea0003800000 */
[----:B------:R-:W-:Y:S11]  /*a070*/  R2UR UR4, R2 ;  /* 0x00000000020472ca */ /* 0x000ff600000e0000 */
[----:B------:R-:W-:Y:S02]  /*a080*/  @!UPT UIADD3 URZ, UPT, UPT, URZ, URZ, URZ ;  /* 0x000000fffffff290 */ /* 0x000fe4000fffe0ff */
[----:B------:R-:W1:Y:S02]  /*a090*/  LDTM.x16 R4, tmem[UR4+0x40] ;  /* 0x00004004000479ee */ /* 0x000e640008240000 */
[----:B-1----:R-:W-:Y:S01]  /*a0a0*/  NOP ;  /* 0x0000000000007918 */ /* 0x002fe20000000000 */
.L_x_150:
[----:B------:R-:W-:Y:S01]  /*a0b0*/  ISETP.NE.AND P2, PT, R105, RZ, PT ;  /* 0x000000ff6900720c */ /* 0x000fe20003f45270 */
[----:B------:R-:W-:Y:S01]  /*a0c0*/  FMUL R0, R52, R24 ;  /* 0x0000001834007220 */ /* 0x000fe20000400000 */
[----:B----4-:R-:W-:Y:S01]  /*a0d0*/  SHF.L.U32 R3, R60, 0x10, RZ ;  /* 0x000000103c037819 */ /* 0x010fe200000006ff */
        /* <DEDUP_REMOVED lines=121> */
[----:B------:R-:W-:Y:S01]  /*a870*/  @P2 SHF.L.U32 R2, R106, 0x1f, RZ ;  /* 0x0000001f6a022819 */ /* 0x000fe200000006ff */
        /* <DEDUP_REMOVED lines=16> */
[----:B------:R-:W-:Y:S02]  /*a980*/  UIADD3 UR5, UPT, UPT, UR41, 0x50, URZ ;  /* 0x0000005029057890 */ /* 0x000fe4000fffe0ff */
[----:B------:R-:W-:Y:S01]  /*a990*/  UIADD3 UR4, UPT, UPT, UR45, 0x3a00, URZ ;  /* 0x00003a002d047890 */ /* 0x000fe2000fffe0ff */
[----:B------:R-:W-:Y:S01]  /*a9a0*/  UMOV UR7, UR44 ;  /* 0x0000002c00077c82 */ /* 0x000fe20008000000 */
[----:B------:R-:W-:Y:S03]  /*a9b0*/  UMOV UR6, UR54 ;  /* 0x0000003600067c82 */ /* 0x000fe60008000000 */
[----:B------:R3:W-:Y:S04]  /*a9c0*/  UTMASTG.3D [UR52], [UR8] ;  /* 0x00000034080073b5 */ /* 0x0007e80008010000 */
[----:B------:R3:W-:Y:S01]  /*a9d0*/  UTMASTG.3D [UR4], [UR8] ;  /* 0x00000004080073b5 */ /* 0x0007e20008010000 */
[----:B------:R0:W-:Y:S01]  /*a9e0*/  UTMACMDFLUSH ;  /* 0x00000000000079b7 */ /* 0x0001e20000000000 */
[----:B---3--:R-:W-:Y:S04]  /*a9f0*/  DEPBAR.LE SB0, 0x1 ;  /* 0x000080400000791a */ /* 0x008fe80000000000 */
.L_x_154:
[----:B------:R-:W-:Y:S05]  /*aa00*/  BSYNC.RECONVERGENT B0 ;  /* 0x0000000000007941 */ /* 0x000fea0003800200 */
.L_x_153:
        /* <DEDUP_REMOVED lines=20> */
[----:B------:R-:W-:Y:S04]  /*ab50*/  SHF.L.U32 R20, R106, 0x1f, RZ ;  /* 0x0000001f6a147819 */ /* 0x000fe800000006ff */
[----:B------:R-:W1:Y:S02]  /*ab60*/  SYNCS.PHASECHK.TRANS64.TRYWAIT P0, [R0+URZ+0xc0], R20 ;  /* 0x0000c014000075a7 */ /* 0x000e6400080011ff */
[----:B-1----:R-:W-:Y:S05]  /*ab70*/  @!P0 BRA `(.L_x_159) ;  /* 0x0000004c00008947 */ /* 0x002fea0003800000 */
.L_x_158:
[----:B------:R-:W-:Y:S05]  /*ab80*/  BSYNC B0 ;  /* 0x0000000000007941 */ /* 0x000fea0003800000 */
.L_x_157:
[----:B------:R-:W-:Y:S01]  /*ab90*/  ISETP.NE.AND P0, PT, R71, RZ, PT ;  /* 0x000000ff4700720c */ /* 0x000fe20003f05270 */
[----:B------:R-:W-:Y:S11]  /*aba0*/  VIADD R68, R68, 0x1 ;  /* 0x0000000144447836 */ /* 0x000ff60000000000 */
[----:B------:R-:W-:Y:S01]  /*abb0*/  @!UPT UIADD3 URZ, UPT, UPT, URZ, URZ, URZ ;  /* 0x000000fffffff290 */ /* 0x000fe2000fffe0ff */
[----:B------:R3:W4:Y:S04]  /*abc0*/  @P0 LDS.128 R60, [R3+UR45+0x200] ;  /* 0x0002002d033c0984 */ /* 0x0007280008000c00 */
[----:B------:R3:W2:Y:S04]  /*abd0*/  @P0 LDS.128 R72, [R3+UR45+0xa00] ;  /* 0x000a002d03480984 */ /* 0x0006a80008000c00 */
[----:B------:R3:W2:Y:S04]  /*abe0*/  @P0 LDS.128 R64, [R2+0x200] ;  /* 0x0002000002400984 */ /* 0x0006a80000000c00 */
[----:B------:R3:W2:Y:S01]  /*abf0*/  @P0 LDS.128 R76, [R2+0xa00] ;  /* 0x000a0000024c0984 */ /* 0x0006a20000000c00 */
[C---:B------:R-:W-:Y:S04]  /*ac00*/  ISETP.NE.AND P0, PT, R68.reuse, 0x4, PT ;  /* 0x000000044400780c */ /* 0x040fe80003f05270 */
[----:B-1----:R-:W-:Y:S02]  /*ac10*/  SEL R0, RZ, 0x1, P0 ;  /* 0x00000001ff007807 */ /* 0x002fe40000000000 */
[----:B------:R-:W-:Y:S02]  /*ac20*/  SEL R68, R68, RZ, P0 ;  /* 0x000000ff44447207 */ /* 0x000fe40000000000 */
[----:B------:R-:W-:Y:S02]  /*ac30*/  LOP3.LUT R106, R106, R0, RZ, 0x3c, !PT ;  /* 0x000000006a6a7212 */ /* 0x000fe400078e3cff */
.L_x_156:
[----:B------:R-:W-:Y:S05]  /*ac40*/  BSYNC B1 ;  /* 0x0000000000017941 */ /* 0x000fea0003800000 */
.L_x_155:
[----:B------:R-:W-:Y:S11]  /*ac50*/  ISETP.NE.AND P0, PT, R98, R22, PT ;  /* 0x000000166200720c */ /* 0x000ff60003f05270 */
[----:B------:R-:W-:Y:S02]  /*ac60*/  @!UPT UIADD3 URZ, UPT, UPT, URZ, URZ, URZ ;  /* 0x000000fffffff290 */ /* 0x000fe4000fffe0ff */
[----:B------:R-:W-:Y:S05]  /*ac70*/  @P0 BRA `(.L_x_160) ;  /* 0x0000000000bc0947 */ /* 0x000fea0003800000 */
[----:B------:R-:W-:Y:S11]  /*ac80*/  LOP3.LUT P0, RZ, R21, 0x3, R99, 0x48, !PT ;  /* 0x0000000315ff7812 */ /* 0x000ff60007804863 */
[----:B------:R-:W-:Y:S02]  /*ac90*/  @!UPT UIADD3 URZ, UPT, UPT, URZ, URZ, URZ ;  /* 0x000000fffffff290 */ /* 0x000fe4000fffe0ff */
[----:B------:R-:W-:Y:S05]  /*aca0*/  @!P0 BRA `(.L_x_161) ;  /* 0x0000000000408947 */ /* 0x000fea0003800000 */
        /* <DEDUP_REMOVED lines=16> */
.L_x_161:
        /* <DEDUP_REMOVED lines=23> */
.L_x_162:
[----:B------:R-:W-:Y:S05]  /*af20*/  WARPSYNC.ALL ;  /* 0x0000000000007948 */ /* 0x000fea0003800000 */
[----:B------:R-:W-:Y:S11]  /*af30*/  R2UR UR4, R23 ;  /* 0x00000000170472ca */ /* 0x000ff600000e0000 */
[----:B------:R-:W-:Y:S02]  /*af40*/  @!UPT UIADD3 URZ, UPT, UPT, URZ, URZ, URZ ;  /* 0x000000fffffff290 */ /* 0x000fe4000fffe0ff */
[----:B------:R-:W1:Y:S02]  /*af50*/  LDTM.x16 R4, tmem[UR4+0x40] ;  /* 0x00004004000479ee */ /* 0x000e640008240000 */
[----:B-1----:R-:W-:Y:S01]  /*af60*/  NOP ;  /* 0x0000000000007918 */ /* 0x002fe20000000000 */
.L_x_160:
[----:B------:R-:W-:Y:S01]  /*af70*/  ISETP.NE.AND P2, PT, R105, RZ, PT ;  /* 0x000000ff6900720c */ /* 0x000fe20003f45270 */
[----:B------:R-:W-:Y:S01]  /*af80*/  FMUL R0, R52, R24 ;  /* 0x0000001834007220 */ /* 0x000fe20000400000 */
        /* <DEDUP_REMOVED lines=22> */
[----:B--2---:R-:W-:Y:S01]  /*b0f0*/  LOP3.LUT R41, R66, 0xffff0000, RZ, 0xc0, !PT ;  /* 0xffff000042297812 */ /* 0x004fe200078ec0ff */
        /* <DEDUP_REMOVED lines=106> */
[----:B--2---:R-:W2:Y:S02]  /*b7a0*/  FENCE.VIEW.ASYNC.S ;  /* 0x00000000000073c6 */ /* 0x004ea40000000000 */
[----:B------:R-:W-:Y:S05]  /*b7b0*/  WARPSYNC.ALL ;  /* 0x0000000000007948 */ /* 0x000fea0003800000 */
[----:B------:R-:W-:Y:S01]  /*b7c0*/  BSSY.RECONVERGENT B0, `(.L_x_163) ;  /* 0x0000012000007945 */ /* 0x000fe20003800200 */
[----:B--2---:R-:W-:Y:S06]  /*b7d0*/  BAR.SYNC.DEFER_BLOCKING 0x1, 0x80 ;  /* 0x0042000000007b1d */ /* 0x004fec0000010000 */
[----:B------:R-:W-:Y:S05]  /*b7e0*/  @P0 BRA `(.L_x_164) ;  /* 0x00000000003c0947 */ /* 0x000fea0003800000 */
[----:B------:R-:W-:Y:S02]  /*b7f0*/  UIADD3 UR4, UPT, UPT, UR45, 0x200, URZ ;  /* 0x000002002d047890 */ /* 0x000fe4000fffe0ff */
[----:B------:R-:W-:Y:S01]  /*b800*/  UIADD3 UR8, UP0, UPT, UR58, 0xa80, URZ ;  /* 0x00000a803a087890 */ /* 0x000fe2000ff1e0ff */
[----:B------:R-:W-:Y:S01]  /*b810*/  UMOV UR54, UR42 ;  /* 0x0000002a00367c82 */ /* 0x000fe20008000000 */
[----:B------:R-:W-:Y:S02]  /*b820*/  UMOV UR55, UR44 ;  /* 0x0000002c00377c82 */ /* 0x000fe40008000000 */
[----:B------:R-:W-:Y:S01]  /*b830*/  MOV R88, UR4 ;  /* 0x0000000400587c02 */ /* 0x000fe20008000f00 */
[----:B------:R-:W-:Y:S02]  /*b840*/  UIADD3.X UR9, UPT, UPT, URZ, UR59, URZ, UP0, !UPT ;  /* 0x0000003bff097290 */ /* 0x000fe400087fe4ff */
[----:B------:R-:W-:Y:S01]  /*b850*/  UIADD3 UR5, UPT, UPT, UR41, 0x60, URZ ;  /* 0x0000006029057890 */ /* 0x000fe2000fffe0ff */
[----:B------:R-:W-:Y:S01]  /*b860*/  R2UR UR52, R88 ;  /* 0x00000000583472ca */ /* 0x000fe200000e0000 */
[----:B------:R-:W-:Y:S01]  /*b870*/  UIADD3 UR4, UPT, UPT, UR45, 0xa00, URZ ;  /* 0x00000a002d047890 */ /* 0x000fe2000fffe0ff */
[----:B------:R-:W-:Y:S01]  /*b880*/  UMOV UR6, UR42 ;  /* 0x0000002a00067c82 */ /* 0x000fe20008000000 */
[----:B------:R-:W-:Y:S10]  /*b890*/  UMOV UR7, UR44 ;  /* 0x0000002c00077c82 */ /* 0x000ff40008000000 */
[----:B------:R2:W-:Y:S01]  /*b8a0*/  UTMASTG.3D [UR52], [UR8] ;  /* 0x00000034080073b5 */ /* 0x0005e20008010000 */
[----:B------:R2:W-:Y:S01]  /*b8b0*/  UTMASTG.3D [UR4], [UR8] ;  /* 0x00000004080073b5 */ /* 0x0005e20008010000 */
[----:B------:R0:W-:Y:S01]  /*b8c0*/  UTMACMDFLUSH ;  /* 0x00000000000079b7 */ /* 0x0001e20000000000 */
[----:B--2---:R-:W-:Y:S04]  /*b8d0*/  DEPBAR.LE SB0, 0x1 ;  /* 0x000080400000791a */ /* 0x004fe80000000000 */
.L_x_164:
[----:B------:R-:W-:Y:S05]  /*b8e0*/  BSYNC.RECONVERGENT B0 ;  /* 0x0000000000007941 */ /* 0x000fea0003800200 */
.L_x_163:
[----:B------:R-:W-:Y:S01]  /*b8f0*/  BAR.SYNC.DEFER_BLOCKING 0x1, 0x80 ;  /* 0x0042000000007b1d */ /* 0x000fe20000010000 */
[----:B------:R-:W-:Y:S04]  /*b900*/  UIADD3 UR40, UPT, UPT, UR43, 0x1, URZ ;  /* 0x000000012b287890 */ /* 0x000fe8000fffe0ff */
[----:B------:R-:W-:Y:S04]  /*b910*/  UISETP.NE.AND UP0, UPT, UR40, 0x4, UPT ;  /* 0x000000042800788c */ /* 0x000fe8000bf05270 */
[----:B------:R-:W-:Y:S01]  /*b920*/  USEL UR40, UR40, URZ, UP0 ;  /* 0x000000ff28287287 */ /* 0x000fe20008000000 */
[----:B------:R2:W-:Y:S01]  /*b930*/  @P2 SYNCS.ARRIVE.TRANS64.RED.A1T0 RZ, [R107+URZ], RZ ;  /* 0x000000ff6bff29a7 */ /* 0x0005e200081004ff */
[----:B------:R-:W-:Y:S01]  /*b940*/  BSSY B1, `(.L_x_165) ;  /* 0x000001a000017945 */ /* 0x000fe20003800000 */
[----:B------:R-:W3:Y:S02]  /*b950*/  @P2 SYNCS.PHASECHK.TRANS64.TRYWAIT P0, [R0+URZ+0xc0], R2 ;  /* 0x0000c002000025a7 */ /* 0x000ee400080011ff */
[----:B---3--:R-:W-:Y:S01]  /*b960*/  @P2 SEL R70, RZ, 0x1, !P0 ;  /* 0x00000001ff462807 */ /* 0x008fe20004000000 */
[----:B--2---:R-:W-:Y:S06]  /*b970*/  @!P2 BRA `(.L_x_166) ;  /* 0x000000000058a947 */ /* 0x004fec0003800000 */
[----:B------:R-:W-:Y:S01]  /*b980*/  ISETP.NE.AND P1, PT, R71, RZ, PT ;  /* 0x000000ff4700720c */ /* 0x000fe20003f25270 */
[----:B------:R-:W-:Y:S01]  /*b990*/  BSSY B0, `(.L_x_167) ;  /* 0x0000009000007945 */ /* 0x000fe20003800000 */
[----:B------:R-:W-:Y:S11]  /*b9a0*/  ISETP.NE.AND P0, PT, R70, RZ, PT ;  /* 0x000000ff4600720c */ /* 0x000ff60003f05270 */
[----:B------:R-:W-:Y:S05]  /*b9b0*/  @P1 IMAD R3, R68, 0x1000, R104 ;  /* 0x0000100044031824 */ /* 0x000fea00078e0268 */
[----:B------:R-:W-:Y:S05]  /*b9c0*/  @P1 IADD3 R2, PT, PT, R3, UR45, RZ ;  /* 0x0000002d03021c10 */ /* 0x000fea000fffe0ff */
[----:B------:R-:W-:Y:S01]  /*b9d0*/  @P1 IMAD.IADD R2, R69, 0x1, R2 ;  /* 0x0000000145021824 */ /* 0x000fe200078e0202 */
[----:B------:R-:W-:Y:S06]  /*b9e0*/  @P0 BRA `(.L_x_168) ;  /* 0x00000000000c0947 */ /* 0x000fec0003800000 */
[----:B-1----:R-:W-:Y:S04]  /*b9f0*/  SHF.L.U32 R20, R106, 0x1f, RZ ;  /* 0x0000001f6a147819 */ /* 0x002fe800000006ff */
[----:B------:R-:W1:Y:S02]  /*ba00*/  SYNCS.PHASECHK.TRANS64.TRYWAIT P0, [R0+URZ+0xc0], R20 ;  /* 0x0000c014000075a7 */ /* 0x000e6400080011ff */
[----:B-1----:R-:W-:Y:S05]  /*ba10*/  @!P0 BRA `(.L_x_169) ;  /* 0x0000003c006c8947 */ /* 0x002fea0003800000 */
.L_x_168:
[----:B------:R-:W-:Y:S05]  /*ba20*/  BSYNC B0 ;  /* 0x0000000000007941 */ /* 0x000fea0003800000 */
.L_x_167:
[----:B------:R-:W-:Y:S01]  /*ba30*/  ISETP.NE.AND P0, PT, R71, RZ, PT ;  /* 0x000000ff4700720c */ /* 0x000fe20003f05270 */
[----:B------:R-:W-:Y:S11]  /*ba40*/  VIADD R68, R68, 0x1 ;  /* 0x0000000144447836 */ /* 0x000ff60000000000 */
[----:B------:R-:W-:Y:S01]  /*ba50*/  @!UPT UIADD3 URZ, UPT, UPT, URZ, URZ, URZ ;  /* 0x000000fffffff290 */ /* 0x000fe2000fffe0ff */
[----:B------:R2:W3:Y:S04]  /*ba60*/  @P0 LDS.128 R60, [R3+UR45+0x200] ;  /* 0x0002002d033c0984 */ /* 0x0004e80008000c00 */
[----:B------:R2:W4:Y:S04]  /*ba70*/  @P0 LDS.128 R72, [R3+UR45+0xa00] ;  /* 0x000a002d03480984 */ /* 0x0005280008000c00 */
[----:B------:R2:W2:Y:S04]  /*ba80*/  @P0 LDS.128 R64, [R2+0x200] ;  /* 0x0002000002400984 */ /* 0x0004a80000000c00 */
[----:B------:R2:W2:Y:S01]  /*ba90*/  @P0 LDS.128 R76, [R2+0xa00] ;  /* 0x000a0000024c0984 */ /* 0x0004a20000000c00 */
[C---:B------:R-:W-:Y:S04]  /*baa0*/  ISETP.NE.AND P0, PT, R68.reuse, 0x4, PT ;  /* 0x000000044400780c */ /* 0x040fe80003f05270 */
[----:B-1----:R-:W-:Y:S02]  /*bab0*/  SEL R0, RZ, 0x1, P0 ;  /* 0x00000001ff007807 */ /* 0x002fe40000000000 */
[----:B------:R-:W-:Y:S02]  /*bac0*/  SEL R68, R68, RZ, P0 ;  /* 0x000000ff44447207 */ /* 0x000fe40000000000 */
[----:B------:R-:W-:Y:S02]  /*bad0*/  LOP3.LUT R106, R106, R0, RZ, 0x3c, !PT ;  /* 0x000000006a6a7212 */ /* 0x000fe400078e3cff */
.L_x_166:
[----:B------:R-:W-:Y:S05]  /*bae0*/  BSYNC B1 ;  /* 0x0000000000017941 */ /* 0x000fea0003800000 */
.L_x_165:
[----:B--2---:R-:W-:Y:S05]  /*baf0*/  VIADD R3, R59, 0x400020 ;  /* 0x004000203b037836 */ /* 0x004fea0000000000 */
[----:B------:R-:W-:Y:S04]  /*bb00*/  SHF.R.U32.HI R0, RZ, 0x15, R3 ;  /* 0x00000015ff007819 */ /* 0x000fe80000011603 */
[----:B-1----:R-:W-:Y:S04]  /*bb10*/  LOP3.LUT R22, R0, 0x3, RZ, 0xc0, !PT ;  /* 0x0000000300167812 */ /* 0x002fe800078ec0ff */
        /* <DEDUP_REMOVED lines=11> */
[----:B------:R-:W2:Y:S01]  /*bbd0*/  LDCU.64 UR6, c[0x4][0x78] ;  /* 0x01000f00ff0677ac */ /* 0x000ea20008000a00 */
[----:B------:R-:W3:Y:S01]  /*bbe0*/  LDC.64 R14, c[0x4][R15] ;  /* 0x010000000f0e7b82 */ /* 0x000ee20000000a00 */
[----:B------:R-:W5:Y:S01]  /*bbf0*/  LDCU.64 UR4, c[0x4][0x10] ;  /* 0x01000200ff0477ac */ /* 0x000f620008000a00 */
[----:B-1----:R-:W-:Y:S01]  /*bc00*/  MOV R5, UR9 ;  /* 0x0000000900057c02 */ /* 0x002fe20008000f00 */
[----:B------:R-:W-:Y:S01]  /*bc10*/  IMAD.U32 R4, RZ, RZ, UR8 ;  /* 0x00000008ff047e24 */ /* 0x000fe2000f8e00ff */
[----:B--2---:R-:W-:Y:S01]  /*bc20*/  MOV R7, UR7 ;  /* 0x0000000700077c02 */ /* 0x004fe20008000f00 */
[----:B------:R-:W-:Y:S01]  /*bc30*/  IMAD.U32 R6, RZ, RZ, UR6 ;  /* 0x00000006ff067e24 */ /* 0x000fe2000f8e00ff */
[----:B-----5:R-:W-:Y:S01]  /*bc40*/  MOV R11, UR5 ;  /* 0x00000005000b7c02 */ /* 0x020fe20008000f00 */
[----:B------:R-:W-:Y:S02]  /*bc50*/  IMAD.U32 R10, RZ, RZ, UR4 ;  /* 0x00000004ff0a7e24 */ /* 0x000fe4000f8e00ff */
[----:B------:R-:W-:Y:S07]  /*bc60*/  LEPC R20, `(.L_x_171) ;  /* 0x000000001014794e */ /* 0x000fee0000000000 */
[----:B---34-:R-:W-:Y:S05]  /*bc70*/  CALL.ABS.NOINC R14 ;  /* 0x000000000e007343 */ /* 0x018fea0003c00000 */
.L_x_171:
        /* <DEDUP_REMOVED lines=23> */
.L_x_172:
[----:B------:R-:W-:Y:S05]  /*bdf0*/  WARPSYNC.ALL ;  /* 0x0000000000007948 */ /* 0x000fea0003800000 */
[----:B------:R-:W-:Y:S11]  /*be00*/  R2UR UR4, R2 ;  /* 0x00000000020472ca */ /* 0x000ff600000e0000 */
[----:B------:R-:W-:Y:S02]  /*be10*/  @!UPT UIADD3 URZ, UPT, UPT, URZ, URZ, URZ ;  /* 0x000000fffffff290 */ /* 0x000fe4000fffe0ff */
[----:B------:R-:W1:Y:S02]  /*be20*/  LDTM.x16 R4, tmem[UR4+0x40] ;  /* 0x00004004000479ee */ /* 0x000e640008240000 */
[----:B-1----:R-:W-:Y:S01]  /*be30*/  NOP ;  /* 0x0000000000007918 */ /* 0x002fe20000000000 */
.L_x_170:
[----:B------:R-:W-:Y:S01]  /*be40*/  ISETP.NE.AND P2, PT, R105, RZ, PT ;  /* 0x000000ff6900720c */ /* 0x000fe20003f45270 */
[----:B------:R-:W-:Y:S01]  /*be50*/  FMUL R0, R52, R24 ;  /* 0x0000001834007220 */ /* 0x000fe20000400000 */
[----:B---3--:R-:W-:Y:S01]  /*be60*/  SHF.L.U32 R3, R60, 0x10, RZ ;  /* 0x000000103c037819 */ /* 0x008fe200000006ff */
        /* <DEDUP_REMOVED lines=145> */
[----:B--2---:R-:W-:Y:S04]  /*c780*/  DEPBAR.LE SB0, 0x1 ;  /* 0x000080400000791a */ /* 0x004fe80000000000 */
.L_x_174:
[----:B------:R-:W-:Y:S05]  /*c790*/  BSYNC.RECONVERGENT B0 ;  /* 0x0000000000007941 */ /* 0x000fea0003800200 */
.L_x_173:
        /* <DEDUP_REMOVED lines=10> */
[----:B------:R-:W2:Y:S02]  /*c840*/  @P2 SYNCS.PHASECHK.TRANS64.TRYWAIT P0, [R0+URZ+0xc0], R2 ;  /* 0x0000c002000025a7 */ /* 0x000ea400080011ff */
[----:B--2---:R-:W-:Y:S01]  /*c850*/  @P2 SEL R70, RZ, 0x1, !P0 ;  /* 0x00000001ff462807 */ /* 0x004fe20004000000 */
        /* <DEDUP_REMOVED lines=11> */
.L_x_178:
[----:B------:R-:W-:Y:S05]  /*c910*/  BSYNC B0 ;  /* 0x0000000000007941 */ /* 0x000fea0003800000 */
.L_x_177:
        /* <DEDUP_REMOVED lines=11> */
.L_x_176:
[----:B------:R-:W-:Y:S05]  /*c9d0*/  BSYNC B1 ;  /* 0x0000000000017941 */ /* 0x000fea0003800000 */
.L_x_175:
[----:B------:R-:W-:Y:S11]  /*c9e0*/  ISETP.NE.AND P0, PT, R98, R22, PT ;  /* 0x000000166200720c */ /* 0x000ff60003f05270 */
[----:B------:R-:W-:Y:S02]  /*c9f0*/  @!UPT UIADD3 URZ, UPT, UPT, URZ, URZ, URZ ;  /* 0x000000fffffff290 */ /* 0x000fe4000fffe0ff */
[----:B------:R-:W-:Y:S05]  /*ca00*/  @P0 BRA `(.L_x_180) ;  /* 0x0000000000bc0947 */ /* 0x000fea0003800000 */
[----:B------:R-:W-:Y:S11]  /*ca10*/  LOP3.LUT P0, RZ, R21, 0x3, R99, 0x48, !PT ;  /* 0x0000000315ff7812 */ /* 0x000ff60007804863 */
[----:B------:R-:W-:Y:S02]  /*ca20*/  @!UPT UIADD3 URZ, UPT, UPT, URZ, URZ, URZ ;  /* 0x000000fffffff290 */ /* 0x000fe4000fffe0ff */
[----:B------:R-:W-:Y:S05]  /*ca30*/  @!P0 BRA `(.L_x_181) ;  /* 0x0000000000408947 */ /* 0x000fea0003800000 */
[----:B------:R-:W1:Y:S01]  /*ca40*/  LDCU.64 UR8, c[0x4][0x70] ;  /* 0x01000e00ff0877ac */ /* 0x000e620008000a00 */
[----:B--2---:R-:W-:Y:S01]  /*ca50*/  MOV R3, 0x0 ;  /* 0x0000000000037802 */ /* 0x004fe20000000f00 */
        /* <DEDUP_REMOVED lines=14> */
.L_x_181:
        /* <DEDUP_REMOVED lines=23> */
.L_x_182:
[----:B------:R-:W-:Y:S05]  /*ccb0*/  WARPSYNC.ALL ;  /* 0x0000000000007948 */ /* 0x000fea0003800000 */
[----:B------:R-:W-:Y:S11]  /*ccc0*/  R2UR UR4, R23 ;  /* 0x00000000170472ca */ /* 0x000ff600000e0000 */
[----:B------:R-:W-:Y:S02]  /*ccd0*/  @!UPT UIADD3 URZ, UPT, UPT, URZ, URZ, URZ ;  /* 0x000000fffffff290 */ /* 0x000fe4000fffe0ff */
[----:B------:R-:W1:Y:S02]  /*cce0*/  LDTM.x16 R4, tmem[UR4+0x40] ;  /* 0x00004004000479ee */ /* 0x000e640008240000 */
[----:B-1----:R-:W-:Y:S01]  /*ccf0*/  NOP ;  /* 0x0000000000007918 */ /* 0x002fe20000000000 */
.L_x_180:
[----:B------:R-:W-:Y:S01]  /*cd00*/  ISETP.NE.AND P2, PT, R105, RZ, PT ;  /* 0x000000ff6900720c */ /* 0x000fe20003f45270 */
[----:B------:R-:W-:Y:S01]  /*cd10*/  FMUL R0, R52, R24 ;  /* 0x0000001834007220 */ /* 0x000fe20000400000 */
[----:B--23--:R-:W-:Y:S01]  /*cd20*/  SHF.L.U32 R3, R60, 0x10, RZ ;  /* 0x000000103c037819 */ /* 0x00cfe200000006ff */
        /* <DEDUP_REMOVED lines=145> */
[----:B--2---:R-:W-:Y:S04]  /*d640*/  DEPBAR.LE SB0, 0x1 ;  /* 0x000080400000791a */ /* 0x004fe80000000000 */
.L_x_184:
[----:B------:R-:W-:Y:S05]  /*d650*/  BSYNC.RECONVERGENT B0 ;  /* 0x0000000000007941 */ /* 0x000fea0003800200 */
.L_x_183:
        /* <DEDUP_REMOVED lines=17> */
[----:B------:R-:W2:Y:S02]  /*d770*/  SYNCS.PHASECHK.TRANS64.TRYWAIT P0, [R0+URZ+0xc0], R106 ;  /* 0x0000c06a000075a7 */ /* 0x000ea400080011ff */
[----:B--2---:R-:W-:Y:S05]  /*d780*/  @!P0 BRA `(.L_x_189) ;  /* 0x0000002000388947 */ /* 0x004fea0003800000 */
.L_x_188:
[----:B------:R-:W-:Y:S05]  /*d790*/  BSYNC B0 ;  /* 0x0000000000007941 */ /* 0x000fea0003800000 */
.L_x_187:
[----:B------:R-:W-:Y:S11]  /*d7a0*/  ISETP.NE.AND P0, PT, R71, RZ, PT ;  /* 0x000000ff4700720c */ /* 0x000ff60003f05270 */
[----:B------:R-:W-:Y:S02]  /*d7b0*/  @!UPT UIADD3 URZ, UPT, UPT, URZ, URZ, URZ ;  /* 0x000000fffffff290 */ /* 0x000fe4000fffe0ff */
[----:B------:R3:W4:Y:S04]  /*d7c0*/  @P0 LDS.128 R60, [R68+UR45+0x200] ;  /* 0x0002002d443c0984 */ /* 0x0007280008000c00 */
[----:B------:R3:W1:Y:S04]  /*d7d0*/  @P0 LDS.128 R72, [R68+UR45+0xa00] ;  /* 0x000a002d44480984 */ /* 0x0006680008000c00 */
[----:B------:R3:W1:Y:S04]  /*d7e0*/  @P0 LDS.128 R64, [R2+0x200] ;  /* 0x0002000002400984 */ /* 0x0006680000000c00 */
[----:B------:R3:W1:Y:S02]  /*d7f0*/  @P0 LDS.128 R76, [R2+0xa00] ;  /* 0x000a0000024c0984 */ /* 0x0006640000000c00 */
.L_x_186:
[----:B------:R-:W-:Y:S05]  /*d800*/  BSYNC B1 ;  /* 0x0000000000017941 */ /* 0x000fea0003800000 */
.L_x_185:
[----:B------:R-:W-:Y:S05]  /*d810*/  VIADD R59, R59, 0x400030 ;  /* 0x004000303b3b7836 */ /* 0x000fea0000000000 */
[----:B--2---:R-:W-:Y:S04]  /*d820*/  SHF.R.U32.HI R0, RZ, 0x15, R59 ;  /* 0x00000015ff007819 */ /* 0x004fe8000001163b */
[----:B---3--:R-:W-:Y:S04]  /*d830*/  LOP3.LUT R2, R0, 0x3, RZ, 0xc0, !PT ;  /* 0x0000000300027812 */ /* 0x008fe800078ec0ff */
[----:B------:R-:W-:Y:S11]  /*d840*/  ISETP.NE.AND P0, PT, R98, R2, PT ;  /* 0x000000026200720c */ /* 0x000ff60003f05270 */
[----:B------:R-:W-:Y:S02]  /*d850*/  @!UPT UIADD3 URZ, UPT, UPT, URZ, URZ, URZ ;  /* 0x000000fffffff290 */ /* 0x000fe4000fffe0ff */
[----:B------:R-:W-:Y:S05]  /*d860*/  @P0 BRA `(.L_x_190) ;  /* 0x0000000000bc0947 */ /* 0x000fea0003800000 */
[----:B------:R-:W-:Y:S02]  /*d870*/  LOP3.LUT P0, RZ, R0, 0x3, R99, 0x48, !PT ;  /* 0x0000000300ff7812 */ /* 0x000fe40007804863 */
[----:B------:R-:W-:Y:S11]  /*d880*/  MOV R16, R59 ;  /* 0x0000003b00107202 */ /* 0x000ff60000000f00 */
[----:B------:R-:W-:Y:S05]  /*d890*/  @!P0 BRA `(.L_x_191) ;  /* 0x0000000000408947 */ /* 0x000fea0003800000 */
[----:B------:R-:W2:Y:S01]  /*d8a0*/  LDCU.64 UR8, c[0x4][0x70] ;  /* 0x01000e00ff0877ac */ /* 0x000ea20008000a00 */
[----:B------:R-:W-:Y:S01]  /*d8b0*/  MOV R15, 0x0 ;  /* 0x00000000000f7802 */ /* 0x000fe20000000f00 */
[----:B------:R-:W-:Y:S02]  /*d8c0*/  HFMA2 R12, -RZ, RZ, 0, 5.9604644775390625e-08 ;  /* 0x00000001ff0c7431 */ /* 0x000fe400000001ff */
[----:B------:R-:W-:Y:S02]  /*d8d0*/  IMAD.MOV.U32 R8, RZ, RZ, 0x192 ;  /* 0x00000192ff087424 */ /* 0x000fe400078e00ff */
[----:B------:R-:W-:Y:S01]  /*d8e0*/  IMAD.MOV.U32 R13, RZ, RZ, RZ ;  /* 0x000000ffff0d7224 */ /* 0x000fe200078e00ff */
[----:B------:R-:W3:Y:S01]  /*d8f0*/  LDCU.64 UR6, c[0x4][0x78] ;  /* 0x01000f00ff0677ac */ /* 0x000ee20008000a00 */
[----:B------:R-:W1:Y:S01]  /*d900*/  LDC.64 R14, c[0x4][R15] ;  /* 0x010000000f0e7b82 */ /* 0x000e620000000a00 */
[----:B------:R-:W5:Y:S01]  /*d910*/  LDCU.64 UR4, c[0x4][0x10] ;  /* 0x01000200ff0477ac */ /* 0x000f620008000a00 */
[----:B--2---:R-:W-:Y:S01]  /*d920*/  MOV R5, UR9 ;  /* 0x0000000900057c02 */ /* 0x004fe20008000f00 */
[----:B------:R-:W-:Y:S01]  /*d930*/  IMAD.U32 R4, RZ, RZ, UR8 ;  /* 0x00000008ff047e24 */ /* 0x000fe2000f8e00ff */
[----:B---3--:R-:W-:Y:S01]  /*d940*/  MOV R7, UR7 ;  /* 0x0000000700077c02 */ /* 0x008fe20008000f00 */
[----:B------:R-:W-:Y:S01]  /*d950*/  IMAD.U32 R6, RZ, RZ, UR6 ;  /* 0x00000006ff067e24 */ /* 0x000fe2000f8e00ff */
[----:B-----5:R-:W-:Y:S01]  /*d960*/  MOV R11, UR5 ;  /* 0x00000005000b7c02 */ /* 0x020fe20008000f00 */
[----:B------:R-:W-:Y:S02]  /*d970*/  IMAD.U32 R10, RZ, RZ, UR4 ;  /* 0x00000004ff0a7e24 */ /* 0x000fe4000f8e00ff */
[----:B-1----:R-:W-:Y:S07]  /*d980*/  LEPC R20, `(.L_x_191) ;  /* 0x000000001014794e */ /* 0x002fee0000000000 */
[----:B----4-:R-:W-:Y:S05]  /*d990*/  CALL.ABS.NOINC R14 ;  /* 0x000000000e007343 */ /* 0x010fea0003c00000 */
.L_x_191:
[----:B------:R-:W-:Y:S05]  /*d9a0*/  WARPSYNC.ALL ;  /* 0x0000000000007948 */ /* 0x000fea0003800000 */
[C---:B------:R-:W-:Y:S01]  /*d9b0*/  R2UR UR4, R16.reuse ;  /* 0x00000000100472ca */ /* 0x040fe200000e0000 */
[----:B------:R-:W-:Y:S05]  /*d9c0*/  VIADD R0, R16, 0x40 ;  /* 0x0000004010007836 */ /* 0x000fea0000000000 */
[----:B------:R-:W-:Y:S04]  /*d9d0*/  SHF.R.U32.HI R0, RZ, 0x15, R0 ;  /* 0x00000015ff007819 */ /* 0x000fe80000011600 */
[----:B------:R-:W-:Y:S03]  /*d9e0*/  LOP3.LUT P0, RZ, R0, 0x3, R99, 0x48, !PT ;  /* 0x0000000300ff7812 */ /* 0x000fe60007804863 */
[----:B------:R-:W2:Y:S10]  /*d9f0*/  LDTM.x16 R24, tmem[UR4] ;  /* 0x00000004001879ee */ /* 0x000eb40008240000 */
[----:B--2---:R-:W-:Y:S05]  /*da00*/  @!P0 BRA `(.L_x_192) ;  /* 0x0000000000408947 */ /* 0x004fea0003800000 */
        /* <DEDUP_REMOVED lines=16> */
.L_x_192:
[----:B------:R-:W-:Y:S05]  /*db10*/  WARPSYNC.ALL ;  /* 0x0000000000007948 */ /* 0x000fea0003800000 */
[----:B------:R-:W-:Y:S11]  /*db20*/  R2UR UR4, R16 ;  /* 0x00000000100472ca */ /* 0x000ff600000e0000 */
[----:B------:R-:W-:Y:S02]  /*db30*/  @!UPT UIADD3 URZ, UPT, UPT, URZ, URZ, URZ ;  /* 0x000000fffffff290 */ /* 0x000fe4000fffe0ff */
[----:B------:R-:W2:Y:S02]  /*db40*/  LDTM.x16 R4, tmem[UR4+0x40] ;  /* 0x00004004000479ee */ /* 0x000ea40008240000 */
[----:B--2---:R-:W-:Y:S01]  /*db50*/  NOP ;  /* 0x0000000000007918 */ /* 0x004fe20000000000 */
.L_x_190:
[----:B------:R-:W-:Y:S01]  /*db60*/  ISETP.NE.AND P1, PT, R98, R2, PT ;  /* 0x000000026200720c */ /* 0x000fe20003f25270 */
[----:B------:R-:W-:Y:S05]  /*db70*/  WARPSYNC.ALL ;  /* 0x0000000000007948 */ /* 0x000fea0003800000 */
[C---:B----4-:R-:W-:Y:S01]  /*db80*/  SHF.L.U32 R3, R60.reuse, 0x10, RZ ;  /* 0x000000103c037819 */ /* 0x050fe200000006ff */
[----:B------:R-:W-:Y:S01]  /*db90*/  NOP ;  /* 0x0000000000007918 */ /* 0x000fe20000000000 */
[----:B------:R-:W-:Y:S01]  /*dba0*/  LOP3.LUT R40, R60, 0xffff0000, RZ, 0xc0, !PT ;  /* 0xffff00003c287812 */ /* 0x000fe200078ec0ff */
[C---:B------:R-:W-:Y:S01]  /*dbb0*/  FMUL R0, R52.reuse, R24 ;  /* 0x0000001834007220 */ /* 0x040fe20000400000 */
[C---:B------:R-:W-:Y:S01]  /*dbc0*/  SHF.L.U32 R41, R61.reuse, 0x10, RZ ;  /* 0x000000103d297819 */ /* 0x040fe200000006ff */
[----:B------:R-:W-:Y:S01]  /*dbd0*/  FMUL R2, R52, R25 ;  /* 0x0000001934027220 */ /* 0x000fe20000400000 */
[----:B------:R-:W-:Y:S01]  /*dbe0*/  LOP3.LUT R42, R61, 0xffff0000, RZ, 0xc0, !PT ;  /* 0xffff00003d2a7812 */ /* 0x000fe200078ec0ff */
[C---:B------:R-:W-:Y:S01]  /*dbf0*/  FFMA R0, R53.reuse, R3, R0 ;  /* 0x0000000335007223 */ /* 0x040fe20000000000 */
[----:B------:R-:W-:Y:S01]  /*dc00*/  R2UR UR4, R58 ;  /* 0x000000003a0472ca */ /* 0x000fe200000e0000 */
[----:B------:R-:W-:Y:S01]  /*dc10*/  FFMA R2, R53, R40, R2 ;  /* 0x0000002835027223 */ /* 0x000fe20000000002 */
[----:B------:R-:W-:Y:S01]  /*dc20*/  SHF.L.U32 R54, R62, 0x10, RZ ;  /* 0x000000103e367819 */ /* 0x000fe200000006ff */
[----:B-1----:R-:W-:Y:S01]  /*dc30*/  FMUL R20, R52, R4 ;  /* 0x0000000434147220 */ /* 0x002fe20000400000 */
[----:B------:R-:W-:Y:S01]  /*dc40*/  LOP3.LUT R55, R62, 0xffff0000, RZ, 0xc0, !PT ;  /* 0xffff00003e377812 */ /* 0x000fe200078ec0ff */
[----:B------:R-:W-:Y:S01]  /*dc50*/  FMUL R3, R52, R26 ;  /* 0x0000001a34037220 */ /* 0x000fe20000400000 */
[----:B------:R-:W-:Y:S01]  /*dc60*/  F2FP.BF16.F32.PACK_AB R108, R2, R0 ;  /* 0x00000000026c723e */ /* 0x000fe200000010ff */
[----:B------:R-:W-:Y:S01]  /*dc70*/  FMUL R4, R52, R27 ;  /* 0x0000001b34047220 */ /* 0x000fe20000400000 */
[----:B------:R-:W-:Y:S01]  /*dc80*/  SHF.L.U32 R56, R63, 0x10, RZ ;  /* 0x000000103f387819 */ /* 0x000fe200000006ff */
[----:B------:R-:W-:Y:S01]  /*dc90*/  FFMA R3, R53, R41, R3 ;  /* 0x0000002935037223 */ /* 0x000fe20000000003 */
[----:B------:R-:W-:Y:S01]  /*dca0*/  LOP3.LUT R57, R63, 0xffff0000, RZ, 0xc0, !PT ;  /* 0xffff00003f397812 */ /* 0x000fe200078ec0ff */
[----:B------:R-:W-:Y:S01]  /*dcb0*/  FFMA R4, R53, R42, R4 ;  /* 0x0000002a35047223 */ /* 0x000fe20000000004 */
[----:B------:R-:W-:Y:S01]  /*dcc0*/  SHF.L.U32 R58, R64, 0x10, RZ ;  /* 0x00000010403a7819 */ /* 0x000fe200000006ff */
[----:B------:R-:W-:Y:S01]  /*dcd0*/  FMUL R0, R52, R28 ;  /* 0x0000001c34007220 */ /* 0x000fe20000400000 */
[----:B------:R-:W-:Y:S01]  /*dce0*/  LOP3.LUT R59, R64, 0xffff0000, RZ, 0xc0, !PT ;  /* 0xffff0000403b7812 */ /* 0x000fe200078ec0ff */
[----:B------:R-:W-:Y:S01]  /*dcf0*/  FMUL R2, R52, R29 ;  /* 0x0000001d34027220 */ /* 0x000fe20000400000 */
[----:B------:R-:W-:Y:S01]  /*dd00*/  F2FP.BF16.F32.PACK_AB R109, R4, R3 ;  /* 0x00000003046d723e */ /* 0x000fe200000010ff */
[C---:B------:R-:W-:Y:S01]  /*dd10*/  FMUL R21, R52.reuse, R5 ;  /* 0x0000000534157220 */ /* 0x040fe20000400000 */
[C---:B------:R-:W-:Y:S01]  /*dd20*/  SHF.L.U32 R60, R65.reuse, 0x10, RZ ;  /* 0x00000010413c7819 */ /* 0x040fe200000006ff */
[C---:B------:R-:W-:Y:S01]  /*dd30*/  FMUL R5, R52.reuse, R30 ;  /* 0x0000001e34057220 */ /* 0x040fe20000400000 */
[----:B------:R-:W-:Y:S01]  /*dd40*/  LOP3.LUT R61, R65, 0xffff0000, RZ, 0xc0, !PT ;  /* 0xffff0000413d7812 */ /* 0x000fe200078ec0ff */
[----:B------:R-:W-:Y:S01]  /*dd50*/  FMUL R22, R52, R6 ;  /* 0x0000000634167220 */ /* 0x000fe20000400000 */
[----:B------:R-:W-:Y:S01]  /*dd60*/  SHF.L.U32 R62, R66, 0x10, RZ ;  /* 0x00000010423e7819 */ /* 0x000fe200000006ff */
        /* <DEDUP_REMOVED lines=10> */
[----:B------:R-:W-:Y:S01]  /*de10*/  FMUL R3, R52, R33 ;  /* 0x0000002134037220 */ /* 0x000fe20000400000 */
[----:B------:R-:W-:Y:S01]  /*de20*/  F2FP.BF16.F32.PACK_AB R110, R2, R0 ;  /* 0x00000000026e723e */ /* 0x000fe200000010ff */
[----:B------:R-:W-:Y:S01]  /*de30*/  FFMA R5, R53, R56, R5 ;  /* 0x0000003835057223 */ /* 0x000fe20000000005 */
[----:B------:R-:W-:Y:S01]  /*de40*/  SHF.L.U32 R68, R73, 0x10, RZ ;  /* 0x0000001049447819 */ /* 0x000fe200000006ff */
[----:B------:R-:W-:Y:S01]  /*de50*/  FFMA R6, R53, R57, R6 ;  /* 0x0000003935067223 */ /* 0x000fe20000000006 */
[----:B------:R-:W-:Y:S01]  /*de60*/  LOP3.LUT R69, R73, 0xffff0000, RZ, 0xc0, !PT ;  /* 0xffff000049457812 */ /* 0x000fe200078ec0ff */
[C---:B------:R-:W-:Y:S01]  /*de70*/  FFMA R7, R53.reuse, R58, R7 ;  /* 0x0000003a35077223 */ /* 0x040fe20000000007 */
[----:B------:R-:W-:Y:S01]  /*de80*/  SHF.L.U32 R70, R74, 0x10, RZ ;  /* 0x000000104a467819 */ /* 0x000fe200000006ff */
[----:B------:R-:W-:Y:S01]  /*de90*/  UIADD3 UR4, UPT, UPT, UR4, 0x140, URZ ;  /* 0x0000014004047890 */ /* 0x000fe2000fffe0ff */
[----:B------:R-:W-:Y:S01]  /*dea0*/  F2FP.BF16.F32.PACK_AB R111, R6, R5 ;  /* 0x00000005066f723e */ /* 0x000fe200000010ff */
[----:B------:R-:W-:Y:S01]  /*deb0*/  FFMA R3, R53, R59, R3 ;  /* 0x0000003b35037223 */ /* 0x000fe20000000003 */
[----:B------:R-:W-:Y:S01]  /*dec0*/  LOP3.LUT R71, R74, 0xffff0000, RZ, 0xc0, !PT ;  /* 0xffff00004a477812 */ /* 0x000fe200078ec0ff */
[C---:B------:R-:W-:Y:S01]  /*ded0*/  FMUL R0, R52.reuse, R34 ;  /* 0x0000002234007220 */ /* 0x040fe20000400000 */
[----:B------:R-:W-:Y:S01]  /*dee0*/  SHF.L.U32 R72, R75, 0x10, RZ ;  /* 0x000000104b487819 */ /* 0x000fe200000006ff */
[C---:B------:R-:W-:Y:S01]  /*def0*/  FMUL R2, R52.reuse, R35 ;  /* 0x0000002334027220 */ /* 0x040fe20000400000 */
[----:B------:R-:W-:Y:S01]  /*df00*/  UPRMT UR4, UR37, 0x654, UR4 ;  /* 0x0000065425047896 */ /* 0x000fe20008000004 */
[C---:B------:R-:W-:Y:S01]  /*df10*/  FMUL R4, R52.reuse, R36 ;  /* 0x0000002434047220 */ /* 0x040fe20000400000 */
[C---:B------:R-:W-:Y:S01]  /*df20*/  FMUL R5, R52.reuse, R37 ;  /* 0x0000002534057220 */ /* 0x040fe20000400000 */
[----:B------:R-:W-:Y:S01]  /*df30*/  F2FP.BF16.F32.PACK_AB R28, R3, R7 ;  /* 0x00000007031c723e */ /* 0x000fe200000010ff */
[C---:B------:R-:W-:Y:S01]  /*df40*/  FFMA R0, R53.reuse, R60, R0 ;  /* 0x0000003c35007223 */ /* 0x040fe20000000000 */
[C---:B------:R-:W-:Y:S01]  /*df50*/  FMUL R6, R52.reuse, R38 ;  /* 0x0000002634067220 */ /* 0x040fe20000400000 */
[C---:B------:R-:W-:Y:S01]  /*df60*/  FFMA R2, R53.reuse, R61, R2 ;  /* 0x0000003d35027223 */ /* 0x040fe20000000002 */
[C---:B------:R-:W-:Y:S01]  /*df70*/  FMUL R3, R52.reuse, R39 ;  /* 0x0000002734037220 */ /* 0x040fe20000400000 */
[C---:B------:R-:W-:Y:S01]  /*df80*/  FFMA R4, R53.reuse, R62, R4 ;  /* 0x0000003e35047223 */ /* 0x040fe20000000004 */
[C---:B------:R-:W-:Y:S01]  /*df90*/  FFMA R5, R53.reuse, R63, R5 ;  /* 0x0000003f35057223 */ /* 0x040fe20000000005 */
[C---:B------:R-:W-:Y:S01]  /*dfa0*/  FFMA R6, R53.reuse, R64, R6 ;  /* 0x0000004035067223 */ /* 0x040fe20000000006 */
[C---:B------:R-:W-:Y:S01]  /*dfb0*/  FFMA R3, R53.reuse, R65, R3 ;  /* 0x0000004135037223 */ /* 0x040fe20000000003 */
[----:B------:R-:W-:Y:S01]  /*dfc0*/  FFMA R20, R53, R66, R20 ;  /* 0x0000004235147223 */ /* 0x000fe20000000014 */
[----:B------:R-:W-:Y:S01]  /*dfd0*/  FMUL R8, R52, R8 ;  /* 0x0000000834087220 */ /* 0x000fe20000400000 */
[----:B------:R-:W-:Y:S01]  /*dfe0*/  SYNCS.ARRIVE.TRANS64.RED.A1T0 RZ, [UR4], RZ ;  /* 0x000000ffffff79a7 */ /* 0x000fe20008100404 */
[----:B------:R1:W-:Y:S01]  /*dff0*/  @!P1 STS.128 [R104+UR45+0x3200], R108 ;  /* 0x0032006c68009988 */ /* 0x0003e20008000c2d */
[----:B------:R-:W-:Y:S01]  /*e000*/  LOP3.LUT R73, R75, 0xffff0000, RZ, 0xc0, !PT ;  /* 0xffff00004b497812 */ /* 0x000fe200078ec0ff */
[C---:B------:R-:W-:Y:S01]  /*e010*/  FFMA R21, R53.reuse, R67, R21 ;  /* 0x0000004335157223 */ /* 0x040fe20000000015 */
[----:B------:R-:W-:Y:S01]  /*e020*/  SHF.L.U32 R24, R76, 0x10, RZ ;  /* 0x000000104c187819 */ /* 0x000fe200000006ff */
[----:B------:R-:W-:Y:S01]  /*e030*/  FMUL R9, R52, R9 ;  /* 0x0000000934097220 */ /* 0x000fe20000400000 */
[----:B------:R-:W-:Y:S01]  /*e040*/  LOP3.LUT R25, R76, 0xffff0000, RZ, 0xc0, !PT ;  /* 0xffff00004c197812 */ /* 0x000fe200078ec0ff */
[C---:B------:R-:W-:Y:S01]  /*e050*/  FFMA R22, R53.reuse, R68, R22 ;  /* 0x0000004435167223 */ /* 0x040fe20000000016 */
[C---:B------:R-:W-:Y:S01]  /*e060*/  FMUL R10, R52.reuse, R10 ;  /* 0x0000000a340a7220 */ /* 0x040fe20000400000 */
[C---:B------:R-:W-:Y:S01]  /*e070*/  FFMA R23, R53.reuse, R69, R23 ;  /* 0x0000004535177223 */ /* 0x040fe20000000017 */
[----:B------:R-:W-:Y:S01]  /*e080*/  FMUL R11, R52, R11 ;  /* 0x0000000b340b7220 */ /* 0x000fe20000400000 */
[----:B------:R-:W-:Y:S01]  /*e090*/  F2FP.BF16.F32.PACK_AB R29, R2, R0 ;  /* 0x00000000021d723e */ /* 0x000fe200000010ff */
[----:B------:R-:W-:Y:S01]  /*e0a0*/  FFMA R8, R53, R70, R8 ;  /* 0x0000004635087223 */ /* 0x000fe20000000008 */
[----:B------:R-:W-:Y:S01]  /*e0b0*/  F2FP.BF16.F32.PACK_AB R30, R5, R4 ;  /* 0x00000004051e723e */ /* 0x000fe200000010ff */
[C---:B------:R-:W-:Y:S01]  /*e0c0*/  FMUL R12, R52.reuse, R12 ;  /* 0x0000000c340c7220 */ /* 0x040fe20000400000 */
[----:B------:R-:W-:Y:S01]  /*e0d0*/  F2FP.BF16.F32.PACK_AB R31, R3, R6 ;  /* 0x00000006031f723e */ /* 0x000fe200000010ff */
[----:B------:R-:W-:Y:S01]  /*e0e0*/  FFMA R9, R53, R71, R9 ;  /* 0x0000004735097223 */ /* 0x000fe20000000009 */
[C---:B------:R-:W-:Y:S01]  /*e0f0*/  FMUL R13, R52.reuse, R13 ;  /* 0x0000000d340d7220 */ /* 0x040fe20000400000 */
[----:B------:R-:W-:Y:S01]  /*e100*/  SHF.L.U32 R26, R77, 0x10, RZ ;  /* 0x000000104d1a7819 */ /* 0x000fe200000006ff */
[----:B------:R-:W-:Y:S01]  /*e110*/  FFMA R10, R53, R72, R10 ;  /* 0x00000048350a7223 */ /* 0x000fe2000000000a */
[----:B------:R1:W-:Y:S01]  /*e120*/  @!P1 STS.128 [R103+0x3200], R28 ;  /* 0x0032001c67009388 */ /* 0x0003e20000000c00 */
[C---:B------:R-:W-:Y:S01]  /*e130*/  FMUL R14, R52.reuse, R14 ;  /* 0x0000000e340e7220 */ /* 0x040fe20000400000 */
[----:B------:R-:W-:Y:S01]  /*e140*/  LOP3.LUT R27, R77, 0xffff0000, RZ, 0xc0, !PT ;  /* 0xffff00004d1b7812 */ /* 0x000fe200078ec0ff */
[C---:B------:R-:W-:Y:S01]  /*e150*/  FFMA R11, R53.reuse, R73, R11 ;  /* 0x00000049350b7223 */ /* 0x040fe2000000000b */
[----:B------:R-:W-:Y:S01]  /*e160*/  FMUL R15, R52, R15 ;  /* 0x0000000f340f7220 */ /* 0x000fe20000400000 */
[----:B------:R-:W-:Y:S01]  /*e170*/  SHF.L.U32 R40, R78, 0x10, RZ ;  /* 0x000000104e287819 */ /* 0x000fe200000006ff */
[C---:B------:R-:W-:Y:S01]  /*e180*/  FFMA R12, R53.reuse, R24, R12 ;  /* 0x00000018350c7223 */ /* 0x040fe2000000000c */
[----:B------:R-:W-:Y:S01]  /*e190*/  FMUL R16, R52, R16 ;  /* 0x0000001034107220 */ /* 0x000fe20000400000 */
[----:B------:R-:W-:Y:S01]  /*e1a0*/  LOP3.LUT R74, R78, 0xffff0000, RZ, 0xc0, !PT ;  /* 0xffff00004e4a7812 */ /* 0x000fe200078ec0ff */
[----:B------:R-:W-:Y:S01]  /*e1b0*/  FFMA R13, R53, R25, R13 ;  /* 0x00000019350d7223 */ /* 0x000fe2000000000d */
[C---:B------:R-:W-:Y:S01]  /*e1c0*/  FMUL R17, R52.reuse, R17 ;  /* 0x0000001134117220 */ /* 0x040fe20000400000 */
[----:B------:R-:W-:Y:S01]  /*e1d0*/  SHF.L.U32 R75, R79, 0x10, RZ ;  /* 0x000000104f4b7819 */ /* 0x000fe200000006ff */
[----:B------:R-:W-:Y:S01]  /*e1e0*/  FFMA R14, R53, R26, R14 ;  /* 0x0000001a350e7223 */ /* 0x000fe2000000000e */
[----:B------:R-:W-:Y:S01]  /*e1f0*/  F2FP.BF16.F32.PACK_AB R20, R21, R20 ;  /* 0x000000141514723e */ /* 0x000fe200000010ff */
[C---:B------:R-:W-:Y:S01]  /*e200*/  FMUL R18, R52.reuse, R18 ;  /* 0x0000001234127220 */ /* 0x040fe20000400000 */
[----:B------:R-:W-:Y:S01]  /*e210*/  LOP3.LUT R76, R79, 0xffff0000, RZ, 0xc0, !PT ;  /* 0xffff00004f4c7812 */ /* 0x000fe200078ec0ff */
[----:B------:R-:W-:Y:S01]  /*e220*/  FFMA R15, R53, R27, R15 ;  /* 0x0000001b350f7223 */ /* 0x000fe2000000000f */
[----:B------:R-:W-:Y:S01]  /*e230*/  F2FP.BF16.F32.PACK_AB R21, R23, R22 ;  /* 0x000000161715723e */ /* 0x000fe200000010ff */
[----:B------:R-:W-:Y:S01]  /*e240*/  FMUL R19, R52, R19 ;  /* 0x0000001334137220 */ /* 0x000fe20000400000 */
[----:B------:R-:W-:Y:S01]  /*e250*/  F2FP.BF16.F32.PACK_AB R22, R9, R8 ;  /* 0x000000080916723e */ /* 0x000fe200000010ff */
[----:B------:R-:W-:Y:S01]  /*e260*/  FFMA R16, R53, R40, R16 ;  /* 0x0000002835107223 */ /* 0x000fe20000000010 */
[----:B------:R-:W-:Y:S01]  /*e270*/  F2FP.BF16.F32.PACK_AB R23, R11, R10 ;  /* 0x0000000a0b17723e */ /* 0x000fe200000010ff */
[C---:B------:R-:W-:Y:S01]  /*e280*/  FFMA R17, R53.reuse, R74, R17 ;  /* 0x0000004a35117223 */ /* 0x040fe20000000011 */
[C---:B------:R-:W-:Y:S01]  /*e290*/  FFMA R18, R53.reuse, R75, R18 ;  /* 0x0000004b35127223 */ /* 0x040fe20000000012 */
[----:B------:R-:W-:Y:S01]  /*e2a0*/  FFMA R19, R53, R76, R19 ;  /* 0x0000004c35137223 */ /* 0x000fe20000000013 */
[----:B------:R-:W-:Y:S01]  /*e2b0*/  F2FP.BF16.F32.PACK_AB R12, R13, R12 ;  /* 0x0000000c0d0c723e */ /* 0x000fe200000010ff */
[----:B------:R1:W-:Y:S01]  /*e2c0*/  @!P1 STS.128 [R104+UR45+0x3a00], R20 ;  /* 0x003a001468009988 */ /* 0x0003e20008000c2d */
[----:B------:R-:W-:Y:S01]  /*e2d0*/  F2FP.BF16.F32.PACK_AB R13, R15, R14 ;  /* 0x0000000e0f0d723e */ /* 0x000fe200000010ff */
[----:B------:R-:W-:Y:S01]  /*e2e0*/  BSSY.RECONVERGENT B0, `(.L_x_193) ;  /* 0x000001a000007945 */ /* 0x000fe20003800200 */
[----:B------:R-:W-:Y:S02]  /*e2f0*/  F2FP.BF16.F32.PACK_AB R14, R17, R16 ;  /* 0x00000010110e723e */ /* 0x000fe400000010ff */
[----:B------:R-:W-:Y:S02]  /*e300*/  F2FP.BF16.F32.PACK_AB R15, R19, R18 ;  /* 0x00000012130f723e */ /* 0x000fe400000010ff */
[----:B------:R-:W-:Y:S03]  /*e310*/  ISETP.NE.AND P0, PT, R98, RZ, PT ;  /* 0x000000ff6200720c */ /* 0x000fe60003f05270 */
[----:B------:R1:W-:Y:S01]  /*e320*/  @!P1 STS.128 [R103+0x3a00], R12 ;  /* 0x003a000c67009388 */ /* 0x0003e20000000c00 */
[----:B------:R-:W-:Y:S01]  /*e330*/  @!PT LDS RZ, [RZ] ;  /* 0x00000000fffff984 */ /* 0x000fe20000000800 */
[----:B------:R-:W-:Y:S01]  /*e340*/  @!PT LDS RZ, [RZ] ;  /* 0x00000000fffff984 */ /* 0x000fe20000000800 */
[----:B------:R-:W-:Y:S01]  /*e350*/  @!PT LDS RZ, [RZ] ;  /* 0x00000000fffff984 */ /* 0x000fe20000000800 */
[----:B------:R-:W-:Y:S01]  /*e360*/  @!PT LDS RZ, [RZ] ;  /* 0x00000000fffff984 */ /* 0x000fe20000000800 */
[----:B------:R2:W-:Y:S07]  /*e370*/  MEMBAR.ALL.CTA ;  /* 0x0000000000007992 */ /* 0x0005ee0000008000 */
[----:B--2---:R-:W2:Y:S02]  /*e380*/  FENCE.VIEW.ASYNC.S ;  /* 0x00000000000073c6 */ /* 0x004ea40000000000 */
        /* <DEDUP_REMOVED lines=15> */
.L_x_194:
[----:B------:R-:W-:Y:S05]  /*e480*/  BSYNC.RECONVERGENT B0 ;  /* 0x0000000000007941 */ /* 0x000fea0003800200 */
.L_x_193:
[----:B------:R-:W-:Y:S01]  /*e490*/  BAR.SYNC.DEFER_BLOCKING 0x1, 0x80 ;  /* 0x0042000000007b1d */ /* 0x000fe20000010000 */
[----:B------:R-:W-:Y:S01]  /*e4a0*/  UISETP.NE.AND UP0, UPT, UR56, -0x8, UPT ;  /* 0xfffffff83800788c */ /* 0x000fe2000bf05270 */
[----:B------:R-:W-:Y:S08]  /*e4b0*/  IADD3 R94, PT, PT, R94, 0x1, RZ ;  /* 0x000000015e5e7810 */ /* 0x000ff00007ffe0ff */
[----:B------:R-:W-:Y:S05]  /*e4c0*/  BRA.U !UP0, `(.L_x_195) ;  /* 0x0000000108287547 */ /* 0x000fea000b800000 */
[----:B------:R-:W-:Y:S01]  /*e4d0*/  ISETP.NE.AND P0, PT, R105, RZ, PT ;  /* 0x000000ff6900720c */ /* 0x000fe20003f05270 */
[----:B------:R-:W-:Y:S01]  /*e4e0*/  IMAD.U32 R2, RZ, RZ, UR57 ;  /* 0x00000039ff027e24 */ /* 0x000fe2000f8e00ff */
[----:B------:R-:W-:Y:S01]  /*e4f0*/  UIADD3 UR57, UPT, UPT, UR57, 0x1, URZ ;  /* 0x0000000139397890 */ /* 0x000fe2000fffe0ff */
[----:B------:R-:W-:Y:S03]  /*e500*/  IMAD.U32 R0, RZ, RZ, UR37 ;  /* 0x00000025ff007e24 */ /* 0x000fe6000f8e00ff */
[----:B------:R-:W-:Y:S04]  /*e510*/  UISETP.NE.AND UP0, UPT, UR57, 0x4, UPT ;  /* 0x000000043900788c */ /* 0x000fe8000bf05270 */
[----:B------:R-:W-:Y:S03]  /*e520*/  USEL UR57, UR57, URZ, UP0 ;  /* 0x000000ff39397287 */ /* 0x000fe60008000000 */
[----:B------:R-:W-:Y:S05]  /*e530*/  @P0 LEA R2, R2, UR45, 0x3 ;  /* 0x0000002d02020c11 */ /* 0x000fea000f8e18ff */
[----:B------:R-:W-:Y:S05]  /*e540*/  @P0 VIADD R2, R2, 0xe0 ;  /* 0x000000e002020836 */ /* 0x000fea0000000000 */
[----:B------:R-:W-:Y:S04]  /*e550*/  @P0 PRMT R0, R0, 0x654, R2 ;  /* 0x0000065400000816 */ /* 0x000fe80000000002 */
[----:B------:R2:W-:Y:S03]  /*e560*/  @P0 SYNCS.ARRIVE.TRANS64.RED.A1T0 RZ, [R0+URZ], RZ ;  /* 0x000000ff00ff09a7 */ /* 0x0005e600081004ff */
.L_x_195:
[----:B------:R-:W-:Y:S01]  /*e570*/  ISETP.NE.AND P2, PT, R100, RZ, PT ;  /* 0x000000ff6400720c */ /* 0x000fe20003f45270 */
[----:B------:R-:W-:Y:S01]  /*e580*/  VIADD R2, R50, UR38 ;  /* 0x0000002632027c36 */ /* 0x000fe20008000000 */
[----:B------:R-:W-:Y:S01]  /*e590*/  ISETP.NE.AND P0, PT, R102, 0x2, PT ;  /* 0x000000026600780c */ /* 0x000fe20003f05270 */
[----:B--2---:R-:W-:Y:S01]  /*e5a0*/  VIADD R0, R51, UR39 ;  /* 0x0000002733007c36 */ /* 0x004fe20008000000 */
[----:B------:R-:W-:Y:S01]  /*e5b0*/  ISETP.NE.AND P1, PT, R94, 0x2, PT ;  /* 0x000000025e00780c */ /* 0x000fe20003f25270 */
[----:B------:R-:W-:Y:S01]  /*e5c0*/  UIADD3 UR56, UPT, UPT, UR56, 0x8, URZ ;  /* 0x0000000838387890 */ /* 0x000fe2000fffe0ff */
[----:B------:R-:W-:Y:S02]  /*e5d0*/  R2UR UR11, R2 ;  /* 0x00000000020b72ca */ /* 0x000fe400000e0000 */
[----:B------:R-:W-:Y:S02]  /*e5e0*/  R2UR UR27, R0 ;  /* 0x00000000001b72ca */ /* 0x000fe400000e0000 */
[----:B------:R-:W-:Y:S02]  /*e5f0*/  SEL R2, RZ, 0x1, P0 ;  /* 0x00000001ff027807 */ /* 0x000fe40000000000 */
[----:B------:R-:W-:Y:S02]  /*e600*/  SEL R0, RZ, 0x1, P1 ;  /* 0x00000001ff007807 */ /* 0x000fe40000800000 */
[----:B------:R-:W-:Y:S02]  /*e610*/  @P2 R2UR UR44, R91 ;  /* 0x000000005b2c22ca */ /* 0x000fe400000e0000 */
[----:B------:R-:W-:Y:S02]  /*e620*/  LOP3.LUT R92, R92, R2, RZ, 0x3c, !PT ;  /* 0x000000025c5c7212 */ /* 0x000fe400078e3cff */
[----:B------:R-:W-:Y:S02]  /*e630*/  LOP3.LUT R93, R93, R0, RZ, 0x3c, !PT ;  /* 0x000000005d5d7212 */ /* 0x000fe400078e3cff */
[----:B------:R-:W-:Y:S02]  /*e640*/  SEL R102, R102, RZ, P0 ;  /* 0x000000ff66667207 */ /* 0x000fe40000000000 */
[----:B------:R-:W-:Y:S01]  /*e650*/  SEL R94, R94, RZ, P1 ;  /* 0x000000ff5e5e7207 */ /* 0x000fe20000800000 */
[----:B------:R-:W-:Y:S06]  /*e660*/  @P2 BRA `(.L_x_196) ;  /* 0xffffff7c00202947 */ /* 0x000fec000383ffff */
[----:B------:R-:W-:-:S09]  /*e670*/  UISETP.NE.AND UP0, UPT, UR36, URZ, UPT ;  /* 0x000000ff2400728c */ /* 0x000fd2000bf05270 */
[----:B------:R-:W-:Y:S05]  /*e680*/  BRA.U !UP0, `(.L_x_197) ;  /* 0x0000000108487547 */ /* 0x000fea000b800000 */
[----:B------:R-:W2:Y:S02]  /*e690*/  LDCU.64 UR4, c[0x0][0xc90] ;  /* 0x00019200ff0477ac */ /* 0x000ea40008000a00 */
[----:B--2---:R-:W-:-:S04]  /*e6a0*/  UISETP.NE.U32.AND UP0, UPT, UR4, URZ, UPT ;  /* 0x000000ff0400728c */ /* 0x004fc8000bf05070 */
[----:B------:R-:W-:-:S09]  /*e6b0*/  UISETP.NE.AND.EX UP0, UPT, UR5, URZ, UPT, UP0 ;  /* 0x000000ff0500728c */ /* 0x000fd2000bf05300 */
[----:B------:R-:W-:Y:S05]  /*e6c0*/  BRA.U UP0, `(.L_x_198) ;  /* 0x00000001000c7547 */ /* 0x000fea000b800000 */
[----:B------:R-:W-:-:S13]  /*e6d0*/  FSETP.NEU.AND P0, PT, R53, RZ, PT ;  /* 0x000000ff3500720b */ /* 0x000fda0003f0d000 */
[----:B------:R-:W-:Y:S05]  /*e6e0*/  @!P0 EXIT ;  /* 0x000000000000894d */ /* 0x000fea0003800000 */
[----:B------:R-:W-:Y:S05]  /*e6f0*/  BRA `(.L_x_197) ;  /* 0x00000000002c7947 */ /* 0x000fea0003800000 */
.L_x_198:
[----:B------:R-:W-:Y:S01]  /*e700*/  ISETP.NE.AND P0, PT, R101, RZ, PT ;  /* 0x000000ff6500720c */ /* 0x000fe20003f05270 */
[----:B------:R-:W-:-:S12]  /*e710*/  BSSY.RECONVERGENT B0, `(.L_x_197) ;  /* 0x0000009000007945 */ /* 0x000fd80003800200 */
[----:B------:R-:W-:Y:S05]  /*e720*/  @P0 BRA `(.L_x_199) ;  /* 0x0000000000140947 */ /* 0x000fea0003800000 */
[----:B------:R-:W2:Y:S02]  /*e730*/  LDCU.64 UR4, c[0x0][0xc88] ;  /* 0x00019100ff0477ac */ /* 0x000ea40008000a00 */
[----:B--2---:R-:W-:-:S04]  /*e740*/  ISETP.NE.U32.AND P0, PT, RZ, UR4, PT ;  /* 0x00000004ff007c0c */ /* 0x004fc8000bf05070 */
[----:B------:R-:W-:-:S13]  /*e750*/  ISETP.NE.AND.EX P0, PT, RZ, UR5, PT, P0 ;  /* 0x00000005ff007c0c */ /* 0x000fda000bf05300 */
[----:B------:R-:W-:Y:S05]  /*e760*/  @!P0 EXIT ;  /* 0x000000000000894d */ /* 0x000fea0003800000 */
[----:B------:R-:W-:Y:S05]  /*e770*/  BRA `(.L_x_200) ;  /* 0x0000000000087947 */ /* 0x000fea0003800000 */
.L_x_199:
[----:B------:R-:W-:-:S13]  /*e780*/  FSETP.NEU.AND P0, PT, R53, RZ, PT ;  /* 0x000000ff3500720b */ /* 0x000fda0003f0d000 */
[----:B------:R-:W-:Y:S05]  /*e790*/  @!P0 EXIT ;  /* 0x000000000000894d */ /* 0x000fea0003800000 */
.L_x_200:
[----:B------:R-:W-:Y:S05]  /*e7a0*/  BSYNC.RECONVERGENT B0 ;  /* 0x0000000000007941 */ /* 0x000fea0003800200 */
.L_x_197:
[----:B------:R-:W-:Y:S01]  /*e7b0*/  ULEA UR4, UR57, UR45, 0x3 ;  /* 0x0000002d39047291 */ /* 0x000fe2000f8e18ff */
[----:B------:R-:W-:-:S04]  /*e7c0*/  DEPBAR.LE SB0, 0x0 ;  /* 0x000080000000791a */ /* 0x000fc80000000000 */
[----:B------:R-:W-:-:S04]  /*e7d0*/  UIADD3 UR4, UPT, UPT, UR4, 0xe0, URZ ;  /* 0x000000e004047890 */ /* 0x000fc8000fffe0ff */
[----:B------:R-:W-:-:S09]  /*e7e0*/  UPRMT UR4, UR37, 0x654, UR4 ;  /* 0x0000065425047896 */ /* 0x000fd20008000004 */
[----:B------:R-:W-:Y:S01]  /*e7f0*/  SYNCS.ARRIVE.TRANS64.RED.A1T0 RZ, [UR4], RZ ;  /* 0x000000ffffff79a7 */ /* 0x000fe20008100404 */
[----:B------:R-:W-:Y:S05]  /*e800*/  EXIT ;  /* 0x000000000000794d */ /* 0x000fea0003800000 */
.L_x_25:
[----:B------:R1:W1:Y:S02]  /*e810*/  SYNCS.PHASECHK.TRANS64.TRYWAIT P0, [R2+URZ+0x160], R3 ;  /* 0x00016003020075a7 */ /* 0x00026400080011ff */
[----:B-1----:R-:W-:Y:S05]  /*e820*/  @!P0 NANOSLEEP.SYNCS 0x989680 ;  /* 0x009896800000895d */ /* 0x002fea0003900000 */
[----:B------:R-:W1:Y:S02]  /*e830*/  @!P0 SYNCS.PHASECHK.TRANS64 P0, [R2+URZ+0x160], R3 ;  /* 0x00016003020085a7 */ /* 0x000e6400080010ff */
[----:B-1----:R-:W-:Y:S05]  /*e840*/  @!P0 BRA `(.L_x_25) ;  /* 0xfffffffc00f08947 */ /* 0x002fea000383ffff */
[----:B------:R-:W-:Y:S05]  /*e850*/  BRA `(.L_x_201) ;  /* 0xffffff3000dc7947 */ /* 0x000fea000383ffff */
.L_x_28:
[----:B---3--:R-:W-:-:S07]  /*e860*/  MOV R2, UR41 ;  /* 0x0000002900027c02 */ /* 0x008fce0008000f00 */
.L_x_202:
[----:B-1----:R1:W3:Y:S02]  /*e870*/  SYNCS.PHASECHK.TRANS64.TRYWAIT P0, [R2+URZ+0x60], R4 ;  /* 0x00006004020075a7 */ /* 0x0022e400080011ff */
[----:B---3--:R-:W-:Y:S05]  /*e880*/  @!P0 NANOSLEEP.SYNCS 0x989680 ;  /* 0x009896800000895d */ /* 0x008fea0003900000 */
[----:B------:R-:W3:Y:S02]  /*e890*/  @!P0 SYNCS.PHASECHK.TRANS64 P0, [R2+URZ+0x60], R4 ;  /* 0x00006004020085a7 */ /* 0x000ee400080010ff */
[----:B---3--:R-:W-:Y:S05]  /*e8a0*/  @!P0 BRA `(.L_x_202) ;  /* 0xfffffffc00f08947 */ /* 0x008fea000383ffff */
[----:B------:R-:W-:Y:S05]  /*e8b0*/  BRA `(.L_x_27) ;  /* 0xffffff3400287947 */ /* 0x000fea000383ffff */
.L_x_37:
[----:B-1----:R-:W-:-:S07]  /*e8c0*/  MOV R2, UR41 ;  /* 0x0000002900027c02 */ /* 0x002fce0008000f00 */
.L_x_203:
[----:B-1----:R1:W3:Y:S02]  /*e8d0*/  SYNCS.PHASECHK.TRANS64.TRYWAIT P0, [R2+URZ+0x60], R4 ;  /* 0x00006004020075a7 */ /* 0x0022e400080011ff */
[----:B---3--:R-:W-:Y:S05]  /*e8e0*/  @!P0 NANOSLEEP.SYNCS 0x989680 ;  /* 0x009896800000895d */ /* 0x008fea0003900000 */
[----:B------:R-:W3:Y:S02]  /*e8f0*/  @!P0 SYNCS.PHASECHK.TRANS64 P0, [R2+URZ+0x60], R4 ;  /* 0x00006004020085a7 */ /* 0x000ee400080010ff */
[----:B---3--:R-:W-:Y:S05]  /*e900*/  @!P0 BRA `(.L_x_203) ;  /* 0xfffffffc00f08947 */ /* 0x008fea000383ffff */
[----:B------:R-:W-:Y:S05]  /*e910*/  BRA `(.L_x_36) ;  /* 0xffffff3800407947 */ /* 0x000fea000383ffff */
.L_x_44:
[----:B-1----:R1:W3:Y:S02]  /*e920*/  SYNCS.PHASECHK.TRANS64.TRYWAIT P0, [R2+URZ+0x110], R3 ;  /* 0x00011003020075a7 */ /* 0x0022e400080011ff */
[----:B---3--:R-:W-:Y:S05]  /*e930*/  @!P0 NANOSLEEP.SYNCS 0x989680 ;  /* 0x009896800000895d */ /* 0x008fea0003900000 */
[----:B------:R-:W3:Y:S02]  /*e940*/  @!P0 SYNCS.PHASECHK.TRANS64 P0, [R2+URZ+0x110], R3 ;  /* 0x00011003020085a7 */ /* 0x000ee400080010ff */
[----:B---3--:R-:W-:Y:S05]  /*e950*/  @!P0 BRA `(.L_x_44) ;  /* 0xfffffffc00f08947 */ /* 0x008fea000383ffff */
[----:B------:R-:W-:Y:S05]  /*e960*/  BRA `(.L_x_204) ;  /* 0xffffff3c00407947 */ /* 0x000fea000383ffff */
.L_x_48:
[----:B------:R-:W-:-:S07]  /*e970*/  MOV R0, UR5 ;  /* 0x0000000500007c02 */ /* 0x000fce0008000f00 */
.L_x_205:
[----:B-1----:R1:W2:Y:S02]  /*e980*/  SYNCS.PHASECHK.TRANS64.TRYWAIT P0, [R0+URZ], R2 ;  /* 0x00000002000075a7 */ /* 0x0022a400080011ff */
[----:B--2---:R-:W-:Y:S05]  /*e990*/  @!P0 NANOSLEEP.SYNCS 0x989680 ;  /* 0x009896800000895d */ /* 0x004fea0003900000 */
[----:B------:R-:W2:Y:S02]  /*e9a0*/  @!P0 SYNCS.PHASECHK.TRANS64 P0, [R0+URZ], R2 ;  /* 0x00000002000085a7 */ /* 0x000ea400080010ff */
[----:B--2---:R-:W-:Y:S05]  /*e9b0*/  @!P0 BRA `(.L_x_205) ;  /* 0xfffffffc00f08947 */ /* 0x004fea000383ffff */
[----:B------:R-:W-:Y:S05]  /*e9c0*/  BRA `(.L_x_206) ;  /* 0xffffff4000b87947 */ /* 0x000fea000383ffff */
.L_x_49:
[----:B------:R-:W-:-:S07]  /*e9d0*/  MOV R0, UR5 ;  /* 0x0000000500007c02 */ /* 0x000fce0008000f00 */
.L_x_207:
[----:B-1----:R1:W2:Y:S02]  /*e9e0*/  SYNCS.PHASECHK.TRANS64.TRYWAIT P0, [R0+URZ], R3 ;  /* 0x00000003000075a7 */ /* 0x0022a400080011ff */
[----:B--2---:R-:W-:Y:S05]  /*e9f0*/  @!P0 NANOSLEEP.SYNCS 0x989680 ;  /* 0x009896800000895d */ /* 0x004fea0003900000 */
[----:B------:R-:W2:Y:S02]  /*ea00*/  @!P0 SYNCS.PHASECHK.TRANS64 P0, [R0+URZ], R3 ;  /* 0x00000003000085a7 */ /* 0x000ea400080010ff */
[----:B--2---:R-:W-:Y:S05]  /*ea10*/  @!P0 BRA `(.L_x_207) ;  /* 0xfffffffc00f08947 */ /* 0x004fea000383ffff */
[----:B------:R-:W-:Y:S05]  /*ea20*/  BRA `(.L_x_208) ;  /* 0xffffff4000c47947 */ /* 0x000fea000383ffff */
.L_x_50:
[----:B------:R-:W-:-:S07]  /*ea30*/  MOV R0, UR5 ;  /* 0x0000000500007c02 */ /* 0x000fce0008000f00 */
.L_x_209:
[----:B-1----:R1:W2:Y:S02]  /*ea40*/  SYNCS.PHASECHK.TRANS64.TRYWAIT P0, [R0+URZ], R3 ;  /* 0x00000003000075a7 */ /* 0x0022a400080011ff */
[----:B--2---:R-:W-:Y:S05]  /*ea50*/  @!P0 NANOSLEEP.SYNCS 0x989680 ;  /* 0x009896800000895d */ /* 0x004fea0003900000 */
[----:B------:R-:W2:Y:S02]  /*ea60*/  @!P0 SYNCS.PHASECHK.TRANS64 P0, [R0+URZ], R3 ;  /* 0x00000003000085a7 */ /* 0x000ea400080010ff */
[----:B--2---:R-:W-:Y:S05]  /*ea70*/  @!P0 BRA `(.L_x_209) ;  /* 0xfffffffc00f08947 */ /* 0x004fea000383ffff */
[----:B------:R-:W-:Y:S05]  /*ea80*/  BRA `(.L_x_210) ;  /* 0xffffff4000d07947 */ /* 0x000fea000383ffff */
.L_x_51:
[----:B------:R-:W-:-:S07]  /*ea90*/  MOV R0, UR5 ;  /* 0x0000000500007c02 */ /* 0x000fce0008000f00 */
.L_x_211:
[----:B-1----:R1:W2:Y:S02]  /*eaa0*/  SYNCS.PHASECHK.TRANS64.TRYWAIT P0, [R0+URZ], R3 ;  /* 0x00000003000075a7 */ /* 0x0022a400080011ff */
[----:B--2---:R-:W-:Y:S05]  /*eab0*/  @!P0 NANOSLEEP.SYNCS 0x989680 ;  /* 0x009896800000895d */ /* 0x004fea0003900000 */
[----:B------:R-:W2:Y:S02]  /*eac0*/  @!P0 SYNCS.PHASECHK.TRANS64 P0, [R0+URZ], R3 ;  /* 0x00000003000085a7 */ /* 0x000ea400080010ff */
[----:B--2---:R-:W-:Y:S05]  /*ead0*/  @!P0 BRA `(.L_x_211) ;  /* 0xfffffffc00f08947 */ /* 0x004fea000383ffff */
[----:B------:R-:W-:Y:S05]  /*eae0*/  BRA `(.L_x_212) ;  /* 0xffffff4000dc7947 */ /* 0x000fea000383ffff */
.L_x_52:
[----:B------:R-:W-:-:S07]  /*eaf0*/  MOV R0, UR5 ;  /* 0x0000000500007c02 */ /* 0x000fce0008000f00 */
.L_x_213:
[----:B-1----:R1:W2:Y:S02]  /*eb00*/  SYNCS.PHASECHK.TRANS64.TRYWAIT P0, [R0+URZ], R3 ;  /* 0x00000003000075a7 */ /* 0x0022a400080011ff */
[----:B--2---:R-:W-:Y:S05]  /*eb10*/  @!P0 NANOSLEEP.SYNCS 0x989680 ;  /* 0x009896800000895d */ /* 0x004fea0003900000 */
[----:B------:R-:W2:Y:S02]  /*eb20*/  @!P0 SYNCS.PHASECHK.TRANS64 P0, [R0+URZ], R3 ;  /* 0x00000003000085a7 */ /* 0x000ea400080010ff */
[----:B--2---:R-:W-:Y:S05]  /*eb30*/  @!P0 BRA `(.L_x_213) ;  /* 0xfffffffc00f08947 */ /* 0x004fea000383ffff */
[----:B------:R-:W-:Y:S05]  /*eb40*/  BRA `(.L_x_214) ;  /* 0xffffff4000e87947 */ /* 0x000fea000383ffff */
.L_x_53:
[----:B------:R-:W-:-:S07]  /*eb50*/  MOV R0, UR5 ;  /* 0x0000000500007c02 */ /* 0x000fce0008000f00 */
.L_x_215:
[----:B-1----:R1:W2:Y:S02]  /*eb60*/  SYNCS.PHASECHK.TRANS64.TRYWAIT P0, [R0+URZ], R3 ;  /* 0x00000003000075a7 */ /* 0x0022a400080011ff */
[----:B--2---:R-:W-:Y:S05]  /*eb70*/  @!P0 NANOSLEEP.SYNCS 0x989680 ;  /* 0x009896800000895d */ /* 0x004fea0003900000 */
[----:B------:R-:W2:Y:S02]  /*eb80*/  @!P0 SYNCS.PHASECHK.TRANS64 P0, [R0+URZ], R3 ;  /* 0x00000003000085a7 */ /* 0x000ea400080010ff */
[----:B--2---:R-:W-:Y:S05]  /*eb90*/  @!P0 BRA `(.L_x_215) ;  /* 0xfffffffc00f08947 */ /* 0x004fea000383ffff */
[----:B------:R-:W-:Y:S05]  /*eba0*/  BRA `(.L_x_216) ;  /* 0xffffff4000f47947 */ /* 0x000fea000383ffff */
.L_x_54:
[----:B------:R-:W-:-:S07]  /*ebb0*/  MOV R0, UR5 ;  /* 0x0000000500007c02 */ /* 0x000fce0008000f00 */
.L_x_217:
[----:B-1----:R1:W2:Y:S02]  /*ebc0*/  SYNCS.PHASECHK.TRANS64.TRYWAIT P0, [R0+URZ], R3 ;  /* 0x00000003000075a7 */ /* 0x0022a400080011ff */
[----:B--2---:R-:W-:Y:S05]  /*ebd0*/  @!P0 NANOSLEEP.SYNCS 0x989680 ;  /* 0x009896800000895d */ /* 0x004fea0003900000 */
[----:B------:R-:W2:Y:S02]  /*ebe0*/  @!P0 SYNCS.PHASECHK.TRANS64 P0, [R0+URZ], R3 ;  /* 0x00000003000085a7 */ /* 0x000ea400080010ff */
[----:B--2---:R-:W-:Y:S05]  /*ebf0*/  @!P0 BRA `(.L_x_217) ;  /* 0xfffffffc00f08947 */ /* 0x004fea000383ffff */
[----:B------:R-:W-:Y:S05]  /*ec00*/  BRA `(.L_x_218) ;  /* 0xffffff4400007947 */ /* 0x000fea000383ffff */
.L_x_55:
[----:B------:R-:W-:-:S07]  /*ec10*/  MOV R0, UR5 ;  /* 0x0000000500007c02 */ /* 0x000fce0008000f00 */
.L_x_219:
[----:B-1----:R1:W2:Y:S02]  /*ec20*/  SYNCS.PHASECHK.TRANS64.TRYWAIT P0, [R0+URZ], R3 ;  /* 0x00000003000075a7 */ /* 0x0022a400080011ff */
[----:B--2---:R-:W-:Y:S05]  /*ec30*/  @!P0 NANOSLEEP.SYNCS 0x989680 ;  /* 0x009896800000895d */ /* 0x004fea0003900000 */
[----:B------:R-:W2:Y:S02]  /*ec40*/  @!P0 SYNCS.PHASECHK.TRANS64 P0, [R0+URZ], R3 ;  /* 0x00000003000085a7 */ /* 0x000ea400080010ff */
[----:B--2---:R-:W-:Y:S05]  /*ec50*/  @!P0 BRA `(.L_x_219) ;  /* 0xfffffffc00f08947 */ /* 0x004fea000383ffff */
[----:B------:R-:W-:Y:S05]  /*ec60*/  BRA `(.L_x_220) ;  /* 0xffffff44000c7947 */ /* 0x000fea000383ffff */
.L_x_56:
[----:B------:R-:W-:-:S07]  /*ec70*/  MOV R0, UR5 ;  /* 0x0000000500007c02 */ /* 0x000fce0008000f00 */
.L_x_221:
[----:B-1----:R1:W2:Y:S02]  /*ec80*/  SYNCS.PHASECHK.TRANS64.TRYWAIT P0, [R0+URZ], R3 ;  /* 0x00000003000075a7 */ /* 0x0022a400080011ff */
[----:B--2---:R-:W-:Y:S05]  /*ec90*/  @!P0 NANOSLEEP.SYNCS 0x989680 ;  /* 0x009896800000895d */ /* 0x004fea0003900000 */
[----:B------:R-:W2:Y:S02]  /*eca0*/  @!P0 SYNCS.PHASECHK.TRANS64 P0, [R0+URZ], R3 ;  /* 0x00000003000085a7 */ /* 0x000ea400080010ff */
[----:B--2---:R-:W-:Y:S05]  /*ecb0*/  @!P0 BRA `(.L_x_221) ;  /* 0xfffffffc00f08947 */ /* 0x004fea000383ffff */
[----:B------:R-:W-:Y:S05]  /*ecc0*/  BRA `(.L_x_222) ;  /* 0xffffff4400187947 */ /* 0x000fea000383ffff */
.L_x_57:
[----:B------:R-:W-:-:S07]  /*ecd0*/  MOV R0, UR5 ;  /* 0x0000000500007c02 */ /* 0x000fce0008000f00 */
.L_x_223:
[----:B-1----:R1:W2:Y:S02]  /*ece0*/  SYNCS.PHASECHK.TRANS64.TRYWAIT P0, [R0+URZ], R3 ;  /* 0x00000003000075a7 */ /* 0x0022a400080011ff */
[----:B--2---:R-:W-:Y:S05]  /*ecf0*/  @!P0 NANOSLEEP.SYNCS 0x989680 ;  /* 0x009896800000895d */ /* 0x004fea0003900000 */
[----:B------:R-:W2:Y:S02]  /*ed00*/  @!P0 SYNCS.PHASECHK.TRANS64 P0, [R0+URZ], R3 ;  /* 0x00000003000085a7 */ /* 0x000ea400080010ff */
[----:B--2---:R-:W-:Y:S05]  /*ed10*/  @!P0 BRA `(.L_x_223) ;  /* 0xfffffffc00f08947 */ /* 0x004fea000383ffff */
[----:B------:R-:W-:Y:S05]  /*ed20*/  BRA `(.L_x_224) ;  /* 0xffffff4400247947 */ /* 0x000fea000383ffff */
.L_x_58:
[----:B------:R-:W-:-:S07]  /*ed30*/  MOV R0, UR5 ;  /* 0x0000000500007c02 */ /* 0x000fce0008000f00 */
.L_x_225:
[----:B-1----:R1:W2:Y:S02]  /*ed40*/  SYNCS.PHASECHK.TRANS64.TRYWAIT P0, [R0+URZ], R3 ;  /* 0x00000003000075a7 */ /* 0x0022a400080011ff */
[----:B--2---:R-:W-:Y:S05]  /*ed50*/  @!P0 NANOSLEEP.SYNCS 0x989680 ;  /* 0x009896800000895d */ /* 0x004fea0003900000 */
[----:B------:R-:W2:Y:S02]  /*ed60*/  @!P0 SYNCS.PHASECHK.TRANS64 P0, [R0+URZ], R3 ;  /* 0x00000003000085a7 */ /* 0x000ea400080010ff */
[----:B--2---:R-:W-:Y:S05]  /*ed70*/  @!P0 BRA `(.L_x_225) ;  /* 0xfffffffc00f08947 */ /* 0x004fea000383ffff */
[----:B------:R-:W-:Y:S05]  /*ed80*/  BRA `(.L_x_226) ;  /* 0xffffff4400307947 */ /* 0x000fea000383ffff */
.L_x_61:
[----:B---3--:R3:W4:Y:S02]  /*ed90*/  SYNCS.PHASECHK.TRANS64.TRYWAIT P0, [R0+URZ+0x150], R4 ;  /* 0x00015004000075a7 */ /* 0x00872400080011ff */
[----:B----4-:R-:W-:Y:S05]  /*eda0*/  @!P0 NANOSLEEP.SYNCS 0x989680 ;  /* 0x009896800000895d */ /* 0x010fea0003900000 */
[----:B------:R-:W4:Y:S02]  /*edb0*/  @!P0 SYNCS.PHASECHK.TRANS64 P0, [R0+URZ+0x150], R4 ;  /* 0x00015004000085a7 */ /* 0x000f2400080010ff */
[----:B----4-:R-:W-:Y:S05]  /*edc0*/  @!P0 BRA `(.L_x_61) ;  /* 0xfffffffc00f08947 */ /* 0x010fea000383ffff */
[----:B------:R-:W-:Y:S05]  /*edd0*/  BRA `(.L_x_227) ;  /* 0xffffff44008c7947 */ /* 0x000fea000383ffff */
.L_x_62:
[----:B------:R-:W-:-:S07]  /*ede0*/  MOV R0, UR5 ;  /* 0x0000000500007c02 */ /* 0x000fce0008000f00 */
.L_x_228:
[----:B---3--:R3:W4:Y:S02]  /*edf0*/  SYNCS.PHASECHK.TRANS64.TRYWAIT P0, [R0+URZ+0x120], R5 ;  /* 0x00012005000075a7 */ /* 0x00872400080011ff */
[----:B----4-:R-:W-:Y:S05]  /*ee00*/  @!P0 NANOSLEEP.SYNCS 0x989680 ;  /* 0x009896800000895d */ /* 0x010fea0003900000 */
[----:B------:R-:W4:Y:S02]  /*ee10*/  @!P0 SYNCS.PHASECHK.TRANS64 P0, [R0+URZ+0x120], R5 ;  /* 0x00012005000085a7 */ /* 0x000f2400080010ff */
[----:B----4-:R-:W-:Y:S05]  /*ee20*/  @!P0 BRA `(.L_x_228) ;  /* 0xfffffffc00f08947 */ /* 0x010fea000383ffff */
[----:B------:R-:W-:Y:S05]  /*ee30*/  BRA `(.L_x_229) ;  /* 0xffffff44009c7947 */ /* 0x000fea000383ffff */
.L_x_63:
[----:B---3--:R3:W4:Y:S02]  /*ee40*/  SYNCS.PHASECHK.TRANS64.TRYWAIT P1, [R0+URZ+0x110], R4 ;  /* 0x00011004000075a7 */ /* 0x00872400080211ff */
[----:B----4-:R-:W-:Y:S05]  /*ee50*/  @!P1 NANOSLEEP.SYNCS 0x989680 ;  /* 0x009896800000995d */ /* 0x010fea0003900000 */
[----:B------:R-:W4:Y:S02]  /*ee60*/  @!P1 SYNCS.PHASECHK.TRANS64 P1, [R0+URZ+0x110], R4 ;  /* 0x00011004000095a7 */ /* 0x000f2400080210ff */
[----:B----4-:R-:W-:Y:S05]  /*ee70*/  @!P1 BRA `(.L_x_63) ;  /* 0xfffffffc00f09947 */ /* 0x010fea000383ffff */
[----:B------:R-:W-:Y:S05]  /*ee80*/  BRA `(.L_x_230) ;  /* 0xffffff4400cc7947 */ /* 0x000fea000383ffff */
.L_x_66:
[----:B------:R-:W-:-:S07]  /*ee90*/  MOV R0, UR5 ;  /* 0x0000000500007c02 */ /* 0x000fce0008000f00 */
.L_x_231:
[----:B---3--:R3:W4:Y:S02]  /*eea0*/  SYNCS.PHASECHK.TRANS64.TRYWAIT P0, [R0+URZ+0x120], R2 ;  /* 0x00012002000075a7 */ /* 0x00872400080011ff */
[----:B----4-:R-:W-:Y:S05]  /*eeb0*/  @!P0 NANOSLEEP.SYNCS 0x989680 ;  /* 0x009896800000895d */ /* 0x010fea0003900000 */
[----:B------:R-:W4:Y:S02]  /*eec0*/  @!P0 SYNCS.PHASECHK.TRANS64 P0, [R0+URZ+0x120], R2 ;  /* 0x00012002000085a7 */ /* 0x000f2400080010ff */
[----:B----4-:R-:W-:Y:S05]  /*eed0*/  @!P0 BRA `(.L_x_231) ;  /* 0xfffffffc00f08947 */ /* 0x010fea000383ffff */
[----:B------:R-:W-:Y:S05]  /*eee0*/  BRA `(.L_x_65) ;  /* 0xffffff4800207947 */ /* 0x000fea000383ffff */
.L_x_73:
[----:B-1----:R1:W3:Y:S02]  /*eef0*/  SYNCS.PHASECHK.TRANS64.TRYWAIT P1, [R0+URZ+0x110], R2 ;  /* 0x00011002000075a7 */ /* 0x0022e400080211ff */
[----:B---3--:R-:W-:Y:S05]  /*ef00*/  @!P1 NANOSLEEP.SYNCS 0x989680 ;  /* 0x009896800000995d */ /* 0x008fea0003900000 */
[----:B------:R-:W3:Y:S02]  /*ef10*/  @!P1 SYNCS.PHASECHK.TRANS64 P1, [R0+URZ+0x110], R2 ;  /* 0x00011002000095a7 */ /* 0x000ee400080210ff */
[----:B---3--:R-:W-:Y:S05]  /*ef20*/  @!P1 BRA `(.L_x_73) ;  /* 0xfffffffc00f09947 */ /* 0x008fea000383ffff */
[----:B------:R-:W-:Y:S05]  /*ef30*/  BRA `(.L_x_232) ;  /* 0xffffff4c00e47947 */ /* 0x000fea000383ffff */
.L_x_74:
[----:B------:R-:W-:-:S07]  /*ef40*/  MOV R2, UR11 ;  /* 0x0000000b00027c02 */ /* 0x000fce0008000f00 */
.L_x_233:
[----:B-1----:R1:W3:Y:S02]  /*ef50*/  SYNCS.PHASECHK.TRANS64.TRYWAIT P0, [R2+URZ+0x140], R0 ;  /* 0x00014000020075a7 */ /* 0x0022e400080011ff */
[----:B---3--:R-:W-:Y:S05]  /*ef60*/  @!P0 NANOSLEEP.SYNCS 0x989680 ;  /* 0x009896800000895d */ /* 0x008fea0003900000 */
[----:B------:R-:W3:Y:S02]  /*ef70*/  @!P0 SYNCS.PHASECHK.TRANS64 P0, [R2+URZ+0x140], R0 ;  /* 0x00014000020085a7 */ /* 0x000ee400080010ff */
[----:B---3--:R-:W-:Y:S05]  /*ef80*/  @!P0 BRA `(.L_x_233) ;  /* 0xfffffffc00f08947 */ /* 0x008fea000383ffff */
[----:B------:R-:W-:Y:S05]  /*ef90*/  BRA `(.L_x_234) ;  /* 0xffffff50001c7947 */ /* 0x000fea000383ffff */
.L_x_77:
[----:B------:R-:W-:Y:S07]  /*efa0*/  MOV R0, UR10 ;  /* 0x0000000a00007c02 */ /* 0x000fee0008000f00 */
.L_x_235:
[----:B-1----:R1:W3:Y:S02]  /*efb0*/  SYNCS.PHASECHK.TRANS64.TRYWAIT P0, [R0+URZ], R2 ;  /* 0x00000002000075a7 */ /* 0x0022e400080011ff */
[----:B---3--:R-:W-:Y:S05]  /*efc0*/  @!P0 NANOSLEEP.SYNCS 0x989680 ;  /* 0x009896800000895d */ /* 0x008fea0003900000 */
[----:B------:R-:W3:Y:S02]  /*efd0*/  @!P0 SYNCS.PHASECHK.TRANS64 P0, [R0+URZ], R2 ;  /* 0x00000002000085a7 */ /* 0x000ee400080010ff */
[----:B---3--:R-:W-:Y:S05]  /*efe0*/  @!P0 BRA `(.L_x_235) ;  /* 0xfffffffc00f08947 */ /* 0x008fea000383ffff */
[----:B------:R-:W-:Y:S05]  /*eff0*/  BRA `(.L_x_76) ;  /* 0xffffff5000387947 */ /* 0x000fea000383ffff */
.L_x_80:
[----:B------:R-:W-:-:S07]  /*f000*/  MOV R0, UR5 ;  /* 0x0000000500007c02 */ /* 0x000fce0008000f00 */
.L_x_236:
[----:B--2---:R2:W3:Y:S02]  /*f010*/  SYNCS.PHASECHK.TRANS64.TRYWAIT P0, [R0+URZ], R2 ;  /* 0x00000002000075a7 */ /* 0x0044e400080011ff */
[----:B---3--:R-:W-:Y:S05]  /*f020*/  @!P0 NANOSLEEP.SYNCS 0x989680 ;  /* 0x009896800000895d */ /* 0x008fea0003900000 */
[----:B------:R-:W3:Y:S02]  /*f030*/  @!P0 SYNCS.PHASECHK.TRANS64 P0, [R0+URZ], R2 ;  /* 0x00000002000085a7 */ /* 0x000ee400080010ff */
[----:B---3--:R-:W-:Y:S05]  /*f040*/  @!P0 BRA `(.L_x_236) ;  /* 0xfffffffc00f08947 */ /* 0x008fea000383ffff */
[----:B------:R-:W-:Y:S05]  /*f050*/  BRA `(.L_x_237) ;  /* 0xffffff5400087947 */ /* 0x000fea000383ffff */
.L_x_81:
[----:B------:R-:W-:-:S07]  /*f060*/  MOV R0, UR6 ;  /* 0x0000000600007c02 */ /* 0x000fce0008000f00 */
.L_x_238:
[----:B--2---:R2:W3:Y:S02]  /*f070*/  SYNCS.PHASECHK.TRANS64.TRYWAIT P0, [R0+URZ], R2 ;  /* 0x00000002000075a7 */ /* 0x0044e400080011ff */
[----:B---3--:R-:W-:Y:S05]  /*f080*/  @!P0 NANOSLEEP.SYNCS 0x989680 ;  /* 0x009896800000895d */ /* 0x008fea0003900000 */
[----:B------:R-:W3:Y:S02]  /*f090*/  @!P0 SYNCS.PHASECHK.TRANS64 P0, [R0+URZ], R2 ;  /* 0x00000002000085a7 */ /* 0x000ee400080010ff */
[----:B---3--:R-:W-:Y:S05]  /*f0a0*/  @!P0 BRA `(.L_x_238) ;  /* 0xfffffffc00f08947 */ /* 0x008fea000383ffff */
[----:B------:R-:W-:Y:S05]  /*f0b0*/  BRA `(.L_x_239) ;  /* 0xffffff5400147947 */ /* 0x000fea000383ffff */
.L_x_86:
[----:B---3--:R3:W4:Y:S02]  /*f0c0*/  SYNCS.PHASECHK.TRANS64.TRYWAIT P0, [R0+URZ+0x110], R2 ;  /* 0x00011002000075a7 */ /* 0x00872400080011ff */
[----:B----4-:R-:W-:Y:S05]  /*f0d0*/  @!P0 NANOSLEEP.SYNCS 0x989680 ;  /* 0x009896800000895d */ /* 0x010fea0003900000 */
[----:B------:R-:W4:Y:S02]  /*f0e0*/  @!P0 SYNCS.PHASECHK.TRANS64 P0, [R0+URZ+0x110], R2 ;  /* 0x00011002000085a7 */ /* 0x000f2400080010ff */
[----:B----4-:R-:W-:Y:S05]  /*f0f0*/  @!P0 BRA `(.L_x_86) ;  /* 0xfffffffc00f08947 */ /* 0x010fea000383ffff */
[----:B------:R-:W-:Y:S05]  /*f100*/  BRA `(.L_x_240) ;  /* 0xffffff5800047947 */ /* 0x000fea000383ffff */
.L_x_89:
[----:B------:R-:W-:Y:S07]  /*f110*/  MOV R0, UR5 ;  /* 0x0000000500007c02 */ /* 0x000fee0008000f00 */
.L_x_241:
[----:B-1----:R1:W2:Y:S02]  /*f120*/  SYNCS.PHASECHK.TRANS64.TRYWAIT P0, [R0+URZ+0x108], R2 ;  /* 0x00010802000075a7 */ /* 0x0022a400080011ff */
[----:B--2---:R-:W-:Y:S05]  /*f130*/  @!P0 NANOSLEEP.SYNCS 0x989680 ;  /* 0x009896800000895d */ /* 0x004fea0003900000 */
[----:B------:R-:W2:Y:S02]  /*f140*/  @!P0 SYNCS.PHASECHK.TRANS64 P0, [R0+URZ+0x108], R2 ;  /* 0x00010802000085a7 */ /* 0x000ea400080010ff */
[----:B--2---:R-:W-:Y:S05]  /*f150*/  @!P0 BRA `(.L_x_241) ;  /* 0xfffffffc00f08947 */ /* 0x004fea000383ffff */
[----:B------:R-:W-:Y:S05]  /*f160*/  BRA `(.L_x_88) ;  /* 0xffffff5c00047947 */ /* 0x000fea000383ffff */
.L_x_92:
[----:B------:R-:W-:Y:S07]  /*f170*/  MOV R0, UR5 ;  /* 0x0000000500007c02 */ /* 0x000fee0008000f00 */
.L_x_242:
[----:B-1----:R1:W2:Y:S02]  /*f180*/  SYNCS.PHASECHK.TRANS64.TRYWAIT P0, [R0+URZ+0xe0], R28 ;  /* 0x0000e01c000075a7 */ /* 0x0022a400080011ff */
[----:B--2---:R-:W-:Y:S05]  /*f190*/  @!P0 NANOSLEEP.SYNCS 0x989680 ;  /* 0x009896800000895d */ /* 0x004fea0003900000 */
[----:B------:R-:W2:Y:S02]  /*f1a0*/  @!P0 SYNCS.PHASECHK.TRANS64 P0, [R0+URZ+0xe0], R28 ;  /* 0x0000e01c000085a7 */ /* 0x000ea400080010ff */
[----:B--2---:R-:W-:Y:S05]  /*f1b0*/  @!P0 BRA `(.L_x_242) ;  /* 0xfffffffc00f08947 */ /* 0x004fea000383ffff */
[----:B------:R-:W-:Y:S05]  /*f1c0*/  BRA `(.L_x_243) ;  /* 0xffffff5c005c7947 */ /* 0x000fea000383ffff */
.L_x_93:
[----:B------:R-:W-:Y:S07]  /*f1d0*/  MOV R0, UR5 ;  /* 0x0000000500007c02 */ /* 0x000fee0008000f00 */
.L_x_244:
[----:B-1----:R1:W2:Y:S02]  /*f1e0*/  SYNCS.PHASECHK.TRANS64.TRYWAIT P0, [R0+URZ+0xe8], R28 ;  /* 0x0000e81c000075a7 */ /* 0x0022a400080011ff */
[----:B--2---:R-:W-:Y:S05]  /*f1f0*/  @!P0 NANOSLEEP.SYNCS 0x989680 ;  /* 0x009896800000895d */ /* 0x004fea0003900000 */
[----:B------:R-:W2:Y:S02]  /*f200*/  @!P0 SYNCS.PHASECHK.TRANS64 P0, [R0+URZ+0xe8], R28 ;  /* 0x0000e81c000085a7 */ /* 0x000ea400080010ff */
[----:B--2---:R-:W-:Y:S05]  /*f210*/  @!P0 BRA `(.L_x_244) ;  /* 0xfffffffc00f08947 */ /* 0x004fea000383ffff */
[----:B------:R-:W-:Y:S05]  /*f220*/  BRA `(.L_x_245) ;  /* 0xffffff5c00b47947 */ /* 0x000fea000383ffff */
.L_x_94:
[----:B------:R-:W-:Y:S07]  /*f230*/  MOV R0, UR5 ;  /* 0x0000000500007c02 */ /* 0x000fee0008000f00 */
.L_x_246:
[----:B-1----:R1:W2:Y:S02]  /*f240*/  SYNCS.PHASECHK.TRANS64.TRYWAIT P0, [R0+URZ+0xf0], R28 ;  /* 0x0000f01c000075a7 */ /* 0x0022a400080011ff */
[----:B--2---:R-:W-:Y:S05]  /*f250*/  @!P0 NANOSLEEP.SYNCS 0x989680 ;  /* 0x009896800000895d */ /* 0x004fea0003900000 */
[----:B------:R-:W2:Y:S02]  /*f260*/  @!P0 SYNCS.PHASECHK.TRANS64 P0, [R0+URZ+0xf0], R28 ;  /* 0x0000f01c000085a7 */ /* 0x000ea400080010ff */
[----:B--2---:R-:W-:Y:S05]  /*f270*/  @!P0 BRA `(.L_x_246) ;  /* 0xfffffffc00f08947 */ /* 0x004fea000383ffff */
[----:B------:R-:W-:Y:S05]  /*f280*/  BRA `(.L_x_247) ;  /* 0xffffff6000147947 */ /* 0x000fea000383ffff */
.L_x_95:
[----:B------:R-:W-:Y:S07]  /*f290*/  MOV R0, UR5 ;  /* 0x0000000500007c02 */ /* 0x000fee0008000f00 */
.L_x_248:
[----:B-1----:R1:W2:Y:S02]  /*f2a0*/  SYNCS.PHASECHK.TRANS64.TRYWAIT P0, [R0+URZ+0xf8], R28 ;  /* 0x0000f81c000075a7 */ /* 0x0022a400080011ff */
[----:B--2---:R-:W-:Y:S05]  /*f2b0*/  @!P0 NANOSLEEP.SYNCS 0x989680 ;  /* 0x009896800000895d */ /* 0x004fea0003900000 */
[----:B------:R-:W2:Y:S02]  /*f2c0*/  @!P0 SYNCS.PHASECHK.TRANS64 P0, [R0+URZ+0xf8], R28 ;  /* 0x0000f81c000085a7 */ /* 0x000ea400080010ff */
[----:B--2---:R-:W-:Y:S05]  /*f2d0*/  @!P0 BRA `(.L_x_248) ;  /* 0xfffffffc00f08947 */ /* 0x004fea000383ffff */
[----:B------:R-:W-:Y:S05]  /*f2e0*/  BRA `(.L_x_249) ;  /* 0xffffff6000707947 */ /* 0x000fea000383ffff */
.L_x_96:
[----:B------:R-:W-:Y:S07]  /*f2f0*/  MOV R0, UR5 ;  /* 0x0000000500007c02 */ /* 0x000fee0008000f00 */
.L_x_250:
[----:B-1----:R1:W2:Y:S02]  /*f300*/  SYNCS.PHASECHK.TRANS64.TRYWAIT P0, [R0+URZ+0xe0], R34 ;  /* 0x0000e022000075a7 */ /* 0x0022a400080011ff */
[----:B--2---:R-:W-:Y:S05]  /*f310*/  @!P0 NANOSLEEP.SYNCS 0x989680 ;  /* 0x009896800000895d */ /* 0x004fea0003900000 */
[----:B------:R-:W2:Y:S02]  /*f320*/  @!P0 SYNCS.PHASECHK.TRANS64 P0, [R0+URZ+0xe0], R34 ;  /* 0x0000e022000085a7 */ /* 0x000ea400080010ff */
[----:B--2---:R-:W-:Y:S05]  /*f330*/  @!P0 BRA `(.L_x_250) ;  /* 0xfffffffc00f08947 */ /* 0x004fea000383ffff */
[----:B------:R-:W-:Y:S05]  /*f340*/  BRA `(.L_x_251) ;  /* 0xffffff6000d47947 */ /* 0x000fea000383ffff */
.L_x_97:
[----:B------:R-:W-:Y:S07]  /*f350*/  MOV R0, UR5 ;  /* 0x0000000500007c02 */ /* 0x000fee0008000f00 */
.L_x_252:
[----:B-1----:R1:W2:Y:S02]  /*f360*/  SYNCS.PHASECHK.TRANS64.TRYWAIT P0, [R0+URZ+0xe8], R34 ;  /* 0x0000e822000075a7 */ /* 0x0022a400080011ff */
[----:B--2---:R-:W-:Y:S05]  /*f370*/  @!P0 NANOSLEEP.SYNCS 0x989680 ;  /* 0x009896800000895d */ /* 0x004fea0003900000 */
[----:B------:R-:W2:Y:S02]  /*f380*/  @!P0 SYNCS.PHASECHK.TRANS64 P0, [R0+URZ+0xe8], R34 ;  /* 0x0000e822000085a7 */ /* 0x000ea400080010ff */
[----:B--2---:R-:W-:Y:S05]  /*f390*/  @!P0 BRA `(.L_x_252) ;  /* 0xfffffffc00f08947 */ /* 0x004fea000383ffff */
[----:B------:R-:W-:Y:S05]  /*f3a0*/  BRA `(.L_x_253) ;  /* 0xffffff6400347947 */ /* 0x000fea000383ffff */
.L_x_98:
[----:B------:R-:W-:Y:S07]  /*f3b0*/  MOV R0, UR5 ;  /* 0x0000000500007c02 */ /* 0x000fee0008000f00 */
.L_x_254:
[----:B-1----:R1:W2:Y:S02]  /*f3c0*/  SYNCS.PHASECHK.TRANS64.TRYWAIT P0, [R0+URZ+0xf0], R34 ;  /* 0x0000f022000075a7 */ /* 0x0022a400080011ff */
[----:B--2---:R-:W-:Y:S05]  /*f3d0*/  @!P0 NANOSLEEP.SYNCS 0x989680 ;  /* 0x009896800000895d */ /* 0x004fea0003900000 */
[----:B------:R-:W2:Y:S02]  /*f3e0*/  @!P0 SYNCS.PHASECHK.TRANS64 P0, [R0+URZ+0xf0], R34 ;  /* 0x0000f022000085a7 */ /* 0x000ea400080010ff */
[----:B--2---:R-:W-:Y:S05]  /*f3f0*/  @!P0 BRA `(.L_x_254) ;  /* 0xfffffffc00f08947 */ /* 0x004fea000383ffff */
[----:B------:R-:W-:Y:S05]  /*f400*/  BRA `(.L_x_255) ;  /* 0xffffff6400907947 */ /* 0x000fea000383ffff */
.L_x_99:
[----:B------:R-:W-:Y:S07]  /*f410*/  MOV R0, UR5 ;  /* 0x0000000500007c02 */ /* 0x000fee0008000f00 */
.L_x_256:
[----:B-1----:R1:W2:Y:S02]  /*f420*/  SYNCS.PHASECHK.TRANS64.TRYWAIT P0, [R0+URZ+0xf8], R34 ;  /* 0x0000f822000075a7 */ /* 0x0022a400080011ff */
[----:B--2---:R-:W-:Y:S05]  /*f430*/  @!P0 NANOSLEEP.SYNCS 0x989680 ;  /* 0x009896800000895d */ /* 0x004fea0003900000 */
[----:B------:R-:W2:Y:S02]  /*f440*/  @!P0 SYNCS.PHASECHK.TRANS64 P0, [R0+URZ+0xf8], R34 ;  /* 0x0000f822000085a7 */ /* 0x000ea400080010ff */
[----:B--2---:R-:W-:Y:S05]  /*f450*/  @!P0 BRA `(.L_x_256) ;  /* 0xfffffffc00f08947 */ /* 0x004fea000383ffff */
[----:B------:R-:W-:Y:S05]  /*f460*/  BRA `(.L_x_257) ;  /* 0xffffff6800307947 */ /* 0x000fea000383ffff */
.L_x_101:
[----:B------:R-:W-:-:S07]  /*f470*/  MOV R0, UR5 ;  /* 0x0000000500007c02 */ /* 0x000fce0008000f00 */
.L_x_258:
[----:B-1----:R1:W2:Y:S02]  /*f480*/  SYNCS.PHASECHK.TRANS64.TRYWAIT P0, [R0+URZ+0xe0], R28 ;  /* 0x0000e01c000075a7 */ /* 0x0022a400080011ff */
[----:B--2---:R-:W-:Y:S05]  /*f490*/  @!P0 NANOSLEEP.SYNCS 0x989680 ;  /* 0x009896800000895d */ /* 0x004fea0003900000 */
[----:B------:R-:W2:Y:S02]  /*f4a0*/  @!P0 SYNCS.PHASECHK.TRANS64 P0, [R0+URZ+0xe0], R28 ;  /* 0x0000e01c000085a7 */ /* 0x000ea400080010ff */
[----:B--2---:R-:W-:Y:S05]  /*f4b0*/  @!P0 BRA `(.L_x_258) ;  /* 0xfffffffc00f08947 */ /* 0x004fea000383ffff */
[----:B------:R-:W-:Y:S05]  /*f4c0*/  BRA `(.L_x_259) ;  /* 0xffffff6800b47947 */ /* 0x000fea000383ffff */
.L_x_102:
[----:B-1----:R-:W-:-:S07]  /*f4d0*/  MOV R0, UR5 ;  /* 0x0000000500007c02 */ /* 0x002fce0008000f00 */
.L_x_260:
[----:B-1----:R1:W2:Y:S02]  /*f4e0*/  SYNCS.PHASECHK.TRANS64.TRYWAIT P0, [R0+URZ+0xe8], R28 ;  /* 0x0000e81c000075a7 */ /* 0x0022a400080011ff */
[----:B--2---:R-:W-:Y:S05]  /*f4f0*/  @!P0 NANOSLEEP.SYNCS 0x989680 ;  /* 0x009896800000895d */ /* 0x004fea0003900000 */
[----:B------:R-:W2:Y:S02]  /*f500*/  @!P0 SYNCS.PHASECHK.TRANS64 P0, [R0+URZ+0xe8], R28 ;  /* 0x0000e81c000085a7 */ /* 0x000ea400080010ff */
[----:B--2---:R-:W-:Y:S05]  /*f510*/  @!P0 BRA `(.L_x_260) ;  /* 0xfffffffc00f08947 */ /* 0x004fea000383ffff */
[----:B------:R-:W-:Y:S05]  /*f520*/  BRA `(.L_x_261) ;  /* 0xffffff6800a47947 */ /* 0x000fea000383ffff */
.L_x_103:
[----:B------:R-:W-:-:S07]  /*f530*/  MOV R2, UR5 ;  /* 0x0000000500027c02 */ /* 0x000fce0008000f00 */
.L_x_262:
[----:B-1----:R1:W2:Y:S02]  /*f540*/  SYNCS.PHASECHK.TRANS64.TRYWAIT P0, [R2+URZ+0xf0], R28 ;  /* 0x0000f01c020075a7 */ /* 0x0022a400080011ff */
[----:B--2---:R-:W-:Y:S05]  /*f550*/  @!P0 NANOSLEEP.SYNCS 0x989680 ;  /* 0x009896800000895d */ /* 0x004fea0003900000 */
[----:B------:R-:W2:Y:S02]  /*f560*/  @!P0 SYNCS.PHASECHK.TRANS64 P0, [R2+URZ+0xf0], R28 ;  /* 0x0000f01c020085a7 */ /* 0x000ea400080010ff */
[----:B--2---:R-:W-:Y:S05]  /*f570*/  @!P0 BRA `(.L_x_262) ;  /* 0xfffffffc00f08947 */ /* 0x004fea000383ffff */
[----:B------:R-:W-:Y:S05]  /*f580*/  BRA `(.L_x_263) ;  /* 0xffffff6800987947 */ /* 0x000fea000383ffff */
.L_x_105:
[----:B---3--:R3:W4:Y:S02]  /*f590*/  SYNCS.PHASECHK.TRANS64.TRYWAIT P0, [R0+URZ+0x110], R2 ;  /* 0x00011002000075a7 */ /* 0x00872400080011ff */
[----:B----4-:R-:W-:Y:S05]  /*f5a0*/  @!P0 NANOSLEEP.SYNCS 0x989680 ;  /* 0x009896800000895d */ /* 0x010fea0003900000 */
[----:B------:R-:W4:Y:S02]  /*f5b0*/  @!P0 SYNCS.PHASECHK.TRANS64 P0, [R0+URZ+0x110], R2 ;  /* 0x00011002000085a7 */ /* 0x000f2400080010ff */
[----:B----4-:R-:W-:Y:S05]  /*f5c0*/  @!P0 BRA `(.L_x_105) ;  /* 0xfffffffc00f08947 */ /* 0x010fea000383ffff */
[----:B------:R-:W-:Y:S05]  /*f5d0*/  BRA `(.L_x_264) ;  /* 0xffffff6c00587947 */ /* 0x000fea000383ffff */
.L_x_116:
[----:B-1----:R-:W-:Y:S04]  /*f5e0*/  MOV R4, UR45 ;  /* 0x0000002d00047c02 */ /* 0x002fe80008000f00 */
[----:B------:R1:W2:Y:S03]  /*f5f0*/  SYNCS.PHASECHK.TRANS64.TRYWAIT P1, [R4+URZ+0xc0], R5 ;  /* 0x0000c005040075a7 */ /* 0x0002a600080211ff */
[----:B--2---:R-:W-:Y:S05]  /*f600*/  @!P1 NANOSLEEP.SYNCS 0x989680 ;  /* 0x009896800000995d */ /* 0x004fea0003900000 */
[----:B------:R-:W2:Y:S02]  /*f610*/  @!P1 SYNCS.PHASECHK.TRANS64 P1, [R4+URZ+0xc0], R5 ;  /* 0x0000c005040095a7 */ /* 0x000ea400080210ff */
[----:B--2---:R-:W-:Y:S05]  /*f620*/  @!P1 BRA `(.L_x_116) ;  /* 0xfffffffc00ec9947 */ /* 0x004fea000383ffff */
[----:B------:R-:W-:Y:S05]  /*f630*/  BRA `(.L_x_115) ;  /* 0xffffff7800747947 */ /* 0x000fea000383ffff */
.L_x_118:
[----:B------:R1:W1:Y:S02]  /*f640*/  SYNCS.PHASECHK.TRANS64.TRYWAIT P0, [R58+URZ+0x130], R3 ;  /* 0x000130033a0075a7 */ /* 0x00026400080011ff */
[----:B-1----:R-:W-:Y:S05]  /*f650*/  @!P0 NANOSLEEP.SYNCS 0x989680 ;  /* 0x009896800000895d */ /* 0x002fea0003900000 */
[----:B------:R-:W1:Y:S02]  /*f660*/  @!P0 SYNCS.PHASECHK.TRANS64 P0, [R58+URZ+0x130], R3 ;  /* 0x000130033a0085a7 */ /* 0x000e6400080010ff */
[----:B-1----:R-:W-:Y:S05]  /*f670*/  @!P0 BRA `(.L_x_118) ;  /* 0xfffffffc00f08947 */ /* 0x002fea000383ffff */
[----:B------:R-:W-:Y:S05]  /*f680*/  BRA `(.L_x_117) ;  /* 0xffffff7800987947 */ /* 0x000fea000383ffff */
.L_x_129:
[----:B-1----:R1:W3:Y:S02]  /*f690*/  SYNCS.PHASECHK.TRANS64.TRYWAIT P0, [R2+URZ+0xc0], R0 ;  /* 0x0000c000020075a7 */ /* 0x0022e400080011ff */
[----:B---3--:R-:W-:Y:S05]  /*f6a0*/  @!P0 NANOSLEEP.SYNCS 0x989680 ;  /* 0x009896800000895d */ /* 0x008fea0003900000 */
[----:B------:R-:W3:Y:S02]  /*f6b0*/  @!P0 SYNCS.PHASECHK.TRANS64 P0, [R2+URZ+0xc0], R0 ;  /* 0x0000c000020085a7 */ /* 0x000ee400080010ff */
[----:B---3--:R-:W-:Y:S05]  /*f6c0*/  @!P0 BRA `(.L_x_129) ;  /* 0xfffffffc00f08947 */ /* 0x008fea000383ffff */
[----:B------:R-:W-:Y:S05]  /*f6d0*/  BRA `(.L_x_128) ;  /* 0xffffff8800347947 */ /* 0x000fea000383ffff */
.L_x_139:
[----:B-1----:R1:W3:Y:S02]  /*f6e0*/  SYNCS.PHASECHK.TRANS64.TRYWAIT P0, [R0+URZ+0xc0], R20 ;  /* 0x0000c014000075a7 */ /* 0x0022e400080011ff */
[----:B---3--:R-:W-:Y:S05]  /*f6f0*/  @!P0 NANOSLEEP.SYNCS 0x989680 ;  /* 0x009896800000895d */ /* 0x008fea0003900000 */
[----:B------:R-:W3:Y:S02]  /*f700*/  @!P0 SYNCS.PHASECHK.TRANS64 P0, [R0+URZ+0xc0], R20 ;  /* 0x0000c014000085a7 */ /* 0x000ee400080010ff */
[----:B---3--:R-:W-:Y:S05]  /*f710*/  @!P0 BRA `(.L_x_139) ;  /* 0xfffffffc00f08947 */ /* 0x008fea000383ffff */
[----:B------:R-:W-:Y:S05]  /*f720*/  BRA `(.L_x_138) ;  /* 0xffffff9400cc7947 */ /* 0x000fea000383ffff */
.L_x_149:
[----:B-1----:R1:W3:Y:S02]  /*f730*/  SYNCS.PHASECHK.TRANS64.TRYWAIT P0, [R0+URZ+0xc0], R20 ;  /* 0x0000c014000075a7 */ /* 0x0022e400080011ff */
[----:B---3--:R-:W-:Y:S05]  /*f740*/  @!P0 NANOSLEEP.SYNCS 0x989680 ;  /* 0x009896800000895d */ /* 0x008fea0003900000 */
[----:B------:R-:W3:Y:S02]  /*f750*/  @!P0 SYNCS.PHASECHK.TRANS64 P0, [R0+URZ+0xc0], R20 ;  /* 0x0000c014000085a7 */ /* 0x000ee400080010ff */
[----:B---3--:R-:W-:Y:S05]  /*f760*/  @!P0 BRA `(.L_x_149) ;  /* 0xfffffffc00f08947 */ /* 0x008fea000383ffff */
[----:B------:R-:W-:Y:S05]  /*f770*/  BRA `(.L_x_148) ;  /* 0xffffffa400487947 */ /* 0x000fea000383ffff */
.L_x_159:
[----:B-1----:R1:W3:Y:S02]  /*f780*/  SYNCS.PHASECHK.TRANS64.TRYWAIT P0, [R0+URZ+0xc0], R20 ;  /* 0x0000c014000075a7 */ /* 0x0022e400080011ff */
[----:B---3--:R-:W-:Y:S05]  /*f790*/  @!P0 NANOSLEEP.SYNCS 0x989680 ;  /* 0x009896800000895d */ /* 0x008fea0003900000 */
[----:B------:R-:W3:Y:S02]  /*f7a0*/  @!P0 SYNCS.PHASECHK.TRANS64 P0, [R0+URZ+0xc0], R20 ;  /* 0x0000c014000085a7 */ /* 0x000ee400080010ff */
[----:B---3--:R-:W-:Y:S05]  /*f7b0*/  @!P0 BRA `(.L_x_159) ;  /* 0xfffffffc00f08947 */ /* 0x008fea000383ffff */
[----:B------:R-:W-:Y:S05]  /*f7c0*/  BRA `(.L_x_158) ;  /* 0xffffffb000ec7947 */ /* 0x000fea000383ffff */
.L_x_169:
[----:B-1----:R1:W2:Y:S02]  /*f7d0*/  SYNCS.PHASECHK.TRANS64.TRYWAIT P0, [R0+URZ+0xc0], R20 ;  /* 0x0000c014000075a7 */ /* 0x0022a400080011ff */
[----:B--2---:R-:W-:Y:S05]  /*f7e0*/  @!P0 NANOSLEEP.SYNCS 0x989680 ;  /* 0x009896800000895d */ /* 0x004fea0003900000 */
[----:B------:R-:W2:Y:S02]  /*f7f0*/  @!P0 SYNCS.PHASECHK.TRANS64 P0, [R0+URZ+0xc0], R20 ;  /* 0x0000c014000085a7 */ /* 0x000ea400080010ff */
[----:B--2---:R-:W-:Y:S05]  /*f800*/  @!P0 BRA `(.L_x_169) ;  /* 0xfffffffc00f08947 */ /* 0x004fea000383ffff */
[----:B------:R-:W-:Y:S05]  /*f810*/  BRA `(.L_x_168) ;  /* 0xffffffc000807947 */ /* 0x000fea000383ffff */
.L_x_179:
[----:B-1----:R1:W2:Y:S02]  /*f820*/  SYNCS.PHASECHK.TRANS64.TRYWAIT P0, [R0+URZ+0xc0], R20 ;  /* 0x0000c014000075a7 */ /* 0x0022a400080011ff */
[----:B--2---:R-:W-:Y:S05]  /*f830*/  @!P0 NANOSLEEP.SYNCS 0x989680 ;  /* 0x009896800000895d */ /* 0x004fea0003900000 */
[----:B------:R-:W2:Y:S02]  /*f840*/  @!P0 SYNCS.PHASECHK.TRANS64 P0, [R0+URZ+0xc0], R20 ;  /* 0x0000c014000085a7 */ /* 0x000ea400080010ff */
[----:B--2---:R-:W-:Y:S05]  /*f850*/  @!P0 BRA `(.L_x_179) ;  /* 0xfffffffc00f08947 */ /* 0x004fea000383ffff */
[----:B------:R-:W-:Y:S05]  /*f860*/  BRA `(.L_x_178) ;  /* 0xffffffd000287947 */ /* 0x000fea000383ffff */
.L_x_189:
[----:B--2---:R2:W3:Y:S02]  /*f870*/  SYNCS.PHASECHK.TRANS64.TRYWAIT P0, [R0+URZ+0xc0], R106 ;  /* 0x0000c06a000075a7 */ /* 0x0044e400080011ff */
[----:B---3--:R-:W-:Y:S05]  /*f880*/  @!P0 NANOSLEEP.SYNCS 0x989680 ;  /* 0x009896800000895d */ /* 0x008fea0003900000 */
[----:B------:R-:W3:Y:S02]  /*f890*/  @!P0 SYNCS.PHASECHK.TRANS64 P0, [R0+URZ+0xc0], R106 ;  /* 0x0000c06a000085a7 */ /* 0x000ee400080010ff */
[----:B---3--:R-:W-:Y:S05]  /*f8a0*/  @!P0 BRA `(.L_x_189) ;  /* 0xfffffffc00f08947 */ /* 0x008fea000383ffff */
[----:B------:R-:W-:Y:S05]  /*f8b0*/  BRA `(.L_x_188) ;  /* 0xffffffdc00b47947 */ /* 0x000fea000383ffff */
        .weak           $__internal_0_$__cuda_sm10x_tcgen05_guardrail_trap_col_being_dealloced_not_returned_by_alloc
        .type           $__internal_0_$__cuda_sm10x_tcgen05_guardrail_trap_col_being_dealloced_not_returned_by_alloc,@function
        .size           $__internal_0_$__cuda_sm10x_tcgen05_guardrail_trap_col_being_dealloced_not_returned_by_alloc,($__internal_1_$__cuda_sm10x_tcgen05_guardrail_trap_phase_invalid_during_alloc - $__internal_0_$__cuda_sm10x_tcgen05_guardrail_trap_col_being_dealloced_not_returned_by_alloc)
$__internal_0_$__cuda_sm10x_tcgen05_guardrail_trap_col_being_dealloced_not_returned_by_alloc:
[----:B------:R-:W-:Y:S05]  /*f8c0*/  BPT.TRAP 0x1 ;  /* 0x000000040000795c */ /* 0x000fea0000300000 */
[----:B------:R-:W-:-:S04]  /*f8d0*/  HFMA2 R3, -RZ, RZ, 0, 0 ;  /* 0x00000000ff037431 */ /* 0x000fc800000001ff */
[----:B------:R-:W-:Y:S05]  /*f8e0*/  RET.REL.NODEC R2 `(_ZN7cutlass13device_kernelINS_4gemm6kernel13GemmUniversalIN4cute5tupleIJiiiiEEENS1_10collective13CollectiveMmaINS1_46MainloopSm100TmaUmmaWarpSpecializedBlockScaledILi12ELi2ELi2ENS5_IJNS4_1CILi4EEENSA_ILi2EEENSA_ILi1EEEEEEEENS5_IJNSA_ILi128EEESG_SG_EEENS5_IJNS_12float_e2m1_tENS_13float_ue8m0_tEEEENS5_IJNS5_IJlSD_lEEENS4_6LayoutINS5_IJNS5_IJNS5_IJNSA_ILi32EEESB_EEEiEEESP_NS5_IJSD_iEEEEEENS5_IJNS5_IJNS5_IJNSA_ILi16EEESB_EEEiEEENS5_IJNS5_IJNSA_ILi0EEESD_EEENSA_ILi512EEEEEENS5_IJSV_iEEEEEEEEEEESK_S12_NS4_8TiledMMAINS4_8MMA_AtomIJNS4_17SM100_MMA_MXF4_SSISI_SI_fSJ_Li128ELi128ELi32ELNS4_4UMMA5MajorE0ELS17_0ELNS16_7ScaleInE0ELS18_0EEEEEENSM_INS5_IJSD_SD_SD_EEENS5_IJSV_SV_SV_EEEEENS5_IJNS4_10UnderscoreES1E_S1E_EEEEENS5_IJNS4_23SM90_TMA_LOAD_MULTICASTES1H_EEENS5_IJNS4_14ComposedLayoutINS4_7SwizzleILi2ELi4ELi3EEENS4_18smem_ptr_flag_bitsILi4EEENSM_INS5_IJNSA_ILi8EEESG_EEENS5_IJSG_SD_EEEEEEENSM_INS5_IJNS5_IJNS5_IJSO_SD_EEENS5_IJSN_SC_EEEEEESD_NS5_IJSC_SD_EEEEEENS5_IJNS5_IJNS5_IJST_SX_EEESW_EEESV_NS5_IJSC_SX_EEEEEEEEEEEvNS4_8identityES1I_S23_vS24_EENS_8epilogue10collective18CollectiveEpilogueINS26_23Sm100TmaWarpSpecializedILi4ELi2ELi16ELb1ELb0EEEJNS5_IJNSA_ILi64EEESG_SG_EEENS5_IJNSM_IS2B_SD_EENSM_INS5_IJSS_SC_EEENS5_IJSD_S2B_EEEEEEEENS_10bfloat16_tESL_S2I_SL_NS26_6fusion15FusionCallbacksIS2A_NS2J_17LinearCombinationIS2I_fS2I_fLNS_15FloatRoundStyleE2EEES2C_S2H_JEEENS4_5SM1004TMEM4LOAD26SM100_TMEM_LOAD_32dp32b16xENS4_13SM90_TMA_LOADENS1J_INS1K_ILi1ELi4ELi3EEENS1M_ILi16EEENSM_INS5_IJS1O_SS_EEENS5_IJSS_SD_EEEEEEENS4_39AutoVectorizingCopyWithAssumedAlignmentILi128EEENS4_14SM90_TMA_STOREES2Z_S31_S31_EEEvvEEEEvNT_6ParamsE) ;  /* 0xffffff0402c47950 */ /* 0x000fea0003c3ffff */
        .weak           $__internal_1_$__cuda_sm10x_tcgen05_guardrail_trap_phase_invalid_during_alloc
        .type           $__internal_1_$__cuda_sm10x_tcgen05_guardrail_trap_phase_invalid_during_alloc,@function
        .size           $__internal_1_$__cuda_sm10x_tcgen05_guardrail_trap_phase_invalid_during_alloc,($__internal_2_$__cuda_sm10x_tcgen05_guardrail_trap_unallocated_columns_being_dealloced - $__internal_1_$__cuda_sm10x_tcgen05_guardrail_trap_phase_invalid_during_alloc)
$__internal_1_$__cuda_sm10x_tcgen05_guardrail_trap_phase_invalid_during_alloc:
[----:B------:R-:W-:Y:S05]  /*f8f0*/  BPT.TRAP 0x1 ;  /* 0x000000040000795c */ /* 0x000fea0000300000 */
[----:B------:R-:W-:-:S04]  /*f900*/  MOV R3, 0x0 ;  /* 0x0000000000037802 */ /* 0x000fc80000000f00 */
[----:B------:R-:W-:Y:S05]  /*f910*/  RET.REL.NODEC R2 `(_ZN7cutlass13device_kernelINS_4gemm6kernel13GemmUniversalIN4cute5tupleIJiiiiEEENS1_10collective13CollectiveMmaINS1_46MainloopSm100TmaUmmaWarpSpecializedBlockScaledILi12ELi2ELi2ENS5_IJNS4_1CILi4EEENSA_ILi2EEENSA_ILi1EEEEEEEENS5_IJNSA_ILi128EEESG_SG_EEENS5_IJNS_12float_e2m1_tENS_13float_ue8m0_tEEEENS5_IJNS5_IJlSD_lEEENS4_6LayoutINS5_IJNS5_IJNS5_IJNSA_ILi32EEESB_EEEiEEESP_NS5_IJSD_iEEEEEENS5_IJNS5_IJNS5_IJNSA_ILi16EEESB_EEEiEEENS5_IJNS5_IJNSA_ILi0EEESD_EEENSA_ILi512EEEEEENS5_IJSV_iEEEEEEEEEEESK_S12_NS4_8TiledMMAINS4_8MMA_AtomIJNS4_17SM100_MMA_MXF4_SSISI_SI_fSJ_Li128ELi128ELi32ELNS4_4UMMA5MajorE0ELS17_0ELNS16_7ScaleInE0ELS18_0EEEEEENSM_INS5_IJSD_SD_SD_EEENS5_IJSV_SV_SV_EEEEENS5_IJNS4_10UnderscoreES1E_S1E_EEEEENS5_IJNS4_23SM90_TMA_LOAD_MULTICASTES1H_EEENS5_IJNS4_14ComposedLayoutINS4_7SwizzleILi2ELi4ELi3EEENS4_18smem_ptr_flag_bitsILi4EEENSM_INS5_IJNSA_ILi8EEESG_EEENS5_IJSG_SD_EEEEEEENSM_INS5_IJNS5_IJNS5_IJSO_SD_EEENS5_IJSN_SC_EEEEEESD_NS5_IJSC_SD_EEEEEENS5_IJNS5_IJNS5_IJST_SX_EEESW_EEESV_NS5_IJSC_SX_EEEEEEEEEEEvNS4_8identityES1I_S23_vS24_EENS_8epilogue10collective18CollectiveEpilogueINS26_23Sm100TmaWarpSpecializedILi4ELi2ELi16ELb1ELb0EEEJNS5_IJNSA_ILi64EEESG_SG_EEENS5_IJNSM_IS2B_SD_EENSM_INS5_IJSS_SC_EEENS5_IJSD_S2B_EEEEEEEENS_10bfloat16_tESL_S2I_SL_NS26_6fusion15FusionCallbacksIS2A_NS2J_17LinearCombinationIS2I_fS2I_fLNS_15FloatRoundStyleE2EEES2C_S2H_JEEENS4_5SM1004TMEM4LOAD26SM100_TMEM_LOAD_32dp32b16xENS4_13SM90_TMA_LOADENS1J_INS1K_ILi1ELi4ELi3EEENS1M_ILi16EEENSM_INS5_IJS1O_SS_EEENS5_IJSS_SD_EEEEEEENS4_39AutoVectorizingCopyWithAssumedAlignmentILi128EEENS4_14SM90_TMA_STOREES2Z_S31_S31_EEEvvEEEEvNT_6ParamsE) ;  /* 0xffffff0402b87950 */ /* 0x000fea0003c3ffff */
        .weak           $__internal_2_$__cuda_sm10x_tcgen05_guardrail_trap_unallocated_columns_being_dealloced
        .type           $__internal_2_$__cuda_sm10x_tcgen05_guardrail_trap_unallocated_columns_being_dealloced,@function
        .size           $__internal_2_$__cuda_sm10x_tcgen05_guardrail_trap_unallocated_columns_being_dealloced,(.L_x_266 - $__internal_2_$__cuda_sm10x_tcgen05_guardrail_trap_unallocated_columns_being_dealloced)
$__internal_2_$__cuda_sm10x_tcgen05_guardrail_trap_unallocated_columns_being_dealloced:
[----:B------:R-:W-:Y:S05]  /*f920*/  BPT.TRAP 0x1 ;  /* 0x000000040000795c */ /* 0x000fea0000300000 */
[----:B------:R-:W-:-:S04]  /*f930*/  HFMA2 R3, -RZ, RZ, 0, 0 ;  /* 0x00000000ff037431 */ /* 0x000fc800000001ff */
[----:B------:R-:W-:Y:S05]  /*f940*/  RET.REL.NODEC R2 `(_ZN7cutlass13device_kernelINS_4gemm6kernel13GemmUniversalIN4cute5tupleIJiiiiEEENS1_10collective13CollectiveMmaINS1_46MainloopSm100TmaUmmaWarpSpecializedBlockScaledILi12ELi2ELi2ENS5_IJNS4_1CILi4EEENSA_ILi2EEENSA_ILi1EEEEEEEENS5_IJNSA_ILi128EEESG_SG_EEENS5_IJNS_12float_e2m1_tENS_13float_ue8m0_tEEEENS5_IJNS5_IJlSD_lEEENS4_6LayoutINS5_IJNS5_IJNS5_IJNSA_ILi32EEESB_EEEiEEESP_NS5_IJSD_iEEEEEENS5_IJNS5_IJNS5_IJNSA_ILi16EEESB_EEEiEEENS5_IJNS5_IJNSA_ILi0EEESD_EEENSA_ILi512EEEEEENS5_IJSV_iEEEEEEEEEEESK_S12_NS4_8TiledMMAINS4_8MMA_AtomIJNS4_17SM100_MMA_MXF4_SSISI_SI_fSJ_Li128ELi128ELi32ELNS4_4UMMA5MajorE0ELS17_0ELNS16_7ScaleInE0ELS18_0EEEEEENSM_INS5_IJSD_SD_SD_EEENS5_IJSV_SV_SV_EEEEENS5_IJNS4_10UnderscoreES1E_S1E_EEEEENS5_IJNS4_23SM90_TMA_LOAD_MULTICASTES1H_EEENS5_IJNS4_14ComposedLayoutINS4_7SwizzleILi2ELi4ELi3EEENS4_18smem_ptr_flag_bitsILi4EEENSM_INS5_IJNSA_ILi8EEESG_EEENS5_IJSG_SD_EEEEEEENSM_INS5_IJNS5_IJNS5_IJSO_SD_EEENS5_IJSN_SC_EEEEEESD_NS5_IJSC_SD_EEEEEENS5_IJNS5_IJNS5_IJST_SX_EEESW_EEESV_NS5_IJSC_SX_EEEEEEEEEEEvNS4_8identityES1I_S23_vS24_EENS_8epilogue10collective18CollectiveEpilogueINS26_23Sm100TmaWarpSpecializedILi4ELi2ELi16ELb1ELb0EEEJNS5_IJNSA_ILi64EEESG_SG_EEENS5_IJNSM_IS2B_SD_EENSM_INS5_IJSS_SC_EEENS5_IJSD_S2B_EEEEEEEENS_10bfloat16_tESL_S2I_SL_NS26_6fusion15FusionCallbacksIS2A_NS2J_17LinearCombinationIS2I_fS2I_fLNS_15FloatRoundStyleE2EEES2C_S2H_JEEENS4_5SM1004TMEM4LOAD26SM100_TMEM_LOAD_32dp32b16xENS4_13SM90_TMA_LOADENS1J_INS1K_ILi1ELi4ELi3EEENS1M_ILi16EEENSM_INS5_IJS1O_SS_EEENS5_IJSS_SD_EEEEEEENS4_39AutoVectorizingCopyWithAssumedAlignmentILi128EEENS4_14SM90_TMA_STOREES2Z_S31_S31_EEEvvEEEEvNT_6ParamsE) ;  /* 0xffffff0402ac7950 */ /* 0x000fea0003c3ffff */
.L_x_265:
[----:B------:R-:W-:-:S00]  /*f950*/  BRA `(.L_x_265) ;  /* 0xfffffffc00fc7947 */ /* 0x000fc0000383ffff */
[----:B------:R-:W-:-:S00]  /*f960*/  NOP ;  /* 0x0000000000007918 */ /* 0x000fc00000000000 */
        /* <DEDUP_REMOVED lines=9> */
.L_x_266:


//--------------------- .nv.global.init           --------------------------
	.section	.nv.global.init,"aw",@progbits
.nv.global.init:
	.type		$str$29,@object
	.size		$str$29,($str$30 - $str$29)
$str$29:
        /*0000*/ 	.byte	0x28, 0x61, 0x64, 0x64, 0x72, 0x65, 0x73, 0x73, 0x20, 0x26, 0x20, 0x6d, 0x61, 0x73, 0x6b, 0x29
        /*0010*/ 	.byte	0x20, 0x3d, 0x3d, 0x20, 0x30, 0x00
	.type		$str$30,@object
	.size		$str$30,($str$26 - $str$30)
$str$30:
        /*0016*/ 	.byte	0x2f, 0x74, 0x6d, 0x70, 0x2f, 0x63, 0x75, 0x74, 0x6c, 0x61, 0x73, 0x73, 0x5f, 0x73, 0x77, 0x65
        /*0026*/ 	.byte	0x65, 0x70, 0x5f, 0x73, 0x72, 0x63, 0x2f, 0x69, 0x6e, 0x63, 0x6c, 0x75, 0x64, 0x65, 0x2f, 0x63
        /*0036*/ 	.byte	0x75, 0x74, 0x65, 0x2f, 0x70, 0x6f, 0x69, 0x6e, 0x74, 0x65, 0x72, 0x5f, 0x66, 0x6c, 0x61, 0x67
        /*0046*/ 	.byte	0x67, 0x65, 0x64, 0x2e, 0x68, 0x70, 0x70, 0x00
	.type		$str$26,@object
	.size		$str$26,($str$25 - $str$26)
$str$26:
        /*004e*/ 	.byte	0x2f, 0x74, 0x6d, 0x70, 0x2f, 0x63, 0x75, 0x74, 0x6c, 0x61, 0x73, 0x73, 0x5f, 0x73, 0x77, 0x65
        /*005e*/ 	.byte	0x65, 0x70, 0x5f, 0x73, 0x72, 0x63, 0x2f, 0x69, 0x6e, 0x63, 0x6c, 0x75, 0x64, 0x65, 0x2f, 0x63
        /*006e*/ 	.byte	0x75, 0x74, 0x65, 0x2f, 0x61, 0x74, 0x6f, 0x6d, 0x2f, 0x63, 0x6f, 0x70, 0x79, 0x5f, 0x74, 0x72
        /*007e*/ 	.byte	0x61, 0x69, 0x74, 0x73, 0x5f, 0x73, 0x6d, 0x31, 0x30, 0x30, 0x2e, 0x68, 0x70, 0x70, 0x00
	.type		$str$25,@object
	.size		$str$25,(__unnamed_1 - $str$25)
$str$25:
        /*008d*/ 	.byte	0x28, 0x28, 0x75, 0x69, 0x6e, 0x74, 0x33, 0x32, 0x5f, 0x74, 0x28, 0x74, 0x68, 0x72, 0x65, 0x61
        /*009d*/ 	.byte	0x64, 0x49, 0x64, 0x78, 0x2e, 0x78, 0x29, 0x20, 0x2f, 0x20, 0x33, 0x32, 0x29, 0x20, 0x25, 0x20
        /*00ad*/ 	.byte	0x34, 0x29, 0x20, 0x3d, 0x3d, 0x20, 0x28, 0x28, 0x28, 0x74, 0x6d, 0x65, 0x6d, 0x5f, 0x61, 0x64
        /*00bd*/ 	.byte	0x64, 0x72, 0x20, 0x3e, 0x3e, 0x20, 0x31, 0x36, 0x29, 0x20, 0x2f, 0x20, 0x33, 0x32, 0x29, 0x20
        /*00cd*/ 	.byte	0x25, 0x20, 0x34, 0x29, 0x00
	.type		__unnamed_1,@object
	.size		__unnamed_1,(__unnamed_2 - __unnamed_1)
__unnamed_1:
        /*00d2*/ 	.byte	0x61, 0x75, 0x74, 0x6f, 0x20, 0x63, 0x75, 0x74, 0x65, 0x3a, 0x3a, 0x61, 0x73, 0x5f, 0x70, 0x6f
        /* <DEDUP_REMOVED lines=24> */
        /*0262*/ 	.byte	0x43, 0x3c, 0x32, 0x30, 0x34, 0x38, 0x3e, 0x3e, 0x3e, 0x3e, 0x5d, 0x00
	.type		__unnamed_2,@object
	.size		__unnamed_2,(.L_2 - __unnamed_2)
__unnamed_2:
        /* <DEDUP_REMOVED lines=40> */
        /*04ee*/ 	.byte	0x3a, 0x3a, 0x43, 0x3c, 0x30, 0x3e, 0x3e, 0x3e, 0x3e, 0x5d, 0x00
.L_2:


//--------------------- .nv.shared._ZN7cutlass13device_kernelINS_4gemm6kernel13GemmUniversalIN4cute5tupleIJiiiiEEENS1_10collective13CollectiveMmaINS1_46MainloopSm100TmaUmmaWarpSpecializedBlockScaledILi12ELi2ELi2ENS5_IJNS4_1CILi4EEENSA_ILi2EEENSA_ILi1EEEEEEEENS5_IJNSA_ILi128EEESG_SG_EEENS5_IJNS_12float_e2m1_tENS_13float_ue8m0_tEEEENS5_IJNS5_IJlSD_lEEENS4_6LayoutINS5_IJNS5_IJNS5_IJNSA_ILi32EEESB_EEEiEEESP_NS5_IJSD_iEEEEEENS5_IJNS5_IJNS5_IJNSA_ILi16EEESB_EEEiEEENS5_IJNS5_IJNSA_ILi0EEESD_EEENSA_ILi512EEEEEENS5_IJSV_iEEEEEEEEEEESK_S12_NS4_8TiledMMAINS4_8MMA_AtomIJNS4_17SM100_MMA_MXF4_SSISI_SI_fSJ_Li128ELi128ELi32ELNS4_4UMMA5MajorE0ELS17_0ELNS16_7ScaleInE0ELS18_0EEEEEENSM_INS5_IJSD_SD_SD_EEENS5_IJSV_SV_SV_EEEEENS5_IJNS4_10UnderscoreES1E_S1E_EEEEENS5_IJNS4_23SM90_TMA_LOAD_MULTICASTES1H_EEENS5_IJNS4_14ComposedLayoutINS4_7SwizzleILi2ELi4ELi3EEENS4_18smem_ptr_flag_bitsILi4EEENSM_INS5_IJNSA_ILi8EEESG_EEENS5_IJSG_SD_EEEEEEENSM_INS5_IJNS5_IJNS5_IJSO_SD_EEENS5_IJSN_SC_EEEEEESD_NS5_IJSC_SD_EEEEEENS5_IJNS5_IJNS5_IJST_SX_EEESW_EEESV_NS5_IJSC_SX_EEEEEEEEEEEvNS4_8identityES1I_S23_vS24_EENS_8epilogue10collective18CollectiveEpilogueINS26_23Sm100TmaWarpSpecializedILi4ELi2ELi16ELb1ELb0EEEJNS5_IJNSA_ILi64EEESG_SG_EEENS5_IJNSM_IS2B_SD_EENSM_INS5_IJSS_SC_EEENS5_IJSD_S2B_EEEEEEEENS_10bfloat16_tESL_S2I_SL_NS26_6fusion15FusionCallbacksIS2A_NS2J_17LinearCombinationIS2I_fS2I_fLNS_15FloatRoundStyleE2EEES2C_S2H_JEEENS4_5SM1004TMEM4LOAD26SM100_TMEM_LOAD_32dp32b16xENS4_13SM90_TMA_LOADENS1J_INS1K_ILi1ELi4ELi3EEENS1M_ILi16EEENSM_INS5_IJS1O_SS_EEENS5_IJSS_SD_EEEEEEENS4_39AutoVectorizingCopyWithAssumedAlignmentILi128EEENS4_14SM90_TMA_STOREES2Z_S31_S31_EEEvvEEEEvNT_6ParamsE --------------------------
	.section	.nv.shared._ZN7cutlass13device_kernelINS_4gemm6kernel13GemmUniversalIN4cute5tupleIJiiiiEEENS1_10collective13CollectiveMmaINS1_46MainloopSm100TmaUmmaWarpSpecializedBlockScaledILi12ELi2ELi2ENS5_IJNS4_1CILi4EEENSA_ILi2EEENSA_ILi1EEEEEEEENS5_IJNSA_ILi128EEESG_SG_EEENS5_IJNS_12float_e2m1_tENS_13float_ue8m0_tEEEENS5_IJNS5_IJlSD_lEEENS4_6LayoutINS5_IJNS5_IJNS5_IJNSA_ILi32EEESB_EEEiEEESP_NS5_IJSD_iEEEEEENS5_IJNS5_IJNS5_IJNSA_ILi16EEESB_EEEiEEENS5_IJNS5_IJNSA_ILi0EEESD_EEENSA_ILi512EEEEEENS5_IJSV_iEEEEEEEEEEESK_S12_NS4_8TiledMMAINS4_8MMA_AtomIJNS4_17SM100_MMA_MXF4_SSISI_SI_fSJ_Li128ELi128ELi32ELNS4_4UMMA5MajorE0ELS17_0ELNS16_7ScaleInE0ELS18_0EEEEEENSM_INS5_IJSD_SD_SD_EEENS5_IJSV_SV_SV_EEEEENS5_IJNS4_10UnderscoreES1E_S1E_EEEEENS5_IJNS4_23SM90_TMA_LOAD_MULTICASTES1H_EEENS5_IJNS4_14ComposedLayoutINS4_7SwizzleILi2ELi4ELi3EEENS4_18smem_ptr_flag_bitsILi4EEENSM_INS5_IJNSA_ILi8EEESG_EEENS5_IJSG_SD_EEEEEEENSM_INS5_IJNS5_IJNS5_IJSO_SD_EEENS5_IJSN_SC_EEEEEESD_NS5_IJSC_SD_EEEEEENS5_IJNS5_IJNS5_IJST_SX_EEESW_EEESV_NS5_IJSC_SX_EEEEEEEEEEEvNS4_8identityES1I_S23_vS24_EENS_8epilogue10collective18CollectiveEpilogueINS26_23Sm100TmaWarpSpecializedILi4ELi2ELi16ELb1ELb0EEEJNS5_IJNSA_ILi64EEESG_SG_EEENS5_IJNSM_IS2B_SD_EENSM_INS5_IJSS_SC_EEENS5_IJSD_S2B_EEEEEEEENS_10bfloat16_tESL_S2I_SL_NS26_6fusion15FusionCallbacksIS2A_NS2J_17LinearCombinationIS2I_fS2I_fLNS_15FloatRoundStyleE2EEES2C_S2H_JEEENS4_5SM1004TMEM4LOAD26SM100_TMEM_LOAD_32dp32b16xENS4_13SM90_TMA_LOADENS1J_INS1K_ILi1ELi4ELi3EEENS1M_ILi16EEENSM_INS5_IJS1O_SS_EEENS5_IJSS_SD_EEEEEEENS4_39AutoVectorizingCopyWithAssumedAlignmentILi128EEENS4_14SM90_TMA_STOREES2Z_S31_S31_EEEvvEEEEvNT_6ParamsE,"aw",@nobits
	.sectionflags	@""
	.align	16
	.zero		1024


//--------------------- .nv.shared.reserved.0     --------------------------
	.section	.nv.shared.reserved.0,"aw",@nobits
	.weak		__nv_reservedSMEM_offset_0_alias
	.size		__nv_reservedSMEM_offset_0_alias, 0, 64
	.other		__nv_reservedSMEM_offset_0_alias,@"STO_CUDA_RESERVED_SHARED STV_DEFAULT"
__nv_reservedSMEM_offset_0_alias:
	.zero		0
.nv.shared.reserved.0:
	.zero		64
	.weak		__nv_reservedSMEM_tcgen05_partition
	.type		__nv_reservedSMEM_tcgen05_partition,@object
	.size		__nv_reservedSMEM_tcgen05_partition,(.L_0 - __nv_reservedSMEM_tcgen05_partition)
__nv_reservedSMEM_tcgen05_partition:
	.zero		32
.L_0:


//--------------------- .nv.global                --------------------------
	.section	.nv.global,"aw",@nobits
.nv.global:
	.type		_ZN40_INTERNAL_1e9a3e3d_4_k_cu_688b008a_263434cute1_E,@object
	.size		_ZN40_INTERNAL_1e9a3e3d_4_k_cu_688b008a_263434cute1_E,(_ZN40_INTERNAL_1e9a3e3d_4_k_cu_688b008a_263434cuda3std3__45__cpo6cbeginE - _ZN40_INTERNAL_1e9a3e3d_4_k_cu_688b008a_263434cute1_E)
_ZN40_INTERNAL_1e9a3e3d_4_k_cu_688b008a_263434cute1_E:
	.zero		1
	.type		_ZN40_INTERNAL_1e9a3e3d_4_k_cu_688b008a_263434cuda3std3__45__cpo6cbeginE,@object
	.size		_ZN40_INTERNAL_1e9a3e3d_4_k_cu_688b008a_263434cuda3std3__45__cpo6cbeginE,(_ZN40_INTERNAL_1e9a3e3d_4_k_cu_688b008a_263434cuda3std3__48in_placeE - _ZN40_INTERNAL_1e9a3e3d_4_k_cu_688b008a_263434cuda3std3__45__cpo6cbeginE)
_ZN40_INTERNAL_1e9a3e3d_4_k_cu_688b008a_263434cuda3std3__45__cpo6cbeginE:
	.zero		1
	.type		_ZN40_INTERNAL_1e9a3e3d_4_k_cu_688b008a_263434cuda3std3__48in_placeE,@object
	.size		_ZN40_INTERNAL_1e9a3e3d_4_k_cu_688b008a_263434cuda3std3__48in_placeE,(_ZN40_INTERNAL_1e9a3e3d_4_k_cu_688b008a_263434cuda3std6ranges3__45__cpo9iter_moveE - _ZN40_INTERNAL_1e9a3e3d_4_k_cu_688b008a_263434cuda3std3__48in_placeE)
_ZN40_INTERNAL_1e9a3e3d_4_k_cu_688b008a_263434cuda3std3__48in_placeE:
	.zero		1
	.type		_ZN40_INTERNAL_1e9a3e3d_4_k_cu_688b008a_263434cuda3std6ranges3__45__cpo9iter_moveE,@object
	.size		_ZN40_INTERNAL_1e9a3e3d_4_k_cu_688b008a_263434cuda3std6ranges3__45__cpo9iter_moveE,(_ZN40_INTERNAL_1e9a3e3d_4_k_cu_688b008a_263434cuda3std3__45__cpo5beginE - _ZN40_INTERNAL_1e9a3e3d_4_k_cu_688b008a_263434cuda3std6ranges3__45__cpo9iter_moveE)
_ZN40_INTERNAL_1e9a3e3d_4_k_cu_688b008a_263434cuda3std6ranges3__45__cpo9iter_moveE:
	.zero		1
	.type		_ZN40_INTERNAL_1e9a3e3d_4_k_cu_688b008a_263434cuda3std3__45__cpo5beginE,@object
	.size		_ZN40_INTERNAL_1e9a3e3d_4_k_cu_688b008a_263434cuda3std3__45__cpo5beginE,(_ZN40_INTERNAL_1e9a3e3d_4_k_cu_688b008a_263434cuda3std3__442_GLOBAL__N__1e9a3e3d_4_k_cu_688b008a_263436ignoreE - _ZN40_INTERNAL_1e9a3e3d_4_k_cu_688b008a_263434cuda3std3__45__cpo5beginE)
_ZN40_INTERNAL_1e9a3e3d_4_k_cu_688b008a_263434cuda3std3__45__cpo5beginE:
	.zero		1
	.type		_ZN40_INTERNAL_1e9a3e3d_4_k_cu_688b008a_263434cuda3std3__442_GLOBAL__N__1e9a3e3d_4_k_cu_688b008a_263436ignoreE,@object
	.size		_ZN40_INTERNAL_1e9a3e3d_4_k_cu_688b008a_263434cuda3std3__442_GLOBAL__N__1e9a3e3d_4_k_cu_688b008a_263436ignoreE,(_ZN40_INTERNAL_1e9a3e3d_4_k_cu_688b008a_263434cute7productE - _ZN40_INTERNAL_1e9a3e3d_4_k_cu_688b008a_263434cuda3std3__442_GLOBAL__N__1e9a3e3d_4_k_cu_688b008a_263436ignoreE)
_ZN40_INTERNAL_1e9a3e3d_4_k_cu_688b008a_263434cuda3std3__442_GLOBAL__N__1e9a3e3d_4_k_cu_688b008a_263436ignoreE:
	.zero		1
	.type		_ZN40_INTERNAL_1e9a3e3d_4_k_cu_688b008a_263434cute7productE,@object
	.size		_ZN40_INTERNAL_1e9a3e3d_4_k_cu_688b008a_263434cute7productE,(_ZN40_INTERNAL_1e9a3e3d_4_k_cu_688b008a_263434cuda3std3__45__cpo3endE - _ZN40_INTERNAL_1e9a3e3d_4_k_cu_688b008a_263434cute7productE)
_ZN40_INTERNAL_1e9a3e3d_4_k_cu_688b008a_263434cute7productE:
	.zero		1
	.type		_ZN40_INTERNAL_1e9a3e3d_4_k_cu_688b008a_263434cuda3std3__45__cpo3endE,@object
	.size		_ZN40_INTERNAL_1e9a3e3d_4_k_cu_688b008a_263434cuda3std3__45__cpo3endE,(_ZN40_INTERNAL_1e9a3e3d_4_k_cu_688b008a_263434cuda3std3__419piecewise_constructE - _ZN40_INTERNAL_1e9a3e3d_4_k_cu_688b008a_263434cuda3std3__45__cpo3endE)
_ZN40_INTERNAL_1e9a3e3d_4_k_cu_688b008a_263434cuda3std3__45__cpo3endE:
	.zero		1
	.type		_ZN40_INTERNAL_1e9a3e3d_4_k_cu_688b008a_263434cuda3std3__419piecewise_constructE,@object
	.size		_ZN40_INTERNAL_1e9a3e3d_4_k_cu_688b008a_263434cuda3std3__419piecewise_constructE,(_ZN40_INTERNAL_1e9a3e3d_4_k_cu_688b008a_263434cuda3std3__45__cpo4cendE - _ZN40_INTERNAL_1e9a3e3d_4_k_cu_688b008a_263434cuda3std3__419piecewise_constructE)
_ZN40_INTERNAL_1e9a3e3d_4_k_cu_688b008a_263434cuda3std3__419piecewise_constructE:
	.zero		1
	.type		_ZN40_INTERNAL_1e9a3e3d_4_k_cu_688b008a_263434cuda3std3__45__cpo4cendE,@object
	.size		_ZN40_INTERNAL_1e9a3e3d_4_k_cu_688b008a_263434cuda3std3__45__cpo4cendE,(_ZN40_INTERNAL_1e9a3e3d_4_k_cu_688b008a_263434cuda3std6ranges3__45__cpo4swapE - _ZN40_INTERNAL_1e9a3e3d_4_k_cu_688b008a_263434cuda3std3__45__cpo4cendE)
_ZN40_INTERNAL_1e9a3e3d_4_k_cu_688b008a_263434cuda3std3__45__cpo4cendE:
	.zero		1
	.type		_ZN40_INTERNAL_1e9a3e3d_4_k_cu_688b008a_263434cuda3std6ranges3__45__cpo4swapE,@object
	.size		_ZN40_INTERNAL_1e9a3e3d_4_k_cu_688b008a_263434cuda3std6ranges3__45__cpo4swapE,(.L_10 - _ZN40_INTERNAL_1e9a3e3d_4_k_cu_688b008a_263434cuda3std6ranges3__45__cpo4swapE)
_ZN40_INTERNAL_1e9a3e3d_4_k_cu_688b008a_263434cuda3std6ranges3__45__cpo4swapE:
	.zero		1
.L_10:


//--------------------- .nv.constant0._ZN7cutlass13device_kernelINS_4gemm6kernel13GemmUniversalIN4cute5tupleIJiiiiEEENS1_10collective13CollectiveMmaINS1_46MainloopSm100TmaUmmaWarpSpecializedBlockScaledILi12ELi2ELi2ENS5_IJNS4_1CILi4EEENSA_ILi2EEENSA_ILi1EEEEEEEENS5_IJNSA_ILi128EEESG_SG_EEENS5_IJNS_12float_e2m1_tENS_13float_ue8m0_tEEEENS5_IJNS5_IJlSD_lEEENS4_6LayoutINS5_IJNS5_IJNS5_IJNSA_ILi32EEESB_EEEiEEESP_NS5_IJSD_iEEEEEENS5_IJNS5_IJNS5_IJNSA_ILi16EEESB_EEEiEEENS5_IJNS5_IJNSA_ILi0EEESD_EEENSA_ILi512EEEEEENS5_IJSV_iEEEEEEEEEEESK_S12_NS4_8TiledMMAINS4_8MMA_AtomIJNS4_17SM100_MMA_MXF4_SSISI_SI_fSJ_Li128ELi128ELi32ELNS4_4UMMA5MajorE0ELS17_0ELNS16_7ScaleInE0ELS18_0EEEEEENSM_INS5_IJSD_SD_SD_EEENS5_IJSV_SV_SV_EEEEENS5_IJNS4_10UnderscoreES1E_S1E_EEEEENS5_IJNS4_23SM90_TMA_LOAD_MULTICASTES1H_EEENS5_IJNS4_14ComposedLayoutINS4_7SwizzleILi2ELi4ELi3EEENS4_18smem_ptr_flag_bitsILi4EEENSM_INS5_IJNSA_ILi8EEESG_EEENS5_IJSG_SD_EEEEEEENSM_INS5_IJNS5_IJNS5_IJSO_SD_EEENS5_IJSN_SC_EEEEEESD_NS5_IJSC_SD_EEEEEENS5_IJNS5_IJNS5_IJST_SX_EEESW_EEESV_NS5_IJSC_SX_EEEEEEEEEEEvNS4_8identityES1I_S23_vS24_EENS_8epilogue10collective18CollectiveEpilogueINS26_23Sm100TmaWarpSpecializedILi4ELi2ELi16ELb1ELb0EEEJNS5_IJNSA_ILi64EEESG_SG_EEENS5_IJNSM_IS2B_SD_EENSM_INS5_IJSS_SC_EEENS5_IJSD_S2B_EEEEEEEENS_10bfloat16_tESL_S2I_SL_NS26_6fusion15FusionCallbacksIS2A_NS2J_17LinearCombinationIS2I_fS2I_fLNS_15FloatRoundStyleE2EEES2C_S2H_JEEENS4_5SM1004TMEM4LOAD26SM100_TMEM_LOAD_32dp32b16xENS4_13SM90_TMA_LOADENS1J_INS1K_ILi1ELi4ELi3EEENS1M_ILi16EEENSM_INS5_IJS1O_SS_EEENS5_IJSS_SD_EEEEEEENS4_39AutoVectorizingCopyWithAssumedAlignmentILi128EEENS4_14SM90_TMA_STOREES2Z_S31_S31_EEEvvEEEEvNT_6ParamsE --------------------------
	.section	.nv.constant0._ZN7cutlass13device_kernelINS_4gemm6kernel13GemmUniversalIN4cute5tupleIJiiiiEEENS1_10collective13CollectiveMmaINS1_46MainloopSm100TmaUmmaWarpSpecializedBlockScaledILi12ELi2ELi2ENS5_IJNS4_1CILi4EEENSA_ILi2EEENSA_ILi1EEEEEEEENS5_IJNSA_ILi128EEESG_SG_EEENS5_IJNS_12float_e2m1_tENS_13float_ue8m0_tEEEENS5_IJNS5_IJlSD_lEEENS4_6LayoutINS5_IJNS5_IJNS5_IJNSA_ILi32EEESB_EEEiEEESP_NS5_IJSD_iEEEEEENS5_IJNS5_IJNS5_IJNSA_ILi16EEESB_EEEiEEENS5_IJNS5_IJNSA_ILi0EEESD_EEENSA_ILi512EEEEEENS5_IJSV_iEEEEEEEEEEESK_S12_NS4_8TiledMMAINS4_8MMA_AtomIJNS4_17SM100_MMA_MXF4_SSISI_SI_fSJ_Li128ELi128ELi32ELNS4_4UMMA5MajorE0ELS17_0ELNS16_7ScaleInE0ELS18_0EEEEEENSM_INS5_IJSD_SD_SD_EEENS5_IJSV_SV_SV_EEEEENS5_IJNS4_10UnderscoreES1E_S1E_EEEEENS5_IJNS4_23SM90_TMA_LOAD_MULTICASTES1H_EEENS5_IJNS4_14ComposedLayoutINS4_7SwizzleILi2ELi4ELi3EEENS4_18smem_ptr_flag_bitsILi4EEENSM_INS5_IJNSA_ILi8EEESG_EEENS5_IJSG_SD_EEEEEEENSM_INS5_IJNS5_IJNS5_IJSO_SD_EEENS5_IJSN_SC_EEEEEESD_NS5_IJSC_SD_EEEEEENS5_IJNS5_IJNS5_IJST_SX_EEESW_EEESV_NS5_IJSC_SX_EEEEEEEEEEEvNS4_8identityES1I_S23_vS24_EENS_8epilogue10collective18CollectiveEpilogueINS26_23Sm100TmaWarpSpecializedILi4ELi2ELi16ELb1ELb0EEEJNS5_IJNSA_ILi64EEESG_SG_EEENS5_IJNSM_IS2B_SD_EENSM_INS5_IJSS_SC_EEENS5_IJSD_S2B_EEEEEEEENS_10bfloat16_tESL_S2I_SL_NS26_6fusion15FusionCallbacksIS2A_NS2J_17LinearCombinationIS2I_fS2I_fLNS_15FloatRoundStyleE2EEES2C_S2H_JEEENS4_5SM1004TMEM4LOAD26SM100_TMEM_LOAD_32dp32b16xENS4_13SM90_TMA_LOADENS1J_INS1K_ILi1ELi4ELi3EEENS1M_ILi16EEENSM_INS5_IJS1O_SS_EEENS5_IJSS_SD_EEEEEEENS4_39AutoVectorizingCopyWithAssumedAlignmentILi128EEENS4_14SM90_TMA_STOREES2Z_S31_S31_EEEvvEEEEvNT_6ParamsE,"a",@progbits
	.sectionflags	@""
	.align	4
.nv.constant0._ZN7cutlass13device_kernelINS_4gemm6kernel13GemmUniversalIN4cute5tupleIJiiiiEEENS1_10collective13CollectiveMmaINS1_46MainloopSm100TmaUmmaWarpSpecializedBlockScaledILi12ELi2ELi2ENS5_IJNS4_1CILi4EEENSA_ILi2EEENSA_ILi1EEEEEEEENS5_IJNSA_ILi128EEESG_SG_EEENS5_IJNS_12float_e2m1_tENS_13float_ue8m0_tEEEENS5_IJNS5_IJlSD_lEEENS4_6LayoutINS5_IJNS5_IJNS5_IJNSA_ILi32EEESB_EEEiEEESP_NS5_IJSD_iEEEEEENS5_IJNS5_IJNS5_IJNSA_ILi16EEESB_EEEiEEENS5_IJNS5_IJNSA_ILi0EEESD_EEENSA_ILi512EEEEEENS5_IJSV_iEEEEEEEEEEESK_S12_NS4_8TiledMMAINS4_8MMA_AtomIJNS4_17SM100_MMA_MXF4_SSISI_SI_fSJ_Li128ELi128ELi32ELNS4_4UMMA5MajorE0ELS17_0ELNS16_7ScaleInE0ELS18_0EEEEEENSM_INS5_IJSD_SD_SD_EEENS5_IJSV_SV_SV_EEEEENS5_IJNS4_10UnderscoreES1E_S1E_EEEEENS5_IJNS4_23SM90_TMA_LOAD_MULTICASTES1H_EEENS5_IJNS4_14ComposedLayoutINS4_7SwizzleILi2ELi4ELi3EEENS4_18smem_ptr_flag_bitsILi4EEENSM_INS5_IJNSA_ILi8EEESG_EEENS5_IJSG_SD_EEEEEEENSM_INS5_IJNS5_IJNS5_IJSO_SD_EEENS5_IJSN_SC_EEEEEESD_NS5_IJSC_SD_EEEEEENS5_IJNS5_IJNS5_IJST_SX_EEESW_EEESV_NS5_IJSC_SX_EEEEEEEEEEEvNS4_8identityES1I_S23_vS24_EENS_8epilogue10collective18CollectiveEpilogueINS26_23Sm100TmaWarpSpecializedILi4ELi2ELi16ELb1ELb0EEEJNS5_IJNSA_ILi64EEESG_SG_EEENS5_IJNSM_IS2B_SD_EENSM_INS5_IJSS_SC_EEENS5_IJSD_S2B_EEEEEEEENS_10bfloat16_tESL_S2I_SL_NS26_6fusion15FusionCallbacksIS2A_NS2J_17LinearCombinationIS2I_fS2I_fLNS_15FloatRoundStyleE2EEES2C_S2H_JEEENS4_5SM1004TMEM4LOAD26SM100_TMEM_LOAD_32dp32b16xENS4_13SM90_TMA_LOADENS1J_INS1K_ILi1ELi4ELi3EEENS1M_ILi16EEENSM_INS5_IJS1O_SS_EEENS5_IJSS_SD_EEEEEEENS4_39AutoVectorizingCopyWithAssumedAlignmentILi128EEENS4_14SM90_TMA_STOREES2Z_S31_S31_EEEvvEEEEvNT_6ParamsE:
	.zero		3968


//--------------------- SYMBOLS --------------------------

	.type		.nv.reservedSmem.offset0,@object
	.size		.nv.reservedSmem.offset0,0x4
	.type		.nv.reservedSmem.cap,@object
	.size		.nv.reservedSmem.cap,0x4
	.type		__assertfail,@function
